def matmul_kernel(
    a_ptr,
    b_ptr,
    c_ptr,
    M,
    N,
    K,
    stride_am,
    stride_ak,
    stride_bk,
    stride_bn,
    stride_cm,
    stride_cn,
    BLOCK_M: tl.constexpr,
    BLOCK_N: tl.constexpr,
    BLOCK_K: tl.constexpr,
    GROUP_M: tl.constexpr,
):
    pid = tl.program_id(axis=0)
    num_pid_m = tl.cdiv(M, BLOCK_M)
    num_pid_n = tl.cdiv(N, BLOCK_N)
    num_pid_in_group = GROUP_M * num_pid_n
    group_id = pid // num_pid_in_group
    first_pid_m = group_id * GROUP_M
    group_size_m = min(num_pid_m - first_pid_m, GROUP_M)
    pid_m = first_pid_m + ((pid % num_pid_in_group) % group_size_m)
    pid_n = (pid % num_pid_in_group) // group_size_m

    offs_am = (pid_m * BLOCK_M + tl.arange(0, BLOCK_M)) % M
    offs_bn = (pid_n * BLOCK_N + tl.arange(0, BLOCK_N)) % N
    offs_k = tl.arange(0, BLOCK_K)
    a_ptrs = a_ptr + offs_am[:, None] * stride_am + offs_k[None, :] * stride_ak
    b_ptrs = b_ptr + offs_k[:, None] * stride_bk + offs_bn[None, :] * stride_bn

    acc = tl.zeros((BLOCK_M, BLOCK_N), dtype=tl.float32)
    for kk in range(0, tl.cdiv(K, BLOCK_K)):
        a = tl.load(a_ptrs, mask=offs_k[None, :] < K - kk * BLOCK_K, other=0.0)
        b = tl.load(b_ptrs, mask=offs_k[:, None] < K - kk * BLOCK_K, other=0.0)
        acc = tl.dot(a, b, acc)
        a_ptrs += BLOCK_K * stride_ak
        b_ptrs += BLOCK_K * stride_bk

    c = acc.to(c_ptr.dtype.element_ty)
    offs_cm = pid_m * BLOCK_M + tl.arange(0, BLOCK_M)
    offs_cn = pid_n * BLOCK_N + tl.arange(0, BLOCK_N)
    c_ptrs = c_ptr + offs_cm[:, None] * stride_cm + offs_cn[None, :] * stride_cn
    mask = (offs_cm[:, None] < M) & (offs_cn[None, :] < N)
    tl.store(c_ptrs, c, mask=mask)

# config = {"BLOCK_K": 64, "BLOCK_M": 512, "BLOCK_N": 128, "GROUP_M": 8, "arch": "sm_90", "dtype": "fp32", "num_ctas": 1, "num_stages": 3, "num_warps": 1}
# arch = sm_90


// ===== COMPILED SASS (sm_90a) =====

	.target	sm_90a

	.elftype	@"ET_EXEC"


//--------------------- .note.nv.tkinfo           --------------------------
	.section	.note.nv.tkinfo,"",@"SHT_NOTE"
	.sectionflags	@"SHF_NOTE_NV_TKINFO"
	.tkinfo
        /*0018*/ 	.word	0x00000002
        /*0030*/ 	.string	""
        /*0030*/ 	.string	"ptxas"
        /*0030*/ 	.string	"Cuda compilation tools, release 13.0, V13.0.88"
        /*0030*/ 	.string	"Build cuda_13.0.r13.0/compiler.36424714_0"
        /*0030*/ 	.string	"-v  -suppress-debug-info  -lineinfo  -arch sm_90a "



//--------------------- .note.nv.cuinfo           --------------------------
	.section	.note.nv.cuinfo,"",@"SHT_NOTE"
	.sectionflags	@"SHF_NOTE_NV_CUINFO"
        /*0018*/ 	.short	0x0002
        /*001a*/ 	.short	0x005a
        /*001c*/ 	.short	0x0082
	.zero		2


//--------------------- .nv.info                  --------------------------
	.section	.nv.info,"",@"SHT_CUDA_INFO"
	.align	4


	//----- nvinfo : EIATTR_REGCOUNT
	.align		4
        /*0000*/ 	.byte	0x04, 0x2f
        /*0002*/ 	.short	(.L_1 - .L_0)
	.align		4
.L_0:
        /*0004*/ 	.word	index@(matmul_kernel)
        /*0008*/ 	.word	0x000000ff


	//----- nvinfo : EIATTR_FRAME_SIZE
	.align		4
.L_1:
        /*000c*/ 	.byte	0x04, 0x11
        /*000e*/ 	.short	(.L_3 - .L_2)
	.align		4
.L_2:
        /*0010*/ 	.word	index@(matmul_kernel)
        /*0014*/ 	.word	0x00006cc8


	//----- nvinfo : EIATTR_MIN_STACK_SIZE
	.align		4
.L_3:
        /*0018*/ 	.byte	0x04, 0x12
        /*001a*/ 	.short	(.L_5 - .L_4)
	.align		4
.L_4:
        /*001c*/ 	.word	index@(matmul_kernel)
        /*0020*/ 	.word	0x00006cc8
.L_5:


//--------------------- .nv.compat                --------------------------
	.section	.nv.compat,"",@"SHT_CUDA_COMPAT_INFO"
	.align	4
        /*0000*/ 	.byte	0x02, 0x09, 0x01, 0x00, 0x02, 0x02, 0x01, 0x00, 0x02, 0x05, 0x05, 0x00, 0x03, 0x07, 0x01, 0x01
        /*0010*/ 	.byte	0x02, 0x03, 0x00, 0x00, 0x02, 0x06, 0x01, 0x00, 0x04, 0x0b, 0x08, 0x00, 0x00, 0x00, 0x00, 0x00
        /*0020*/ 	.byte	0x00, 0x00, 0x00, 0x00


//--------------------- .nv.info.matmul_kernel    --------------------------
	.section	.nv.info.matmul_kernel,"",@"SHT_CUDA_INFO"
	.sectionflags	@""
	.align	4


	//----- nvinfo : EIATTR_CUDA_API_VERSION
	.align		4
        /*0000*/ 	.byte	0x04, 0x37
        /*0002*/ 	.short	(.L_7 - .L_6)
.L_6:
        /*0004*/ 	.word	0x00000082


	//----- nvinfo : EIATTR_KPARAM_INFO
	.align		4
.L_7:
        /*0008*/ 	.byte	0x04, 0x17
        /*000a*/ 	.short	(.L_9 - .L_8)
.L_8:
        /*000c*/ 	.word	0x00000000
        /*0010*/ 	.short	0x000d
        /*0012*/ 	.short	0x0048
        /*0014*/ 	.byte	0x00, 0xf4, 0x21, 0x00


	//----- nvinfo : EIATTR_KPARAM_INFO
	.align		4
.L_9:
        /*0018*/ 	.byte	0x04, 0x17
        /*001a*/ 	.short	(.L_11 - .L_10)
.L_10:
        /*001c*/ 	.word	0x00000000
        /*0020*/ 	.short	0x000c
        /*0022*/ 	.short	0x0040
        /*0024*/ 	.byte	0x00, 0xf4, 0x21, 0x00


	//----- nvinfo : EIATTR_KPARAM_INFO
	.align		4
.L_11:
        /*0028*/ 	.byte	0x04, 0x17
        /*002a*/ 	.short	(.L_13 - .L_12)
.L_12:
        /*002c*/ 	.word	0x00000000
        /*0030*/ 	.short	0x000b
        /*0032*/ 	.short	0x0038
        /*0034*/ 	.byte	0x00, 0xf0, 0x11, 0x00


	//----- nvinfo : EIATTR_KPARAM_INFO
	.align		4
.L_13:
        /*0038*/ 	.byte	0x04, 0x17
        /*003a*/ 	.short	(.L_15 - .L_14)
.L_14:
        /*003c*/ 	.word	0x00000000
        /*0040*/ 	.short	0x000a
        /*0042*/ 	.short	0x0034
        /*0044*/ 	.byte	0x00, 0xf0, 0x11, 0x00


	//----- nvinfo : EIATTR_KPARAM_INFO
	.align		4
.L_15:
        /*0048*/ 	.byte	0x04, 0x17
        /*004a*/ 	.short	(.L_17 - .L_16)
.L_16:
        /*004c*/ 	.word	0x00000000
        /*0050*/ 	.short	0x0009
        /*0052*/ 	.short	0x0030
        /*0054*/ 	.byte	0x00, 0xf0, 0x11, 0x00


	//----- nvinfo : EIATTR_KPARAM_INFO
	.align		4
.L_17:
        /*0058*/ 	.byte	0x04, 0x17
        /*005a*/ 	.short	(.L_19 - .L_18)
.L_18:
        /*005c*/ 	.word	0x00000000
        /*0060*/ 	.short	0x0008
        /*0062*/ 	.short	0x002c
        /*0064*/ 	.byte	0x00, 0xf0, 0x11, 0x00


	//----- nvinfo : EIATTR_KPARAM_INFO
	.align		4
.L_19:
        /*0068*/ 	.byte	0x04, 0x17
        /*006a*/ 	.short	(.L_21 - .L_20)
.L_20:
        /*006c*/ 	.word	0x00000000
        /*0070*/ 	.short	0x0007
        /*0072*/ 	.short	0x0028
        /*0074*/ 	.byte	0x00, 0xf0, 0x11, 0x00


	//----- nvinfo : EIATTR_KPARAM_INFO
	.align		4
.L_21:
        /*0078*/ 	.byte	0x04, 0x17
        /*007a*/ 	.short	(.L_23 - .L_22)
.L_22:
        /*007c*/ 	.word	0x00000000
        /*0080*/ 	.short	0x0006
        /*0082*/ 	.short	0x0024
        /*0084*/ 	.byte	0x00, 0xf0, 0x11, 0x00


	//----- nvinfo : EIATTR_KPARAM_INFO
	.align		4
.L_23:
        /*0088*/ 	.byte	0x04, 0x17
        /*008a*/ 	.short	(.L_25 - .L_24)
.L_24:
        /*008c*/ 	.word	0x00000000
        /*0090*/ 	.short	0x0005
        /*0092*/ 	.short	0x0020
        /*0094*/ 	.byte	0x00, 0xf0, 0x11, 0x00


	//----- nvinfo : EIATTR_KPARAM_INFO
	.align		4
.L_25:
        /*0098*/ 	.byte	0x04, 0x17
        /*009a*/ 	.short	(.L_27 - .L_26)
.L_26:
        /*009c*/ 	.word	0x00000000
        /*00a0*/ 	.short	0x0004
        /*00a2*/ 	.short	0x001c
        /*00a4*/ 	.byte	0x00, 0xf0, 0x11, 0x00


	//----- nvinfo : EIATTR_KPARAM_INFO
	.align		4
.L_27:
        /*00a8*/ 	.byte	0x04, 0x17
        /*00aa*/ 	.short	(.L_29 - .L_28)
.L_28:
        /*00ac*/ 	.word	0x00000000
        /*00b0*/ 	.short	0x0003
        /*00b2*/ 	.short	0x0018
        /*00b4*/ 	.byte	0x00, 0xf0, 0x11, 0x00


	//----- nvinfo : EIATTR_KPARAM_INFO
	.align		4
.L_29:
        /*00b8*/ 	.byte	0x04, 0x17
        /*00ba*/ 	.short	(.L_31 - .L_30)
.L_30:
        /*00bc*/ 	.word	0x00000000
        /*00c0*/ 	.short	0x0002
        /*00c2*/ 	.short	0x0010
        /*00c4*/ 	.byte	0x00, 0xf4, 0x21, 0x00


	//----- nvinfo : EIATTR_KPARAM_INFO
	.align		4
.L_31:
        /*00c8*/ 	.byte	0x04, 0x17
        /*00ca*/ 	.short	(.L_33 - .L_32)
.L_32:
        /*00cc*/ 	.word	0x00000000
        /*00d0*/ 	.short	0x0001
        /*00d2*/ 	.short	0x0008
        /*00d4*/ 	.byte	0x00, 0xf4, 0x21, 0x00


	//----- nvinfo : EIATTR_KPARAM_INFO
	.align		4
.L_33:
        /*00d8*/ 	.byte	0x04, 0x17
        /*00da*/ 	.short	(.L_35 - .L_34)
.L_34:
        /*00dc*/ 	.word	0x00000000
        /*00e0*/ 	.short	0x0000
        /*00e2*/ 	.short	0x0000
        /*00e4*/ 	.byte	0x00, 0xf4, 0x21, 0x00


	//----- nvinfo : EIATTR_SPARSE_MMA_MASK
	.align		4
.L_35:
        /*00e8*/ 	.byte	0x03, 0x50
        /*00ea*/ 	.short	0x0000


	//----- nvinfo : EIATTR_MAXREG_COUNT
	.align		4
        /*00ec*/ 	.byte	0x03, 0x1b
        /*00ee*/ 	.short	0x00ff


	//----- nvinfo : EIATTR_NUM_BARRIERS
	.align		4
        /*00f0*/ 	.byte	0x02, 0x4c
        /*00f2*/ 	.byte	0x01
	.zero		1


	//----- nvinfo : EIATTR_ANNOTATIONS
	.align		4
        /*00f4*/ 	.byte	0x04, 0x55
        /*00f6*/ 	.short	(.L_37 - .L_36)


	//   ....[0]....
.L_36:
        /*00f8*/ 	.word	0x00000001
        /*00fc*/ 	.byte	0x40, 0x09, 0x00, 0x00, 0x01, 0x00, 0x00, 0x00, 0x90, 0x09, 0x00, 0x00, 0x01, 0x00, 0x00, 0x00
        /* <DEDUP_REMOVED lines=308> */
        /*144c*/ 	.byte	0x80, 0xf4, 0x00, 0x00


	//----- nvinfo : EIATTR_MERCURY_ISA_VERSION
	.align		4
.L_37:
        /*1450*/ 	.byte	0x03, 0x5f
        /*1452*/ 	.short	0x0101


	//----- nvinfo : EIATTR_COOP_GROUP_MASK_REGIDS
	.align		4
        /*1454*/ 	.byte	0x04, 0x29
        /*1456*/ 	.short	(.L_39 - .L_38)


	//   ....[0]....
.L_38:
        /*1458*/ 	.word	0xffffffff


	//   ....[1]....
        /*145c*/ 	.word	0xffffffff


	//   ....[2]....
        /*1460*/ 	.word	0xffffffff


	//   ....[3]....
        /*1464*/ 	.word	0xffffffff


	//   ....[4]....
        /*1468*/ 	.word	0xffffffff


	//   ....[5]....
        /*146c*/ 	.word	0xffffffff


	//   ....[6]....
        /*1470*/ 	.word	0xffffffff


	//   ....[7]....
        /*1474*/ 	.word	0xffffffff


	//   ....[8]....
        /*1478*/ 	.word	0xffffffff


	//   ....[9]....
        /*147c*/ 	.word	0xffffffff


	//   ....[10]....
        /*1480*/ 	.word	0xffffffff


	//   ....[11]....
        /*1484*/ 	.word	0xffffffff


	//   ....[12]....
        /*1488*/ 	.word	0xffffffff


	//   ....[13]....
        /*148c*/ 	.word	0xffffffff


	//   ....[14]....
        /*1490*/ 	.word	0xffffffff


	//   ....[15]....
        /*1494*/ 	.word	0xffffffff


	//   ....[16]....
        /*1498*/ 	.word	0xffffffff


	//   ....[17]....
        /*149c*/ 	.word	0xffffffff


	//   ....[18]....
        /*14a0*/ 	.word	0xffffffff


	//   ....[19]....
        /*14a4*/ 	.word	0xffffffff


	//   ....[20]....
        /*14a8*/ 	.word	0xffffffff


	//   ....[21]....
        /*14ac*/ 	.word	0xffffffff


	//   ....[22]....
        /*14b0*/ 	.word	0xffffffff


	//   ....[23]....
        /*14b4*/ 	.word	0xffffffff


	//   ....[24]....
        /*14b8*/ 	.word	0xffffffff


	//   ....[25]....
        /*14bc*/ 	.word	0xffffffff


	//   ....[26]....
        /*14c0*/ 	.word	0xffffffff


	//   ....[27]....
        /*14c4*/ 	.word	0xffffffff


	//   ....[28]....
        /*14c8*/ 	.word	0xffffffff


	//   ....[29]....
        /*14cc*/ 	.word	0xffffffff


	//   ....[30]....
        /*14d0*/ 	.word	0xffffffff


	//   ....[31]....
        /*14d4*/ 	.word	0xffffffff


	//   ....[32]....
        /*14d8*/ 	.word	0xffffffff


	//   ....[33]....
        /*14dc*/ 	.word	0xffffffff


	//   ....[34]....
        /*14e0*/ 	.word	0xffffffff


	//   ....[35]....
        /*14e4*/ 	.word	0xffffffff


	//   ....[36]....
        /*14e8*/ 	.word	0xffffffff


	//   ....[37]....
        /*14ec*/ 	.word	0xffffffff


	//   ....[38]....
        /*14f0*/ 	.word	0xffffffff


	//   ....[39]....
        /*14f4*/ 	.word	0xffffffff


	//   ....[40]....
        /*14f8*/ 	.word	0xffffffff


	//   ....[41]....
        /*14fc*/ 	.word	0xffffffff


	//   ....[42]....
        /*1500*/ 	.word	0xffffffff


	//   ....[43]....
        /*1504*/ 	.word	0xffffffff


	//   ....[44]....
        /*1508*/ 	.word	0xffffffff


	//   ....[45]....
        /*150c*/ 	.word	0xffffffff


	//   ....[46]....
        /*1510*/ 	.word	0xffffffff


	//   ....[47]....
        /*1514*/ 	.word	0xffffffff


	//   ....[48]....
        /*1518*/ 	.word	0xffffffff


	//   ....[49]....
        /*151c*/ 	.word	0xffffffff


	//   ....[50]....
        /*1520*/ 	.word	0xffffffff


	//   ....[51]....
        /*1524*/ 	.word	0xffffffff


	//   ....[52]....
        /*1528*/ 	.word	0xffffffff


	//   ....[53]....
        /*152c*/ 	.word	0xffffffff


	//   ....[54]....
        /*1530*/ 	.word	0xffffffff


	//   ....[55]....
        /*1534*/ 	.word	0xffffffff


	//   ....[56]....
        /*1538*/ 	.word	0xffffffff


	//   ....[57]....
        /*153c*/ 	.word	0xffffffff


	//   ....[58]....
        /*1540*/ 	.word	0xffffffff


	//   ....[59]....
        /*1544*/ 	.word	0xffffffff


	//   ....[60]....
        /*1548*/ 	.word	0xffffffff


	//   ....[61]....
        /*154c*/ 	.word	0xffffffff


	//   ....[62]....
        /*1550*/ 	.word	0xffffffff


	//   ....[63]....
        /*1554*/ 	.word	0xffffffff


	//   ....[64]....
        /*1558*/ 	.word	0xffffffff


	//   ....[65]....
        /*155c*/ 	.word	0xffffffff


	//   ....[66]....
        /*1560*/ 	.word	0xffffffff


	//   ....[67]....
        /*1564*/ 	.word	0xffffffff


	//   ....[68]....
        /*1568*/ 	.word	0xffffffff


	//   ....[69]....
        /*156c*/ 	.word	0xffffffff


	//   ....[70]....
        /*1570*/ 	.word	0xffffffff


	//   ....[71]....
        /*1574*/ 	.word	0xffffffff


	//   ....[72]....
        /*1578*/ 	.word	0xffffffff


	//   ....[73]....
        /*157c*/ 	.word	0xffffffff


	//   ....[74]....
        /*1580*/ 	.word	0xffffffff


	//   ....[75]....
        /*1584*/ 	.word	0xffffffff


	//   ....[76]....
        /*1588*/ 	.word	0xffffffff


	//   ....[77]....
        /*158c*/ 	.word	0xffffffff


	//   ....[78]....
        /*1590*/ 	.word	0xffffffff


	//   ....[79]....
        /*1594*/ 	.word	0xffffffff


	//   ....[80]....
        /*1598*/ 	.word	0xffffffff


	//   ....[81]....
        /*159c*/ 	.word	0xffffffff


	//   ....[82]....
        /*15a0*/ 	.word	0xffffffff


	//   ....[83]....
        /*15a4*/ 	.word	0xffffffff


	//   ....[84]....
        /*15a8*/ 	.word	0xffffffff


	//   ....[85]....
        /*15ac*/ 	.word	0xffffffff


	//   ....[86]....
        /*15b0*/ 	.word	0xffffffff


	//   ....[87]....
        /*15b4*/ 	.word	0xffffffff


	//   ....[88]....
        /*15b8*/ 	.word	0xffffffff


	//   ....[89]....
        /*15bc*/ 	.word	0xffffffff


	//   ....[90]....
        /*15c0*/ 	.word	0xffffffff


	//   ....[91]....
        /*15c4*/ 	.word	0xffffffff


	//   ....[92]....
        /*15c8*/ 	.word	0xffffffff


	//   ....[93]....
        /*15cc*/ 	.word	0xffffffff


	//   ....[94]....
        /*15d0*/ 	.word	0xffffffff


	//   ....[95]....
        /*15d4*/ 	.word	0xffffffff


	//   ....[96]....
        /*15d8*/ 	.word	0xffffffff


	//   ....[97]....
        /*15dc*/ 	.word	0xffffffff


	//   ....[98]....
        /*15e0*/ 	.word	0xffffffff


	//   ....[99]....
        /*15e4*/ 	.word	0xffffffff


	//   ....[100]....
        /*15e8*/ 	.word	0xffffffff


	//   ....[101]....
        /*15ec*/ 	.word	0xffffffff


	//   ....[102]....
        /*15f0*/ 	.word	0xffffffff


	//   ....[103]....
        /*15f4*/ 	.word	0xffffffff


	//   ....[104]....
        /*15f8*/ 	.word	0xffffffff


	//   ....[105]....
        /*15fc*/ 	.word	0xffffffff


	//   ....[106]....
        /*1600*/ 	.word	0xffffffff


	//   ....[107]....
        /*1604*/ 	.word	0xffffffff


	//   ....[108]....
        /*1608*/ 	.word	0xffffffff


	//   ....[109]....
        /*160c*/ 	.word	0xffffffff


	//   ....[110]....
        /*1610*/ 	.word	0xffffffff


	//   ....[111]....
        /*1614*/ 	.word	0xffffffff


	//   ....[112]....
        /*1618*/ 	.word	0xffffffff


	//   ....[113]....
        /*161c*/ 	.word	0xffffffff


	//   ....[114]....
        /*1620*/ 	.word	0xffffffff


	//   ....[115]....
        /*1624*/ 	.word	0xffffffff


	//   ....[116]....
        /*1628*/ 	.word	0xffffffff


	//   ....[117]....
        /*162c*/ 	.word	0xffffffff


	//   ....[118]....
        /*1630*/ 	.word	0xffffffff


	//   ....[119]....
        /*1634*/ 	.word	0xffffffff


	//   ....[120]....
        /*1638*/ 	.word	0xffffffff


	//   ....[121]....
        /*163c*/ 	.word	0xffffffff


	//   ....[122]....
        /*1640*/ 	.word	0xffffffff


	//   ....[123]....
        /*1644*/ 	.word	0xffffffff


	//   ....[124]....
        /*1648*/ 	.word	0xffffffff


	//   ....[125]....
        /*164c*/ 	.word	0xffffffff


	//   ....[126]....
        /*1650*/ 	.word	0xffffffff


	//   ....[127]....
        /*1654*/ 	.word	0xffffffff


	//   ....[128]....
        /*1658*/ 	.word	0xffffffff


	//   ....[129]....
        /*165c*/ 	.word	0xffffffff


	//   ....[130]....
        /*1660*/ 	.word	0xffffffff


	//   ....[131]....
        /*1664*/ 	.word	0xffffffff


	//   ....[132]....
        /*1668*/ 	.word	0xffffffff


	//   ....[133]....
        /*166c*/ 	.word	0xffffffff


	//   ....[134]....
        /*1670*/ 	.word	0xffffffff


	//   ....[135]....
        /*1674*/ 	.word	0xffffffff


	//   ....[136]....
        /*1678*/ 	.word	0xffffffff


	//   ....[137]....
        /*167c*/ 	.word	0xffffffff


	//   ....[138]....
        /*1680*/ 	.word	0xffffffff


	//   ....[139]....
        /*1684*/ 	.word	0xffffffff


	//   ....[140]....
        /*1688*/ 	.word	0xffffffff


	//   ....[141]....
        /*168c*/ 	.word	0xffffffff


	//   ....[142]....
        /*1690*/ 	.word	0xffffffff


	//   ....[143]....
        /*1694*/ 	.word	0xffffffff


	//   ....[144]....
        /*1698*/ 	.word	0xffffffff


	//   ....[145]....
        /*169c*/ 	.word	0xffffffff


	//   ....[146]....
        /*16a0*/ 	.word	0xffffffff


	//   ....[147]....
        /*16a4*/ 	.word	0xffffffff


	//   ....[148]....
        /*16a8*/ 	.word	0xffffffff


	//   ....[149]....
        /*16ac*/ 	.word	0xffffffff


	//   ....[150]....
        /*16b0*/ 	.word	0xffffffff


	//   ....[151]....
        /*16b4*/ 	.word	0xffffffff


	//   ....[152]....
        /*16b8*/ 	.word	0xffffffff


	//   ....[153]....
        /*16bc*/ 	.word	0xffffffff


	//   ....[154]....
        /*16c0*/ 	.word	0xffffffff


	//   ....[155]....
        /*16c4*/ 	.word	0xffffffff


	//   ....[156]....
        /*16c8*/ 	.word	0xffffffff


	//   ....[157]....
        /*16cc*/ 	.word	0xffffffff


	//   ....[158]....
        /*16d0*/ 	.word	0xffffffff


	//   ....[159]....
        /*16d4*/ 	.word	0xffffffff


	//   ....[160]....
        /*16d8*/ 	.word	0xffffffff


	//   ....[161]....
        /*16dc*/ 	.word	0xffffffff


	//   ....[162]....
        /*16e0*/ 	.word	0xffffffff


	//   ....[163]....
        /*16e4*/ 	.word	0xffffffff


	//   ....[164]....
        /*16e8*/ 	.word	0xffffffff


	//   ....[165]....
        /*16ec*/ 	.word	0xffffffff


	//   ....[166]....
        /*16f0*/ 	.word	0xffffffff


	//   ....[167]....
        /*16f4*/ 	.word	0xffffffff


	//   ....[168]....
        /*16f8*/ 	.word	0xffffffff


	//   ....[169]....
        /*16fc*/ 	.word	0xffffffff


	//   ....[170]....
        /*1700*/ 	.word	0xffffffff


	//   ....[171]....
        /*1704*/ 	.word	0xffffffff


	//   ....[172]....
        /*1708*/ 	.word	0xffffffff


	//   ....[173]....
        /*170c*/ 	.word	0xffffffff


	//   ....[174]....
        /*1710*/ 	.word	0xffffffff


	//   ....[175]....
        /*1714*/ 	.word	0xffffffff


	//   ....[176]....
        /*1718*/ 	.word	0xffffffff


	//   ....[177]....
        /*171c*/ 	.word	0xffffffff


	//   ....[178]....
        /*1720*/ 	.word	0xffffffff


	//   ....[179]....
        /*1724*/ 	.word	0xffffffff


	//   ....[180]....
        /*1728*/ 	.word	0xffffffff


	//   ....[181]....
        /*172c*/ 	.word	0xffffffff


	//   ....[182]....
        /*1730*/ 	.word	0xffffffff


	//   ....[183]....
        /*1734*/ 	.word	0xffffffff


	//   ....[184]....
        /*1738*/ 	.word	0xffffffff


	//   ....[185]....
        /*173c*/ 	.word	0xffffffff


	//   ....[186]....
        /*1740*/ 	.word	0xffffffff


	//   ....[187]....
        /*1744*/ 	.word	0xffffffff


	//   ....[188]....
        /*1748*/ 	.word	0xffffffff


	//   ....[189]....
        /*174c*/ 	.word	0xffffffff


	//   ....[190]....
        /*1750*/ 	.word	0xffffffff


	//   ....[191]....
        /*1754*/ 	.word	0xffffffff


	//   ....[192]....
        /*1758*/ 	.word	0xffffffff


	//   ....[193]....
        /*175c*/ 	.word	0xffffffff


	//   ....[194]....
        /*1760*/ 	.word	0xffffffff


	//   ....[195]....
        /*1764*/ 	.word	0xffffffff


	//   ....[196]....
        /*1768*/ 	.word	0xffffffff


	//   ....[197]....
        /*176c*/ 	.word	0xffffffff


	//   ....[198]....
        /*1770*/ 	.word	0xffffffff


	//   ....[199]....
        /*1774*/ 	.word	0xffffffff


	//   ....[200]....
        /*1778*/ 	.word	0xffffffff


	//   ....[201]....
        /*177c*/ 	.word	0xffffffff


	//   ....[202]....
        /*1780*/ 	.word	0xffffffff


	//   ....[203]....
        /*1784*/ 	.word	0xffffffff


	//   ....[204]....
        /*1788*/ 	.word	0xffffffff


	//   ....[205]....
        /*178c*/ 	.word	0xffffffff


	//   ....[206]....
        /*1790*/ 	.word	0xffffffff


	//   ....[207]....
        /*1794*/ 	.word	0xffffffff


	//   ....[208]....
        /*1798*/ 	.word	0xffffffff


	//   ....[209]....
        /*179c*/ 	.word	0xffffffff


	//   ....[210]....
        /*17a0*/ 	.word	0xffffffff


	//   ....[211]....
        /*17a4*/ 	.word	0xffffffff


	//   ....[212]....
        /*17a8*/ 	.word	0xffffffff


	//   ....[213]....
        /*17ac*/ 	.word	0xffffffff


	//   ....[214]....
        /*17b0*/ 	.word	0xffffffff


	//   ....[215]....
        /*17b4*/ 	.word	0xffffffff


	//   ....[216]....
        /*17b8*/ 	.word	0xffffffff


	//   ....[217]....
        /*17bc*/ 	.word	0xffffffff


	//   ....[218]....
        /*17c0*/ 	.word	0xffffffff


	//   ....[219]....
        /*17c4*/ 	.word	0xffffffff


	//   ....[220]....
        /*17c8*/ 	.word	0xffffffff


	//   ....[221]....
        /*17cc*/ 	.word	0xffffffff


	//   ....[222]....
        /*17d0*/ 	.word	0xffffffff


	//   ....[223]....
        /*17d4*/ 	.word	0xffffffff


	//   ....[224]....
        /*17d8*/ 	.word	0xffffffff


	//   ....[225]....
        /*17dc*/ 	.word	0xffffffff


	//   ....[226]....
        /*17e0*/ 	.word	0xffffffff


	//   ....[227]....
        /*17e4*/ 	.word	0xffffffff


	//   ....[228]....
        /*17e8*/ 	.word	0xffffffff


	//   ....[229]....
        /*17ec*/ 	.word	0xffffffff


	//   ....[230]....
        /*17f0*/ 	.word	0xffffffff


	//   ....[231]....
        /*17f4*/ 	.word	0xffffffff


	//   ....[232]....
        /*17f8*/ 	.word	0xffffffff


	//   ....[233]....
        /*17fc*/ 	.word	0xffffffff


	//   ....[234]....
        /*1800*/ 	.word	0xffffffff


	//   ....[235]....
        /*1804*/ 	.word	0xffffffff


	//   ....[236]....
        /*1808*/ 	.word	0xffffffff


	//   ....[237]....
        /*180c*/ 	.word	0xffffffff


	//   ....[238]....
        /*1810*/ 	.word	0xffffffff


	//   ....[239]....
        /*1814*/ 	.word	0xffffffff


	//   ....[240]....
        /*1818*/ 	.word	0xffffffff


	//   ....[241]....
        /*181c*/ 	.word	0xffffffff


	//   ....[242]....
        /*1820*/ 	.word	0xffffffff


	//   ....[243]....
        /*1824*/ 	.word	0xffffffff


	//   ....[244]....
        /*1828*/ 	.word	0xffffffff


	//   ....[245]....
        /*182c*/ 	.word	0xffffffff


	//   ....[246]....
        /*1830*/ 	.word	0xffffffff


	//   ....[247]....
        /*1834*/ 	.word	0xffffffff


	//   ....[248]....
        /*1838*/ 	.word	0xffffffff


	//   ....[249]....
        /*183c*/ 	.word	0xffffffff


	//   ....[250]....
        /*1840*/ 	.word	0xffffffff


	//   ....[251]....
        /*1844*/ 	.word	0xffffffff


	//   ....[252]....
        /*1848*/ 	.word	0xffffffff


	//   ....[253]....
        /*184c*/ 	.word	0xffffffff


	//   ....[254]....
        /*1850*/ 	.word	0xffffffff


	//   ....[255]....
        /*1854*/ 	.word	0xffffffff


	//   ....[0]....
        /*1858*/ 	.word	0xffffffff


	//   ....[1]....
        /*185c*/ 	.word	0xffffffff


	//   ....[2]....
        /*1860*/ 	.word	0xffffffff


	//   ....[3]....
        /*1864*/ 	.word	0xffffffff


	//   ....[4]....
        /*1868*/ 	.word	0xffffffff


	//   ....[5]....
        /*186c*/ 	.word	0xffffffff


	//   ....[6]....
        /*1870*/ 	.word	0xffffffff


	//   ....[7]....
        /*1874*/ 	.word	0xffffffff


	//   ....[8]....
        /*1878*/ 	.word	0xffffffff


	//   ....[9]....
        /*187c*/ 	.word	0xffffffff


	//   ....[10]....
        /*1880*/ 	.word	0xffffffff


	//   ....[11]....
        /*1884*/ 	.word	0xffffffff


	//   ....[12]....
        /*1888*/ 	.word	0xffffffff


	//   ....[13]....
        /*188c*/ 	.word	0xffffffff


	//   ....[14]....
        /*1890*/ 	.word	0xffffffff


	//   ....[15]....
        /*1894*/ 	.word	0xffffffff


	//   ....[16]....
        /*1898*/ 	.word	0xffffffff


	//   ....[17]....
        /*189c*/ 	.word	0xffffffff


	//   ....[18]....
        /*18a0*/ 	.word	0xffffffff


	//   ....[19]....
        /*18a4*/ 	.word	0xffffffff


	//   ....[20]....
        /*18a8*/ 	.word	0xffffffff


	//   ....[21]....
        /*18ac*/ 	.word	0xffffffff


	//   ....[22]....
        /*18b0*/ 	.word	0xffffffff


	//   ....[23]....
        /*18b4*/ 	.word	0xffffffff


	//   ....[24]....
        /*18b8*/ 	.word	0xffffffff


	//   ....[25]....
        /*18bc*/ 	.word	0xffffffff


	//   ....[26]....
        /*18c0*/ 	.word	0xffffffff


	//   ....[27]....
        /*18c4*/ 	.word	0xffffffff


	//   ....[28]....
        /*18c8*/ 	.word	0xffffffff


	//   ....[29]....
        /*18cc*/ 	.word	0xffffffff


	//   ....[30]....
        /*18d0*/ 	.word	0xffffffff


	//   ....[31]....
        /*18d4*/ 	.word	0xffffffff


	//   ....[32]....
        /*18d8*/ 	.word	0xffffffff


	//   ....[33]....
        /*18dc*/ 	.word	0xffffffff


	//   ....[34]....
        /*18e0*/ 	.word	0xffffffff


	//   ....[35]....
        /*18e4*/ 	.word	0xffffffff


	//   ....[36]....
        /*18e8*/ 	.word	0xffffffff


	//   ....[37]....
        /*18ec*/ 	.word	0xffffffff


	//   ....[38]....
        /*18f0*/ 	.word	0xffffffff


	//   ....[39]....
        /*18f4*/ 	.word	0xffffffff


	//   ....[40]....
        /*18f8*/ 	.word	0xffffffff


	//   ....[41]....
        /*18fc*/ 	.word	0xffffffff


	//   ....[42]....
        /*1900*/ 	.word	0xffffffff


	//   ....[43]....
        /*1904*/ 	.word	0xffffffff


	//   ....[44]....
        /*1908*/ 	.word	0xffffffff


	//   ....[45]....
        /*190c*/ 	.word	0xffffffff


	//   ....[46]....
        /*1910*/ 	.word	0xffffffff


	//   ....[47]....
        /*1914*/ 	.word	0xffffffff


	//   ....[48]....
        /*1918*/ 	.word	0xffffffff


	//   ....[49]....
        /*191c*/ 	.word	0xffffffff


	//   ....[50]....
        /*1920*/ 	.word	0xffffffff


	//   ....[51]....
        /*1924*/ 	.word	0xffffffff


	//   ....[52]....
        /*1928*/ 	.word	0xffffffff


	//   ....[53]....
        /*192c*/ 	.word	0xffffffff


	//   ....[54]....
        /*1930*/ 	.word	0xffffffff


	//   ....[55]....
        /*1934*/ 	.word	0xffffffff


	//   ....[56]....
        /*1938*/ 	.word	0xffffffff


	//   ....[57]....
        /*193c*/ 	.word	0xffffffff


	//   ....[58]....
        /*1940*/ 	.word	0xffffffff


	//   ....[59]....
        /*1944*/ 	.word	0xffffffff


	//   ....[60]....
        /*1948*/ 	.word	0xffffffff


	//   ....[61]....
        /*194c*/ 	.word	0xffffffff


	//   ....[62]....
        /*1950*/ 	.word	0xffffffff


	//   ....[63]....
        /*1954*/ 	.word	0xffffffff


	//   ....[64]....
        /*1958*/ 	.word	0xffffffff


	//   ....[65]....
        /*195c*/ 	.word	0xffffffff


	//   ....[66]....
        /*1960*/ 	.word	0xffffffff


	//   ....[67]....
        /*1964*/ 	.word	0xffffffff


	//   ....[68]....
        /*1968*/ 	.word	0xffffffff


	//   ....[69]....
        /*196c*/ 	.word	0xffffffff


	//   ....[70]....
        /*1970*/ 	.word	0xffffffff


	//   ....[71]....
        /*1974*/ 	.word	0xffffffff


	//   ....[72]....
        /*1978*/ 	.word	0xffffffff


	//   ....[73]....
        /*197c*/ 	.word	0xffffffff


	//   ....[74]....
        /*1980*/ 	.word	0xffffffff


	//   ....[75]....
        /*1984*/ 	.word	0xffffffff


	//   ....[76]....
        /*1988*/ 	.word	0xffffffff


	//   ....[77]....
        /*198c*/ 	.word	0xffffffff


	//   ....[78]....
        /*1990*/ 	.word	0xffffffff


	//   ....[79]....
        /*1994*/ 	.word	0xffffffff


	//   ....[80]....
        /*1998*/ 	.word	0xffffffff


	//   ....[81]....
        /*199c*/ 	.word	0xffffffff


	//   ....[82]....
        /*19a0*/ 	.word	0xffffffff


	//   ....[83]....
        /*19a4*/ 	.word	0xffffffff


	//   ....[84]....
        /*19a8*/ 	.word	0xffffffff


	//   ....[85]....
        /*19ac*/ 	.word	0xffffffff


	//   ....[86]....
        /*19b0*/ 	.word	0xffffffff


	//   ....[87]....
        /*19b4*/ 	.word	0xffffffff


	//   ....[88]....
        /*19b8*/ 	.word	0xffffffff


	//   ....[89]....
        /*19bc*/ 	.word	0xffffffff


	//   ....[90]....
        /*19c0*/ 	.word	0xffffffff


	//   ....[91]....
        /*19c4*/ 	.word	0xffffffff


	//   ....[92]....
        /*19c8*/ 	.word	0xffffffff


	//   ....[93]....
        /*19cc*/ 	.word	0xffffffff


	//   ....[94]....
        /*19d0*/ 	.word	0xffffffff


	//   ....[95]....
        /*19d4*/ 	.word	0xffffffff


	//   ....[96]....
        /*19d8*/ 	.word	0xffffffff


	//   ....[97]....
        /*19dc*/ 	.word	0xffffffff


	//   ....[98]....
        /*19e0*/ 	.word	0xffffffff


	//   ....[99]....
        /*19e4*/ 	.word	0xffffffff


	//   ....[100]....
        /*19e8*/ 	.word	0xffffffff


	//   ....[101]....
        /*19ec*/ 	.word	0xffffffff


	//   ....[102]....
        /*19f0*/ 	.word	0xffffffff


	//   ....[103]....
        /*19f4*/ 	.word	0xffffffff


	//   ....[104]....
        /*19f8*/ 	.word	0xffffffff


	//   ....[105]....
        /*19fc*/ 	.word	0xffffffff


	//   ....[106]....
        /*1a00*/ 	.word	0xffffffff


	//   ....[107]....
        /*1a04*/ 	.word	0xffffffff


	//   ....[108]....
        /*1a08*/ 	.word	0xffffffff


	//   ....[109]....
        /*1a0c*/ 	.word	0xffffffff


	//   ....[110]....
        /*1a10*/ 	.word	0xffffffff


	//   ....[111]....
        /*1a14*/ 	.word	0xffffffff


	//   ....[112]....
        /*1a18*/ 	.word	0xffffffff


	//   ....[113]....
        /*1a1c*/ 	.word	0xffffffff


	//   ....[114]....
        /*1a20*/ 	.word	0xffffffff


	//   ....[115]....
        /*1a24*/ 	.word	0xffffffff


	//   ....[116]....
        /*1a28*/ 	.word	0xffffffff


	//   ....[117]....
        /*1a2c*/ 	.word	0xffffffff


	//   ....[118]....
        /*1a30*/ 	.word	0xffffffff


	//   ....[119]....
        /*1a34*/ 	.word	0xffffffff


	//   ....[120]....
        /*1a38*/ 	.word	0xffffffff


	//   ....[121]....
        /*1a3c*/ 	.word	0xffffffff


	//   ....[122]....
        /*1a40*/ 	.word	0xffffffff


	//   ....[123]....
        /*1a44*/ 	.word	0xffffffff


	//   ....[124]....
        /*1a48*/ 	.word	0xffffffff


	//   ....[125]....
        /*1a4c*/ 	.word	0xffffffff


	//   ....[126]....
        /*1a50*/ 	.word	0xffffffff


	//   ....[127]....
        /*1a54*/ 	.word	0xffffffff


	//   ....[128]....
        /*1a58*/ 	.word	0xffffffff


	//   ....[129]....
        /*1a5c*/ 	.word	0xffffffff


	//   ....[130]....
        /*1a60*/ 	.word	0xffffffff


	//   ....[131]....
        /*1a64*/ 	.word	0xffffffff


	//   ....[132]....
        /*1a68*/ 	.word	0xffffffff


	//   ....[133]....
        /*1a6c*/ 	.word	0xffffffff


	//   ....[134]....
        /*1a70*/ 	.word	0xffffffff


	//   ....[135]....
        /*1a74*/ 	.word	0xffffffff


	//   ....[136]....
        /*1a78*/ 	.word	0xffffffff


	//   ....[137]....
        /*1a7c*/ 	.word	0xffffffff


	//   ....[138]....
        /*1a80*/ 	.word	0xffffffff


	//   ....[139]....
        /*1a84*/ 	.word	0xffffffff


	//   ....[140]....
        /*1a88*/ 	.word	0xffffffff


	//   ....[141]....
        /*1a8c*/ 	.word	0xffffffff


	//   ....[142]....
        /*1a90*/ 	.word	0xffffffff


	//   ....[143]....
        /*1a94*/ 	.word	0xffffffff


	//   ....[144]....
        /*1a98*/ 	.word	0xffffffff


	//   ....[145]....
        /*1a9c*/ 	.word	0xffffffff


	//   ....[146]....
        /*1aa0*/ 	.word	0xffffffff


	//   ....[147]....
        /*1aa4*/ 	.word	0xffffffff


	//   ....[148]....
        /*1aa8*/ 	.word	0xffffffff


	//   ....[149]....
        /*1aac*/ 	.word	0xffffffff


	//   ....[150]....
        /*1ab0*/ 	.word	0xffffffff


	//   ....[151]....
        /*1ab4*/ 	.word	0xffffffff


	//   ....[152]....
        /*1ab8*/ 	.word	0xffffffff


	//   ....[153]....
        /*1abc*/ 	.word	0xffffffff


	//   ....[154]....
        /*1ac0*/ 	.word	0xffffffff


	//   ....[155]....
        /*1ac4*/ 	.word	0xffffffff


	//   ....[156]....
        /*1ac8*/ 	.word	0xffffffff


	//   ....[157]....
        /*1acc*/ 	.word	0xffffffff


	//   ....[158]....
        /*1ad0*/ 	.word	0xffffffff


	//   ....[159]....
        /*1ad4*/ 	.word	0xffffffff


	//   ....[160]....
        /*1ad8*/ 	.word	0xffffffff


	//   ....[161]....
        /*1adc*/ 	.word	0xffffffff


	//   ....[162]....
        /*1ae0*/ 	.word	0xffffffff


	//   ....[163]....
        /*1ae4*/ 	.word	0xffffffff


	//   ....[164]....
        /*1ae8*/ 	.word	0xffffffff


	//   ....[165]....
        /*1aec*/ 	.word	0xffffffff


	//   ....[166]....
        /*1af0*/ 	.word	0xffffffff


	//   ....[167]....
        /*1af4*/ 	.word	0xffffffff


	//   ....[168]....
        /*1af8*/ 	.word	0xffffffff


	//   ....[169]....
        /*1afc*/ 	.word	0xffffffff


	//   ....[170]....
        /*1b00*/ 	.word	0xffffffff


	//   ....[171]....
        /*1b04*/ 	.word	0xffffffff


	//   ....[172]....
        /*1b08*/ 	.word	0xffffffff


	//   ....[173]....
        /*1b0c*/ 	.word	0xffffffff


	//   ....[174]....
        /*1b10*/ 	.word	0xffffffff


	//   ....[175]....
        /*1b14*/ 	.word	0xffffffff


	//   ....[176]....
        /*1b18*/ 	.word	0xffffffff


	//   ....[177]....
        /*1b1c*/ 	.word	0xffffffff


	//   ....[178]....
        /*1b20*/ 	.word	0xffffffff


	//   ....[179]....
        /*1b24*/ 	.word	0xffffffff


	//   ....[180]....
        /*1b28*/ 	.word	0xffffffff


	//   ....[181]....
        /*1b2c*/ 	.word	0xffffffff


	//   ....[182]....
        /*1b30*/ 	.word	0xffffffff


	//   ....[183]....
        /*1b34*/ 	.word	0xffffffff


	//   ....[184]....
        /*1b38*/ 	.word	0xffffffff


	//   ....[185]....
        /*1b3c*/ 	.word	0xffffffff


	//   ....[186]....
        /*1b40*/ 	.word	0xffffffff


	//   ....[187]....
        /*1b44*/ 	.word	0xffffffff


	//   ....[188]....
        /*1b48*/ 	.word	0xffffffff


	//   ....[189]....
        /*1b4c*/ 	.word	0xffffffff


	//   ....[190]....
        /*1b50*/ 	.word	0xffffffff


	//   ....[191]....
        /*1b54*/ 	.word	0xffffffff


	//   ....[192]....
        /*1b58*/ 	.word	0xffffffff


	//   ....[193]....
        /*1b5c*/ 	.word	0xffffffff


	//   ....[194]....
        /*1b60*/ 	.word	0xffffffff


	//   ....[195]....
        /*1b64*/ 	.word	0xffffffff


	//   ....[196]....
        /*1b68*/ 	.word	0xffffffff


	//   ....[197]....
        /*1b6c*/ 	.word	0xffffffff


	//   ....[198]....
        /*1b70*/ 	.word	0xffffffff


	//   ....[199]....
        /*1b74*/ 	.word	0xffffffff


	//   ....[200]....
        /*1b78*/ 	.word	0xffffffff


	//   ....[201]....
        /*1b7c*/ 	.word	0xffffffff


	//   ....[202]....
        /*1b80*/ 	.word	0xffffffff


	//   ....[203]....
        /*1b84*/ 	.word	0xffffffff


	//   ....[204]....
        /*1b88*/ 	.word	0xffffffff


	//   ....[205]....
        /*1b8c*/ 	.word	0xffffffff


	//   ....[206]....
        /*1b90*/ 	.word	0xffffffff


	//   ....[207]....
        /*1b94*/ 	.word	0xffffffff


	//   ....[208]....
        /*1b98*/ 	.word	0xffffffff


	//   ....[209]....
        /*1b9c*/ 	.word	0xffffffff


	//   ....[210]....
        /*1ba0*/ 	.word	0xffffffff


	//   ....[211]....
        /*1ba4*/ 	.word	0xffffffff


	//   ....[212]....
        /*1ba8*/ 	.word	0xffffffff


	//   ....[213]....
        /*1bac*/ 	.word	0xffffffff


	//   ....[214]....
        /*1bb0*/ 	.word	0xffffffff


	//   ....[215]....
        /*1bb4*/ 	.word	0xffffffff


	//   ....[216]....
        /*1bb8*/ 	.word	0xffffffff


	//   ....[217]....
        /*1bbc*/ 	.word	0xffffffff


	//   ....[218]....
        /*1bc0*/ 	.word	0xffffffff


	//   ....[219]....
        /*1bc4*/ 	.word	0xffffffff


	//   ....[220]....
        /*1bc8*/ 	.word	0xffffffff


	//   ....[221]....
        /*1bcc*/ 	.word	0xffffffff


	//   ....[222]....
        /*1bd0*/ 	.word	0xffffffff


	//   ....[223]....
        /*1bd4*/ 	.word	0xffffffff


	//   ....[224]....
        /*1bd8*/ 	.word	0xffffffff


	//   ....[225]....
        /*1bdc*/ 	.word	0xffffffff


	//   ....[226]....
        /*1be0*/ 	.word	0xffffffff


	//   ....[227]....
        /*1be4*/ 	.word	0xffffffff


	//   ....[228]....
        /*1be8*/ 	.word	0xffffffff


	//   ....[229]....
        /*1bec*/ 	.word	0xffffffff


	//   ....[230]....
        /*1bf0*/ 	.word	0xffffffff


	//   ....[231]....
        /*1bf4*/ 	.word	0xffffffff


	//   ....[232]....
        /*1bf8*/ 	.word	0xffffffff


	//   ....[233]....
        /*1bfc*/ 	.word	0xffffffff


	//   ....[234]....
        /*1c00*/ 	.word	0xffffffff


	//   ....[235]....
        /*1c04*/ 	.word	0xffffffff


	//   ....[236]....
        /*1c08*/ 	.word	0xffffffff


	//   ....[237]....
        /*1c0c*/ 	.word	0xffffffff


	//   ....[238]....
        /*1c10*/ 	.word	0xffffffff


	//   ....[239]....
        /*1c14*/ 	.word	0xffffffff


	//   ....[240]....
        /*1c18*/ 	.word	0xffffffff


	//   ....[241]....
        /*1c1c*/ 	.word	0xffffffff


	//   ....[242]....
        /*1c20*/ 	.word	0xffffffff


	//   ....[243]....
        /*1c24*/ 	.word	0xffffffff


	//   ....[244]....
        /*1c28*/ 	.word	0xffffffff


	//   ....[245]....
        /*1c2c*/ 	.word	0xffffffff


	//   ....[246]....
        /*1c30*/ 	.word	0xffffffff


	//   ....[247]....
        /*1c34*/ 	.word	0xffffffff


	//   ....[248]....
        /*1c38*/ 	.word	0xffffffff


	//   ....[249]....
        /*1c3c*/ 	.word	0xffffffff


	//   ....[250]....
        /*1c40*/ 	.word	0xffffffff


	//   ....[251]....
        /*1c44*/ 	.word	0xffffffff


	//   ....[252]....
        /*1c48*/ 	.word	0xffffffff


	//   ....[253]....
        /*1c4c*/ 	.word	0xffffffff


	//   ....[254]....
        /*1c50*/ 	.word	0xffffffff


	//   ....[255]....
        /*1c54*/ 	.word	0xffffffff


	//   ....[0]....
        /*1c58*/ 	.word	0xffffffff


	//   ....[1]....
        /*1c5c*/ 	.word	0xffffffff


	//   ....[2]....
        /*1c60*/ 	.word	0xffffffff


	//   ....[3]....
        /*1c64*/ 	.word	0xffffffff


	//   ....[4]....
        /*1c68*/ 	.word	0xffffffff


	//   ....[5]....
        /*1c6c*/ 	.word	0xffffffff


	//   ....[6]....
        /*1c70*/ 	.word	0xffffffff


	//   ....[7]....
        /*1c74*/ 	.word	0xffffffff


	//   ....[8]....
        /*1c78*/ 	.word	0xffffffff


	//   ....[9]....
        /*1c7c*/ 	.word	0xffffffff


	//   ....[10]....
        /*1c80*/ 	.word	0xffffffff


	//   ....[11]....
        /*1c84*/ 	.word	0xffffffff


	//   ....[12]....
        /*1c88*/ 	.word	0xffffffff


	//   ....[13]....
        /*1c8c*/ 	.word	0xffffffff


	//   ....[14]....
        /*1c90*/ 	.word	0xffffffff


	//   ....[15]....
        /*1c94*/ 	.word	0xffffffff


	//   ....[16]....
        /*1c98*/ 	.word	0xffffffff


	//   ....[17]....
        /*1c9c*/ 	.word	0xffffffff


	//   ....[18]....
        /*1ca0*/ 	.word	0xffffffff


	//   ....[19]....
        /*1ca4*/ 	.word	0xffffffff


	//   ....[20]....
        /*1ca8*/ 	.word	0xffffffff


	//   ....[21]....
        /*1cac*/ 	.word	0xffffffff


	//   ....[22]....
        /*1cb0*/ 	.word	0xffffffff


	//   ....[23]....
        /*1cb4*/ 	.word	0xffffffff


	//   ....[24]....
        /*1cb8*/ 	.word	0xffffffff


	//   ....[25]....
        /*1cbc*/ 	.word	0xffffffff


	//   ....[26]....
        /*1cc0*/ 	.word	0xffffffff


	//   ....[27]....
        /*1cc4*/ 	.word	0xffffffff


	//   ....[28]....
        /*1cc8*/ 	.word	0xffffffff


	//   ....[29]....
        /*1ccc*/ 	.word	0xffffffff


	//   ....[30]....
        /*1cd0*/ 	.word	0xffffffff


	//   ....[31]....
        /*1cd4*/ 	.word	0xffffffff


	//   ....[32]....
        /*1cd8*/ 	.word	0xffffffff


	//   ....[33]....
        /*1cdc*/ 	.word	0xffffffff


	//   ....[34]....
        /*1ce0*/ 	.word	0xffffffff


	//   ....[35]....
        /*1ce4*/ 	.word	0xffffffff


	//   ....[36]....
        /*1ce8*/ 	.word	0xffffffff


	//   ....[37]....
        /*1cec*/ 	.word	0xffffffff


	//   ....[38]....
        /*1cf0*/ 	.word	0xffffffff


	//   ....[39]....
        /*1cf4*/ 	.word	0xffffffff


	//   ....[40]....
        /*1cf8*/ 	.word	0xffffffff


	//   ....[41]....
        /*1cfc*/ 	.word	0xffffffff


	//   ....[42]....
        /*1d00*/ 	.word	0xffffffff


	//   ....[43]....
        /*1d04*/ 	.word	0xffffffff


	//   ....[44]....
        /*1d08*/ 	.word	0xffffffff


	//   ....[45]....
        /*1d0c*/ 	.word	0xffffffff


	//   ....[46]....
        /*1d10*/ 	.word	0xffffffff


	//   ....[47]....
        /*1d14*/ 	.word	0xffffffff


	//   ....[48]....
        /*1d18*/ 	.word	0xffffffff


	//   ....[49]....
        /*1d1c*/ 	.word	0xffffffff


	//   ....[50]....
        /*1d20*/ 	.word	0xffffffff


	//   ....[51]....
        /*1d24*/ 	.word	0xffffffff


	//   ....[52]....
        /*1d28*/ 	.word	0xffffffff


	//   ....[53]....
        /*1d2c*/ 	.word	0xffffffff


	//   ....[54]....
        /*1d30*/ 	.word	0xffffffff


	//   ....[55]....
        /*1d34*/ 	.word	0xffffffff


	//   ....[56]....
        /*1d38*/ 	.word	0xffffffff


	//   ....[57]....
        /*1d3c*/ 	.word	0xffffffff


	//   ....[58]....
        /*1d40*/ 	.word	0xffffffff


	//   ....[59]....
        /*1d44*/ 	.word	0xffffffff


	//   ....[60]....
        /*1d48*/ 	.word	0xffffffff


	//   ....[61]....
        /*1d4c*/ 	.word	0xffffffff


	//   ....[62]....
        /*1d50*/ 	.word	0xffffffff


	//   ....[63]....
        /*1d54*/ 	.word	0xffffffff


	//   ....[64]....
        /*1d58*/ 	.word	0xffffffff


	//   ....[65]....
        /*1d5c*/ 	.word	0xffffffff


	//   ....[66]....
        /*1d60*/ 	.word	0xffffffff


	//   ....[67]....
        /*1d64*/ 	.word	0xffffffff


	//   ....[68]....
        /*1d68*/ 	.word	0xffffffff


	//   ....[69]....
        /*1d6c*/ 	.word	0xffffffff


	//   ....[70]....
        /*1d70*/ 	.word	0xffffffff


	//   ....[71]....
        /*1d74*/ 	.word	0xffffffff


	//   ....[72]....
        /*1d78*/ 	.word	0xffffffff


	//   ....[73]....
        /*1d7c*/ 	.word	0xffffffff


	//   ....[74]....
        /*1d80*/ 	.word	0xffffffff


	//   ....[75]....
        /*1d84*/ 	.word	0xffffffff


	//   ....[76]....
        /*1d88*/ 	.word	0xffffffff


	//   ....[77]....
        /*1d8c*/ 	.word	0xffffffff


	//   ....[78]....
        /*1d90*/ 	.word	0xffffffff


	//   ....[79]....
        /*1d94*/ 	.word	0xffffffff


	//   ....[80]....
        /*1d98*/ 	.word	0xffffffff


	//   ....[81]....
        /*1d9c*/ 	.word	0xffffffff


	//   ....[82]....
        /*1da0*/ 	.word	0xffffffff


	//   ....[83]....
        /*1da4*/ 	.word	0xffffffff


	//   ....[84]....
        /*1da8*/ 	.word	0xffffffff


	//   ....[85]....
        /*1dac*/ 	.word	0xffffffff


	//   ....[86]....
        /*1db0*/ 	.word	0xffffffff


	//   ....[87]....
        /*1db4*/ 	.word	0xffffffff


	//   ....[88]....
        /*1db8*/ 	.word	0xffffffff


	//   ....[89]....
        /*1dbc*/ 	.word	0xffffffff


	//   ....[90]....
        /*1dc0*/ 	.word	0xffffffff


	//   ....[91]....
        /*1dc4*/ 	.word	0xffffffff


	//   ....[92]....
        /*1dc8*/ 	.word	0xffffffff


	//   ....[93]....
        /*1dcc*/ 	.word	0xffffffff


	//   ....[94]....
        /*1dd0*/ 	.word	0xffffffff


	//   ....[95]....
        /*1dd4*/ 	.word	0xffffffff


	//   ....[96]....
        /*1dd8*/ 	.word	0xffffffff


	//   ....[97]....
        /*1ddc*/ 	.word	0xffffffff


	//   ....[98]....
        /*1de0*/ 	.word	0xffffffff


	//   ....[99]....
        /*1de4*/ 	.word	0xffffffff


	//   ....[100]....
        /*1de8*/ 	.word	0xffffffff


	//   ....[101]....
        /*1dec*/ 	.word	0xffffffff


	//   ....[102]....
        /*1df0*/ 	.word	0xffffffff


	//   ....[103]....
        /*1df4*/ 	.word	0xffffffff


	//   ....[104]....
        /*1df8*/ 	.word	0xffffffff


	//   ....[105]....
        /*1dfc*/ 	.word	0xffffffff


	//   ....[106]....
        /*1e00*/ 	.word	0xffffffff


	//   ....[107]....
        /*1e04*/ 	.word	0xffffffff


	//   ....[108]....
        /*1e08*/ 	.word	0xffffffff


	//   ....[109]....
        /*1e0c*/ 	.word	0xffffffff


	//   ....[110]....
        /*1e10*/ 	.word	0xffffffff


	//   ....[111]....
        /*1e14*/ 	.word	0xffffffff


	//   ....[112]....
        /*1e18*/ 	.word	0xffffffff


	//   ....[113]....
        /*1e1c*/ 	.word	0xffffffff


	//   ....[114]....
        /*1e20*/ 	.word	0xffffffff


	//   ....[115]....
        /*1e24*/ 	.word	0xffffffff


	//   ....[116]....
        /*1e28*/ 	.word	0xffffffff


	//   ....[117]....
        /*1e2c*/ 	.word	0xffffffff


	//   ....[118]....
        /*1e30*/ 	.word	0xffffffff


	//   ....[119]....
        /*1e34*/ 	.word	0xffffffff


	//   ....[120]....
        /*1e38*/ 	.word	0xffffffff


	//   ....[121]....
        /*1e3c*/ 	.word	0xffffffff


	//   ....[122]....
        /*1e40*/ 	.word	0xffffffff


	//   ....[123]....
        /*1e44*/ 	.word	0xffffffff


	//   ....[124]....
        /*1e48*/ 	.word	0xffffffff


	//   ....[125]....
        /*1e4c*/ 	.word	0xffffffff


	//   ....[126]....
        /*1e50*/ 	.word	0xffffffff


	//   ....[127]....
        /*1e54*/ 	.word	0xffffffff


	//   ....[128]....
        /*1e58*/ 	.word	0xffffffff


	//   ....[129]....
        /*1e5c*/ 	.word	0xffffffff


	//   ....[130]....
        /*1e60*/ 	.word	0xffffffff


	//   ....[131]....
        /*1e64*/ 	.word	0xffffffff


	//   ....[132]....
        /*1e68*/ 	.word	0xffffffff


	//   ....[133]....
        /*1e6c*/ 	.word	0xffffffff


	//   ....[134]....
        /*1e70*/ 	.word	0xffffffff


	//   ....[135]....
        /*1e74*/ 	.word	0xffffffff


	//   ....[136]....
        /*1e78*/ 	.word	0xffffffff


	//   ....[137]....
        /*1e7c*/ 	.word	0xffffffff


	//   ....[138]....
        /*1e80*/ 	.word	0xffffffff


	//   ....[139]....
        /*1e84*/ 	.word	0xffffffff


	//   ....[140]....
        /*1e88*/ 	.word	0xffffffff


	//   ....[141]....
        /*1e8c*/ 	.word	0xffffffff


	//   ....[142]....
        /*1e90*/ 	.word	0xffffffff


	//   ....[143]....
        /*1e94*/ 	.word	0xffffffff


	//   ....[144]....
        /*1e98*/ 	.word	0xffffffff


	//   ....[145]....
        /*1e9c*/ 	.word	0xffffffff


	//   ....[146]....
        /*1ea0*/ 	.word	0xffffffff


	//   ....[147]....
        /*1ea4*/ 	.word	0xffffffff


	//   ....[148]....
        /*1ea8*/ 	.word	0xffffffff


	//   ....[149]....
        /*1eac*/ 	.word	0xffffffff


	//   ....[150]....
        /*1eb0*/ 	.word	0xffffffff


	//   ....[151]....
        /*1eb4*/ 	.word	0xffffffff


	//   ....[152]....
        /*1eb8*/ 	.word	0xffffffff


	//   ....[153]....
        /*1ebc*/ 	.word	0xffffffff


	//   ....[154]....
        /*1ec0*/ 	.word	0xffffffff


	//   ....[155]....
        /*1ec4*/ 	.word	0xffffffff


	//   ....[156]....
        /*1ec8*/ 	.word	0xffffffff


	//   ....[157]....
        /*1ecc*/ 	.word	0xffffffff


	//   ....[158]....
        /*1ed0*/ 	.word	0xffffffff


	//   ....[159]....
        /*1ed4*/ 	.word	0xffffffff


	//   ....[160]....
        /*1ed8*/ 	.word	0xffffffff


	//   ....[161]....
        /*1edc*/ 	.word	0xffffffff


	//   ....[162]....
        /*1ee0*/ 	.word	0xffffffff


	//   ....[163]....
        /*1ee4*/ 	.word	0xffffffff


	//   ....[164]....
        /*1ee8*/ 	.word	0xffffffff


	//   ....[165]....
        /*1eec*/ 	.word	0xffffffff


	//   ....[166]....
        /*1ef0*/ 	.word	0xffffffff


	//   ....[167]....
        /*1ef4*/ 	.word	0xffffffff


	//   ....[168]....
        /*1ef8*/ 	.word	0xffffffff


	//   ....[169]....
        /*1efc*/ 	.word	0xffffffff


	//   ....[170]....
        /*1f00*/ 	.word	0xffffffff


	//   ....[171]....
        /*1f04*/ 	.word	0xffffffff


	//   ....[172]....
        /*1f08*/ 	.word	0xffffffff


	//   ....[173]....
        /*1f0c*/ 	.word	0xffffffff


	//   ....[174]....
        /*1f10*/ 	.word	0xffffffff


	//   ....[175]....
        /*1f14*/ 	.word	0xffffffff


	//   ....[176]....
        /*1f18*/ 	.word	0xffffffff


	//   ....[177]....
        /*1f1c*/ 	.word	0xffffffff


	//   ....[178]....
        /*1f20*/ 	.word	0xffffffff


	//   ....[179]....
        /*1f24*/ 	.word	0xffffffff


	//   ....[180]....
        /*1f28*/ 	.word	0xffffffff


	//   ....[181]....
        /*1f2c*/ 	.word	0xffffffff


	//   ....[182]....
        /*1f30*/ 	.word	0xffffffff


	//   ....[183]....
        /*1f34*/ 	.word	0xffffffff


	//   ....[184]....
        /*1f38*/ 	.word	0xffffffff


	//   ....[185]....
        /*1f3c*/ 	.word	0xffffffff


	//   ....[186]....
        /*1f40*/ 	.word	0xffffffff


	//   ....[187]....
        /*1f44*/ 	.word	0xffffffff


	//   ....[188]....
        /*1f48*/ 	.word	0xffffffff


	//   ....[189]....
        /*1f4c*/ 	.word	0xffffffff


	//   ....[190]....
        /*1f50*/ 	.word	0xffffffff


	//   ....[191]....
        /*1f54*/ 	.word	0xffffffff


	//   ....[192]....
        /*1f58*/ 	.word	0xffffffff


	//   ....[193]....
        /*1f5c*/ 	.word	0xffffffff


	//   ....[194]....
        /*1f60*/ 	.word	0xffffffff


	//   ....[195]....
        /*1f64*/ 	.word	0xffffffff


	//   ....[196]....
        /*1f68*/ 	.word	0xffffffff


	//   ....[197]....
        /*1f6c*/ 	.word	0xffffffff


	//   ....[198]....
        /*1f70*/ 	.word	0xffffffff


	//   ....[199]....
        /*1f74*/ 	.word	0xffffffff


	//   ....[200]....
        /*1f78*/ 	.word	0xffffffff


	//   ....[201]....
        /*1f7c*/ 	.word	0xffffffff


	//   ....[202]....
        /*1f80*/ 	.word	0xffffffff


	//   ....[203]....
        /*1f84*/ 	.word	0xffffffff


	//   ....[204]....
        /*1f88*/ 	.word	0xffffffff


	//   ....[205]....
        /*1f8c*/ 	.word	0xffffffff


	//   ....[206]....
        /*1f90*/ 	.word	0xffffffff


	//   ....[207]....
        /*1f94*/ 	.word	0xffffffff


	//   ....[208]....
        /*1f98*/ 	.word	0xffffffff


	//   ....[209]....
        /*1f9c*/ 	.word	0xffffffff


	//   ....[210]....
        /*1fa0*/ 	.word	0xffffffff


	//   ....[211]....
        /*1fa4*/ 	.word	0xffffffff


	//   ....[212]....
        /*1fa8*/ 	.word	0xffffffff


	//   ....[213]....
        /*1fac*/ 	.word	0xffffffff


	//   ....[214]....
        /*1fb0*/ 	.word	0xffffffff


	//   ....[215]....
        /*1fb4*/ 	.word	0xffffffff


	//   ....[216]....
        /*1fb8*/ 	.word	0xffffffff


	//   ....[217]....
        /*1fbc*/ 	.word	0xffffffff


	//   ....[218]....
        /*1fc0*/ 	.word	0xffffffff


	//   ....[219]....
        /*1fc4*/ 	.word	0xffffffff


	//   ....[220]....
        /*1fc8*/ 	.word	0xffffffff


	//   ....[221]....
        /*1fcc*/ 	.word	0xffffffff


	//   ....[222]....
        /*1fd0*/ 	.word	0xffffffff


	//   ....[223]....
        /*1fd4*/ 	.word	0xffffffff


	//   ....[224]....
        /*1fd8*/ 	.word	0xffffffff


	//   ....[225]....
        /*1fdc*/ 	.word	0xffffffff


	//   ....[226]....
        /*1fe0*/ 	.word	0xffffffff


	//   ....[227]....
        /*1fe4*/ 	.word	0xffffffff


	//   ....[228]....
        /*1fe8*/ 	.word	0xffffffff


	//   ....[229]....
        /*1fec*/ 	.word	0xffffffff


	//   ....[230]....
        /*1ff0*/ 	.word	0xffffffff


	//   ....[231]....
        /*1ff4*/ 	.word	0xffffffff


	//   ....[232]....
        /*1ff8*/ 	.word	0xffffffff


	//   ....[233]....
        /*1ffc*/ 	.word	0xffffffff


	//   ....[234]....
        /*2000*/ 	.word	0xffffffff


	//   ....[235]....
        /*2004*/ 	.word	0xffffffff


	//   ....[236]....
        /*2008*/ 	.word	0xffffffff


	//   ....[237]....
        /*200c*/ 	.word	0xffffffff


	//   ....[238]....
        /*2010*/ 	.word	0xffffffff


	//   ....[239]....
        /*2014*/ 	.word	0xffffffff


	//   ....[240]....
        /*2018*/ 	.word	0xffffffff


	//   ....[241]....
        /*201c*/ 	.word	0xffffffff


	//   ....[242]....
        /*2020*/ 	.word	0xffffffff


	//   ....[243]....
        /*2024*/ 	.word	0xffffffff


	//   ....[244]....
        /*2028*/ 	.word	0xffffffff


	//   ....[245]....
        /*202c*/ 	.word	0xffffffff


	//   ....[246]....
        /*2030*/ 	.word	0xffffffff


	//   ....[247]....
        /*2034*/ 	.word	0xffffffff


	//   ....[248]....
        /*2038*/ 	.word	0xffffffff


	//   ....[249]....
        /*203c*/ 	.word	0xffffffff


	//   ....[250]....
        /*2040*/ 	.word	0xffffffff


	//   ....[251]....
        /*2044*/ 	.word	0xffffffff


	//   ....[252]....
        /*2048*/ 	.word	0xffffffff


	//   ....[253]....
        /*204c*/ 	.word	0xffffffff


	//   ....[254]....
        /*2050*/ 	.word	0xffffffff


	//   ....[255]....
        /*2054*/ 	.word	0xffffffff


	//   ....[0]....
        /*2058*/ 	.word	0xffffffff


	//   ....[1]....
        /*205c*/ 	.word	0xffffffff


	//   ....[2]....
        /*2060*/ 	.word	0xffffffff


	//   ....[3]....
        /*2064*/ 	.word	0xffffffff


	//   ....[4]....
        /*2068*/ 	.word	0xffffffff


	//   ....[5]....
        /*206c*/ 	.word	0xffffffff


	//   ....[6]....
        /*2070*/ 	.word	0xffffffff


	//   ....[7]....
        /*2074*/ 	.word	0xffffffff


	//   ....[8]....
        /*2078*/ 	.word	0xffffffff


	//   ....[9]....
        /*207c*/ 	.word	0xffffffff


	//   ....[10]....
        /*2080*/ 	.word	0xffffffff


	//   ....[11]....
        /*2084*/ 	.word	0xffffffff


	//   ....[12]....
        /*2088*/ 	.word	0xffffffff


	//   ....[13]....
        /*208c*/ 	.word	0xffffffff


	//   ....[14]....
        /*2090*/ 	.word	0xffffffff


	//   ....[15]....
        /*2094*/ 	.word	0xffffffff


	//   ....[16]....
        /*2098*/ 	.word	0xffffffff


	//   ....[17]....
        /*209c*/ 	.word	0xffffffff


	//   ....[18]....
        /*20a0*/ 	.word	0xffffffff


	//   ....[19]....
        /*20a4*/ 	.word	0xffffffff


	//   ....[20]....
        /*20a8*/ 	.word	0xffffffff


	//   ....[21]....
        /*20ac*/ 	.word	0xffffffff


	//   ....[22]....
        /*20b0*/ 	.word	0xffffffff


	//   ....[23]....
        /*20b4*/ 	.word	0xffffffff


	//   ....[24]....
        /*20b8*/ 	.word	0xffffffff


	//   ....[25]....
        /*20bc*/ 	.word	0xffffffff


	//   ....[26]....
        /*20c0*/ 	.word	0xffffffff


	//   ....[27]....
        /*20c4*/ 	.word	0xffffffff


	//   ....[28]....
        /*20c8*/ 	.word	0xffffffff


	//   ....[29]....
        /*20cc*/ 	.word	0xffffffff


	//   ....[30]....
        /*20d0*/ 	.word	0xffffffff


	//   ....[31]....
        /*20d4*/ 	.word	0xffffffff


	//   ....[32]....
        /*20d8*/ 	.word	0xffffffff


	//   ....[33]....
        /*20dc*/ 	.word	0xffffffff


	//   ....[34]....
        /*20e0*/ 	.word	0xffffffff


	//   ....[35]....
        /*20e4*/ 	.word	0xffffffff


	//   ....[36]....
        /*20e8*/ 	.word	0xffffffff


	//   ....[37]....
        /*20ec*/ 	.word	0xffffffff


	//   ....[38]....
        /*20f0*/ 	.word	0xffffffff


	//   ....[39]....
        /*20f4*/ 	.word	0xffffffff


	//   ....[40]....
        /*20f8*/ 	.word	0xffffffff


	//   ....[41]....
        /*20fc*/ 	.word	0xffffffff


	//   ....[42]....
        /*2100*/ 	.word	0xffffffff


	//   ....[43]....
        /*2104*/ 	.word	0xffffffff


	//   ....[44]....
        /*2108*/ 	.word	0xffffffff


	//   ....[45]....
        /*210c*/ 	.word	0xffffffff


	//   ....[46]....
        /*2110*/ 	.word	0xffffffff


	//   ....[47]....
        /*2114*/ 	.word	0xffffffff


	//   ....[48]....
        /*2118*/ 	.word	0xffffffff


	//   ....[49]....
        /*211c*/ 	.word	0xffffffff


	//   ....[50]....
        /*2120*/ 	.word	0xffffffff


	//   ....[51]....
        /*2124*/ 	.word	0xffffffff


	//   ....[52]....
        /*2128*/ 	.word	0xffffffff


	//   ....[53]....
        /*212c*/ 	.word	0xffffffff


	//   ....[54]....
        /*2130*/ 	.word	0xffffffff


	//   ....[55]....
        /*2134*/ 	.word	0xffffffff


	//   ....[56]....
        /*2138*/ 	.word	0xffffffff


	//   ....[57]....
        /*213c*/ 	.word	0xffffffff


	//   ....[58]....
        /*2140*/ 	.word	0xffffffff


	//   ....[59]....
        /*2144*/ 	.word	0xffffffff


	//   ....[60]....
        /*2148*/ 	.word	0xffffffff


	//   ....[61]....
        /*214c*/ 	.word	0xffffffff


	//   ....[62]....
        /*2150*/ 	.word	0xffffffff


	//   ....[63]....
        /*2154*/ 	.word	0xffffffff


	//   ....[64]....
        /*2158*/ 	.word	0xffffffff


	//   ....[65]....
        /*215c*/ 	.word	0xffffffff


	//   ....[66]....
        /*2160*/ 	.word	0xffffffff


	//   ....[67]....
        /*2164*/ 	.word	0xffffffff


	//   ....[68]....
        /*2168*/ 	.word	0xffffffff


	//   ....[69]....
        /*216c*/ 	.word	0xffffffff


	//   ....[70]....
        /*2170*/ 	.word	0xffffffff


	//   ....[71]....
        /*2174*/ 	.word	0xffffffff


	//   ....[72]....
        /*2178*/ 	.word	0xffffffff


	//   ....[73]....
        /*217c*/ 	.word	0xffffffff


	//   ....[74]....
        /*2180*/ 	.word	0xffffffff


	//   ....[75]....
        /*2184*/ 	.word	0xffffffff


	//   ....[76]....
        /*2188*/ 	.word	0xffffffff


	//   ....[77]....
        /*218c*/ 	.word	0xffffffff


	//   ....[78]....
        /*2190*/ 	.word	0xffffffff


	//   ....[79]....
        /*2194*/ 	.word	0xffffffff


	//   ....[80]....
        /*2198*/ 	.word	0xffffffff


	//   ....[81]....
        /*219c*/ 	.word	0xffffffff


	//   ....[82]....
        /*21a0*/ 	.word	0xffffffff


	//   ....[83]....
        /*21a4*/ 	.word	0xffffffff


	//   ....[84]....
        /*21a8*/ 	.word	0xffffffff


	//   ....[85]....
        /*21ac*/ 	.word	0xffffffff


	//   ....[86]....
        /*21b0*/ 	.word	0xffffffff


	//   ....[87]....
        /*21b4*/ 	.word	0xffffffff


	//   ....[88]....
        /*21b8*/ 	.word	0xffffffff


	//   ....[89]....
        /*21bc*/ 	.word	0xffffffff


	//   ....[90]....
        /*21c0*/ 	.word	0xffffffff


	//   ....[91]....
        /*21c4*/ 	.word	0xffffffff


	//   ....[92]....
        /*21c8*/ 	.word	0xffffffff


	//   ....[93]....
        /*21cc*/ 	.word	0xffffffff


	//   ....[94]....
        /*21d0*/ 	.word	0xffffffff


	//   ....[95]....
        /*21d4*/ 	.word	0xffffffff


	//   ....[96]....
        /*21d8*/ 	.word	0xffffffff


	//   ....[97]....
        /*21dc*/ 	.word	0xffffffff


	//   ....[98]....
        /*21e0*/ 	.word	0xffffffff


	//   ....[99]....
        /*21e4*/ 	.word	0xffffffff


	//   ....[100]....
        /*21e8*/ 	.word	0xffffffff


	//   ....[101]....
        /*21ec*/ 	.word	0xffffffff


	//   ....[102]....
        /*21f0*/ 	.word	0xffffffff


	//   ....[103]....
        /*21f4*/ 	.word	0xffffffff


	//   ....[104]....
        /*21f8*/ 	.word	0xffffffff


	//   ....[105]....
        /*21fc*/ 	.word	0xffffffff


	//   ....[106]....
        /*2200*/ 	.word	0xffffffff


	//   ....[107]....
        /*2204*/ 	.word	0xffffffff


	//   ....[108]....
        /*2208*/ 	.word	0xffffffff


	//   ....[109]....
        /*220c*/ 	.word	0xffffffff


	//   ....[110]....
        /*2210*/ 	.word	0xffffffff


	//   ....[111]....
        /*2214*/ 	.word	0xffffffff


	//   ....[112]....
        /*2218*/ 	.word	0xffffffff


	//   ....[113]....
        /*221c*/ 	.word	0xffffffff


	//   ....[114]....
        /*2220*/ 	.word	0xffffffff


	//   ....[115]....
        /*2224*/ 	.word	0xffffffff


	//   ....[116]....
        /*2228*/ 	.word	0xffffffff


	//   ....[117]....
        /*222c*/ 	.word	0xffffffff


	//   ....[118]....
        /*2230*/ 	.word	0xffffffff


	//   ....[119]....
        /*2234*/ 	.word	0xffffffff


	//   ....[120]....
        /*2238*/ 	.word	0xffffffff


	//   ....[121]....
        /*223c*/ 	.word	0xffffffff


	//   ....[122]....
        /*2240*/ 	.word	0xffffffff


	//   ....[123]....
        /*2244*/ 	.word	0xffffffff


	//   ....[124]....
        /*2248*/ 	.word	0xffffffff


	//   ....[125]....
        /*224c*/ 	.word	0xffffffff


	//   ....[126]....
        /*2250*/ 	.word	0xffffffff


	//   ....[127]....
        /*2254*/ 	.word	0xffffffff


	//   ....[128]....
        /*2258*/ 	.word	0xffffffff


	//   ....[129]....
        /*225c*/ 	.word	0xffffffff


	//   ....[130]....
        /*2260*/ 	.word	0xffffffff


	//   ....[131]....
        /*2264*/ 	.word	0xffffffff


	//   ....[132]....
        /*2268*/ 	.word	0xffffffff


	//   ....[133]....
        /*226c*/ 	.word	0xffffffff


	//   ....[134]....
        /*2270*/ 	.word	0xffffffff


	//   ....[135]....
        /*2274*/ 	.word	0xffffffff


	//   ....[136]....
        /*2278*/ 	.word	0xffffffff


	//   ....[137]....
        /*227c*/ 	.word	0xffffffff


	//   ....[138]....
        /*2280*/ 	.word	0xffffffff


	//   ....[139]....
        /*2284*/ 	.word	0xffffffff


	//   ....[140]....
        /*2288*/ 	.word	0xffffffff


	//   ....[141]....
        /*228c*/ 	.word	0xffffffff


	//   ....[142]....
        /*2290*/ 	.word	0xffffffff


	//   ....[143]....
        /*2294*/ 	.word	0xffffffff


	//   ....[144]....
        /*2298*/ 	.word	0xffffffff


	//   ....[145]....
        /*229c*/ 	.word	0xffffffff


	//   ....[146]....
        /*22a0*/ 	.word	0xffffffff


	//   ....[147]....
        /*22a4*/ 	.word	0xffffffff


	//   ....[148]....
        /*22a8*/ 	.word	0xffffffff


	//   ....[149]....
        /*22ac*/ 	.word	0xffffffff


	//   ....[150]....
        /*22b0*/ 	.word	0xffffffff


	//   ....[151]....
        /*22b4*/ 	.word	0xffffffff


	//   ....[152]....
        /*22b8*/ 	.word	0xffffffff


	//   ....[153]....
        /*22bc*/ 	.word	0xffffffff


	//   ....[154]....
        /*22c0*/ 	.word	0xffffffff


	//   ....[155]....
        /*22c4*/ 	.word	0xffffffff


	//   ....[156]....
        /*22c8*/ 	.word	0xffffffff


	//   ....[157]....
        /*22cc*/ 	.word	0xffffffff


	//   ....[158]....
        /*22d0*/ 	.word	0xffffffff


	//   ....[159]....
        /*22d4*/ 	.word	0xffffffff


	//   ....[160]....
        /*22d8*/ 	.word	0xffffffff


	//   ....[161]....
        /*22dc*/ 	.word	0xffffffff


	//   ....[162]....
        /*22e0*/ 	.word	0xffffffff


	//   ....[163]....
        /*22e4*/ 	.word	0xffffffff


	//   ....[164]....
        /*22e8*/ 	.word	0xffffffff


	//   ....[165]....
        /*22ec*/ 	.word	0xffffffff


	//   ....[166]....
        /*22f0*/ 	.word	0xffffffff


	//   ....[167]....
        /*22f4*/ 	.word	0xffffffff


	//   ....[168]....
        /*22f8*/ 	.word	0xffffffff


	//   ....[169]....
        /*22fc*/ 	.word	0xffffffff


	//   ....[170]....
        /*2300*/ 	.word	0xffffffff


	//   ....[171]....
        /*2304*/ 	.word	0xffffffff


	//   ....[172]....
        /*2308*/ 	.word	0xffffffff


	//   ....[173]....
        /*230c*/ 	.word	0xffffffff


	//   ....[174]....
        /*2310*/ 	.word	0xffffffff


	//   ....[175]....
        /*2314*/ 	.word	0xffffffff


	//   ....[176]....
        /*2318*/ 	.word	0xffffffff


	//   ....[177]....
        /*231c*/ 	.word	0xffffffff


	//   ....[178]....
        /*2320*/ 	.word	0xffffffff


	//   ....[179]....
        /*2324*/ 	.word	0xffffffff


	//   ....[180]....
        /*2328*/ 	.word	0xffffffff


	//   ....[181]....
        /*232c*/ 	.word	0xffffffff


	//   ....[182]....
        /*2330*/ 	.word	0xffffffff


	//   ....[183]....
        /*2334*/ 	.word	0xffffffff


	//   ....[184]....
        /*2338*/ 	.word	0xffffffff


	//   ....[185]....
        /*233c*/ 	.word	0xffffffff


	//   ....[186]....
        /*2340*/ 	.word	0xffffffff


	//   ....[187]....
        /*2344*/ 	.word	0xffffffff


	//   ....[188]....
        /*2348*/ 	.word	0xffffffff


	//   ....[189]....
        /*234c*/ 	.word	0xffffffff


	//   ....[190]....
        /*2350*/ 	.word	0xffffffff


	//   ....[191]....
        /*2354*/ 	.word	0xffffffff


	//   ....[192]....
        /*2358*/ 	.word	0xffffffff


	//   ....[193]....
        /*235c*/ 	.word	0xffffffff


	//   ....[194]....
        /*2360*/ 	.word	0xffffffff


	//   ....[195]....
        /*2364*/ 	.word	0xffffffff


	//   ....[196]....
        /*2368*/ 	.word	0xffffffff


	//   ....[197]....
        /*236c*/ 	.word	0xffffffff


	//   ....[198]....
        /*2370*/ 	.word	0xffffffff


	//   ....[199]....
        /*2374*/ 	.word	0xffffffff


	//   ....[200]....
        /*2378*/ 	.word	0xffffffff


	//   ....[201]....
        /*237c*/ 	.word	0xffffffff


	//   ....[202]....
        /*2380*/ 	.word	0xffffffff


	//   ....[203]....
        /*2384*/ 	.word	0xffffffff


	//   ....[204]....
        /*2388*/ 	.word	0xffffffff


	//   ....[205]....
        /*238c*/ 	.word	0xffffffff


	//   ....[206]....
        /*2390*/ 	.word	0xffffffff


	//   ....[207]....
        /*2394*/ 	.word	0xffffffff


	//   ....[208]....
        /*2398*/ 	.word	0xffffffff


	//   ....[209]....
        /*239c*/ 	.word	0xffffffff


	//   ....[210]....
        /*23a0*/ 	.word	0xffffffff


	//   ....[211]....
        /*23a4*/ 	.word	0xffffffff


	//   ....[212]....
        /*23a8*/ 	.word	0xffffffff


	//   ....[213]....
        /*23ac*/ 	.word	0xffffffff


	//   ....[214]....
        /*23b0*/ 	.word	0xffffffff


	//   ....[215]....
        /*23b4*/ 	.word	0xffffffff


	//   ....[216]....
        /*23b8*/ 	.word	0xffffffff


	//   ....[217]....
        /*23bc*/ 	.word	0xffffffff


	//   ....[218]....
        /*23c0*/ 	.word	0xffffffff


	//   ....[219]....
        /*23c4*/ 	.word	0xffffffff


	//   ....[220]....
        /*23c8*/ 	.word	0xffffffff


	//   ....[221]....
        /*23cc*/ 	.word	0xffffffff


	//   ....[222]....
        /*23d0*/ 	.word	0xffffffff


	//   ....[223]....
        /*23d4*/ 	.word	0xffffffff


	//   ....[224]....
        /*23d8*/ 	.word	0xffffffff


	//   ....[225]....
        /*23dc*/ 	.word	0xffffffff


	//   ....[226]....
        /*23e0*/ 	.word	0xffffffff


	//   ....[227]....
        /*23e4*/ 	.word	0xffffffff


	//   ....[228]....
        /*23e8*/ 	.word	0xffffffff


	//   ....[229]....
        /*23ec*/ 	.word	0xffffffff


	//   ....[230]....
        /*23f0*/ 	.word	0xffffffff


	//   ....[231]....
        /*23f4*/ 	.word	0xffffffff


	//   ....[232]....
        /*23f8*/ 	.word	0xffffffff


	//   ....[233]....
        /*23fc*/ 	.word	0xffffffff


	//   ....[234]....
        /*2400*/ 	.word	0xffffffff


	//   ....[235]....
        /*2404*/ 	.word	0xffffffff


	//   ....[236]....
        /*2408*/ 	.word	0xffffffff


	//   ....[237]....
        /*240c*/ 	.word	0xffffffff


	//   ....[238]....
        /*2410*/ 	.word	0xffffffff


	//   ....[239]....
        /*2414*/ 	.word	0xffffffff


	//   ....[240]....
        /*2418*/ 	.word	0xffffffff


	//   ....[241]....
        /*241c*/ 	.word	0xffffffff


	//   ....[242]....
        /*2420*/ 	.word	0xffffffff


	//   ....[243]....
        /*2424*/ 	.word	0xffffffff


	//   ....[244]....
        /*2428*/ 	.word	0xffffffff


	//   ....[245]....
        /*242c*/ 	.word	0xffffffff


	//   ....[246]....
        /*2430*/ 	.word	0xffffffff


	//   ....[247]....
        /*2434*/ 	.word	0xffffffff


	//   ....[248]....
        /*2438*/ 	.word	0xffffffff


	//   ....[249]....
        /*243c*/ 	.word	0xffffffff


	//   ....[250]....
        /*2440*/ 	.word	0xffffffff


	//   ....[251]....
        /*2444*/ 	.word	0xffffffff


	//   ....[252]....
        /*2448*/ 	.word	0xffffffff


	//   ....[253]....
        /*244c*/ 	.word	0xffffffff


	//   ....[254]....
        /*2450*/ 	.word	0xffffffff


	//----- nvinfo : EIATTR_COOP_GROUP_INSTR_OFFSETS
	.align		4
.L_39:
        /*2454*/ 	.byte	0x04, 0x28
        /*2456*/ 	.short	(.L_41 - .L_40)


	//   ....[0]....
.L_40:
        /*2458*/ 	.word	0x000fa390


	//   ....[1]....
        /*245c*/ 	.word	0x000fa470


	//   ....[2]....
        /*2460*/ 	.word	0x000fa7a0


	//   ....[3]....
        /*2464*/ 	.word	0x000fa7c0


	//   ....[4]....
        /*2468*/ 	.word	0x000fa820


	//   ....[5]....
        /*246c*/ 	.word	0x000fa860


	//   ....[6]....
        /*2470*/ 	.word	0x000fa8e0


	//   ....[7]....
        /*2474*/ 	.word	0x000fa900


	//   ....[8]....
        /*2478*/ 	.word	0x000fa960


	//   ....[9]....
        /*247c*/ 	.word	0x000fa9a0


	//   ....[10]....
        /*2480*/ 	.word	0x000faa20


	//   ....[11]....
        /*2484*/ 	.word	0x000faa40


	//   ....[12]....
        /*2488*/ 	.word	0x000faaa0


	//   ....[13]....
        /*248c*/ 	.word	0x000faae0


	//   ....[14]....
        /*2490*/ 	.word	0x000fab60


	//   ....[15]....
        /*2494*/ 	.word	0x000fab80


	//   ....[16]....
        /*2498*/ 	.word	0x000fabe0


	//   ....[17]....
        /*249c*/ 	.word	0x000fac20


	//   ....[18]....
        /*24a0*/ 	.word	0x000faca0


	//   ....[19]....
        /*24a4*/ 	.word	0x000facc0


	//   ....[20]....
        /*24a8*/ 	.word	0x000fad20


	//   ....[21]....
        /*24ac*/ 	.word	0x000fad60


	//   ....[22]....
        /*24b0*/ 	.word	0x000fade0


	//   ....[23]....
        /*24b4*/ 	.word	0x000fae00


	//   ....[24]....
        /*24b8*/ 	.word	0x000fae60


	//   ....[25]....
        /*24bc*/ 	.word	0x000faea0


	//   ....[26]....
        /*24c0*/ 	.word	0x000faf20


	//   ....[27]....
        /*24c4*/ 	.word	0x000faf40


	//   ....[28]....
        /*24c8*/ 	.word	0x000fafa0


	//   ....[29]....
        /*24cc*/ 	.word	0x000fafe0


	//   ....[30]....
        /*24d0*/ 	.word	0x000fb060


	//   ....[31]....
        /*24d4*/ 	.word	0x000fb080


	//   ....[32]....
        /*24d8*/ 	.word	0x000fb0e0


	//   ....[33]....
        /*24dc*/ 	.word	0x000fb120


	//   ....[34]....
        /*24e0*/ 	.word	0x000fb1a0


	//   ....[35]....
        /*24e4*/ 	.word	0x000fb1c0


	//   ....[36]....
        /*24e8*/ 	.word	0x000fb220


	//   ....[37]....
        /*24ec*/ 	.word	0x000fb260


	//   ....[38]....
        /*24f0*/ 	.word	0x000fb2e0


	//   ....[39]....
        /*24f4*/ 	.word	0x000fb300


	//   ....[40]....
        /*24f8*/ 	.word	0x000fb360


	//   ....[41]....
        /*24fc*/ 	.word	0x000fb3a0


	//   ....[42]....
        /*2500*/ 	.word	0x000fb420


	//   ....[43]....
        /*2504*/ 	.word	0x000fb440


	//   ....[44]....
        /*2508*/ 	.word	0x000fb4a0


	//   ....[45]....
        /*250c*/ 	.word	0x000fb4e0


	//   ....[46]....
        /*2510*/ 	.word	0x000fb560


	//   ....[47]....
        /*2514*/ 	.word	0x000fb580


	//   ....[48]....
        /*2518*/ 	.word	0x000fb5e0


	//   ....[49]....
        /*251c*/ 	.word	0x000fb620


	//   ....[50]....
        /*2520*/ 	.word	0x000fb6a0


	//   ....[51]....
        /*2524*/ 	.word	0x000fb6c0


	//   ....[52]....
        /*2528*/ 	.word	0x000fb720


	//   ....[53]....
        /*252c*/ 	.word	0x000fb740


	//   ....[54]....
        /*2530*/ 	.word	0x000fb7a0


	//   ....[55]....
        /*2534*/ 	.word	0x000fb7c0


	//   ....[56]....
        /*2538*/ 	.word	0x000fb820


	//   ....[57]....
        /*253c*/ 	.word	0x000fb840


	//   ....[58]....
        /*2540*/ 	.word	0x000fb8a0


	//   ....[59]....
        /*2544*/ 	.word	0x000fb8c0


	//   ....[60]....
        /*2548*/ 	.word	0x000fb920


	//   ....[61]....
        /*254c*/ 	.word	0x000fb940


	//   ....[62]....
        /*2550*/ 	.word	0x000fb9a0


	//   ....[63]....
        /*2554*/ 	.word	0x000fb9c0


	//   ....[64]....
        /*2558*/ 	.word	0x000fba20


	//   ....[65]....
        /*255c*/ 	.word	0x000fba40


	//   ....[66]....
        /*2560*/ 	.word	0x000fbac0


	//   ....[67]....
        /*2564*/ 	.word	0x000fbae0


	//   ....[68]....
        /*2568*/ 	.word	0x000fbb60


	//   ....[69]....
        /*256c*/ 	.word	0x000fbb80


	//   ....[70]....
        /*2570*/ 	.word	0x000fbc00


	//   ....[71]....
        /*2574*/ 	.word	0x000fbc20


	//   ....[72]....
        /*2578*/ 	.word	0x000fbca0


	//   ....[73]....
        /*257c*/ 	.word	0x000fbcc0


	//   ....[74]....
        /*2580*/ 	.word	0x000fbd40


	//   ....[75]....
        /*2584*/ 	.word	0x000fbd60


	//   ....[76]....
        /*2588*/ 	.word	0x000fbde0


	//   ....[77]....
        /*258c*/ 	.word	0x000fbe00


	//   ....[78]....
        /*2590*/ 	.word	0x000fbe80


	//   ....[79]....
        /*2594*/ 	.word	0x000fbea0


	//   ....[80]....
        /*2598*/ 	.word	0x000fbf20


	//   ....[81]....
        /*259c*/ 	.word	0x000fbf40


	//   ....[82]....
        /*25a0*/ 	.word	0x000fbfc0


	//   ....[83]....
        /*25a4*/ 	.word	0x000fbfe0


	//   ....[84]....
        /*25a8*/ 	.word	0x000fc060


	//   ....[85]....
        /*25ac*/ 	.word	0x000fc080


	//   ....[86]....
        /*25b0*/ 	.word	0x000fc100


	//   ....[87]....
        /*25b4*/ 	.word	0x000fc120


	//   ....[88]....
        /*25b8*/ 	.word	0x000fc1a0


	//   ....[89]....
        /*25bc*/ 	.word	0x000fc1c0


	//   ....[90]....
        /*25c0*/ 	.word	0x000fc240


	//   ....[91]....
        /*25c4*/ 	.word	0x000fc260


	//   ....[92]....
        /*25c8*/ 	.word	0x000fc2e0


	//   ....[93]....
        /*25cc*/ 	.word	0x000fc300


	//   ....[94]....
        /*25d0*/ 	.word	0x000fc380


	//   ....[95]....
        /*25d4*/ 	.word	0x000fc3a0


	//   ....[96]....
        /*25d8*/ 	.word	0x000fc420


	//   ....[97]....
        /*25dc*/ 	.word	0x000fc440


	//   ....[98]....
        /*25e0*/ 	.word	0x000fc4c0


	//   ....[99]....
        /*25e4*/ 	.word	0x000fc4e0


	//   ....[100]....
        /*25e8*/ 	.word	0x000fc560


	//   ....[101]....
        /*25ec*/ 	.word	0x000fc580


	//   ....[102]....
        /*25f0*/ 	.word	0x000fc600


	//   ....[103]....
        /*25f4*/ 	.word	0x000fc620


	//   ....[104]....
        /*25f8*/ 	.word	0x000fc6a0


	//   ....[105]....
        /*25fc*/ 	.word	0x000fc6c0


	//   ....[106]....
        /*2600*/ 	.word	0x000fc740


	//   ....[107]....
        /*2604*/ 	.word	0x000fc760


	//   ....[108]....
        /*2608*/ 	.word	0x000fc7e0


	//   ....[109]....
        /*260c*/ 	.word	0x000fc800


	//   ....[110]....
        /*2610*/ 	.word	0x000fc880


	//   ....[111]....
        /*2614*/ 	.word	0x000fc8a0


	//   ....[112]....
        /*2618*/ 	.word	0x000fc920


	//   ....[113]....
        /*261c*/ 	.word	0x000fc940


	//   ....[114]....
        /*2620*/ 	.word	0x000fc9c0


	//   ....[115]....
        /*2624*/ 	.word	0x000fc9e0


	//   ....[116]....
        /*2628*/ 	.word	0x000fca60


	//   ....[117]....
        /*262c*/ 	.word	0x000fca80


	//   ....[118]....
        /*2630*/ 	.word	0x000fcb00


	//   ....[119]....
        /*2634*/ 	.word	0x000fcb20


	//   ....[120]....
        /*2638*/ 	.word	0x000fcba0


	//   ....[121]....
        /*263c*/ 	.word	0x000fcbc0


	//   ....[122]....
        /*2640*/ 	.word	0x000fcc40


	//   ....[123]....
        /*2644*/ 	.word	0x000fcc60


	//   ....[124]....
        /*2648*/ 	.word	0x000fcce0


	//   ....[125]....
        /*264c*/ 	.word	0x000fcd00


	//   ....[126]....
        /*2650*/ 	.word	0x000fcd80


	//   ....[127]....
        /*2654*/ 	.word	0x000fcda0


	//   ....[128]....
        /*2658*/ 	.word	0x000fce20


	//   ....[129]....
        /*265c*/ 	.word	0x000fce40


	//   ....[130]....
        /*2660*/ 	.word	0x000fcec0


	//   ....[131]....
        /*2664*/ 	.word	0x000fcee0


	//   ....[132]....
        /*2668*/ 	.word	0x000fcf60


	//   ....[133]....
        /*266c*/ 	.word	0x000fcf80


	//   ....[134]....
        /*2670*/ 	.word	0x000fd000


	//   ....[135]....
        /*2674*/ 	.word	0x000fd020


	//   ....[136]....
        /*2678*/ 	.word	0x000fd0a0


	//   ....[137]....
        /*267c*/ 	.word	0x000fd0c0


	//   ....[138]....
        /*2680*/ 	.word	0x000fd140


	//   ....[139]....
        /*2684*/ 	.word	0x000fd160


	//   ....[140]....
        /*2688*/ 	.word	0x000fd1e0


	//   ....[141]....
        /*268c*/ 	.word	0x000fd200


	//   ....[142]....
        /*2690*/ 	.word	0x000fd280


	//   ....[143]....
        /*2694*/ 	.word	0x000fd2a0


	//   ....[144]....
        /*2698*/ 	.word	0x000fd320


	//   ....[145]....
        /*269c*/ 	.word	0x000fd340


	//   ....[146]....
        /*26a0*/ 	.word	0x000fd3c0


	//   ....[147]....
        /*26a4*/ 	.word	0x000fd3e0


	//   ....[148]....
        /*26a8*/ 	.word	0x000fd460


	//   ....[149]....
        /*26ac*/ 	.word	0x000fd480


	//   ....[150]....
        /*26b0*/ 	.word	0x000fd500


	//   ....[151]....
        /*26b4*/ 	.word	0x000fd520


	//   ....[152]....
        /*26b8*/ 	.word	0x000fd5a0


	//   ....[153]....
        /*26bc*/ 	.word	0x000fd5c0


	//   ....[154]....
        /*26c0*/ 	.word	0x000fd640


	//   ....[155]....
        /*26c4*/ 	.word	0x000fd660


	//   ....[156]....
        /*26c8*/ 	.word	0x000fd6e0


	//   ....[157]....
        /*26cc*/ 	.word	0x000fd700


	//   ....[158]....
        /*26d0*/ 	.word	0x000fd780


	//   ....[159]....
        /*26d4*/ 	.word	0x000fd7a0


	//   ....[160]....
        /*26d8*/ 	.word	0x000fd820


	//   ....[161]....
        /*26dc*/ 	.word	0x000fd840


	//   ....[162]....
        /*26e0*/ 	.word	0x000fd8c0


	//   ....[163]....
        /*26e4*/ 	.word	0x000fd8e0


	//   ....[164]....
        /*26e8*/ 	.word	0x000fd960


	//   ....[165]....
        /*26ec*/ 	.word	0x000fd980


	//   ....[166]....
        /*26f0*/ 	.word	0x000fda00


	//   ....[167]....
        /*26f4*/ 	.word	0x000fda20


	//   ....[168]....
        /*26f8*/ 	.word	0x000fdaa0


	//   ....[169]....
        /*26fc*/ 	.word	0x000fdac0


	//   ....[170]....
        /*2700*/ 	.word	0x000fdb40


	//   ....[171]....
        /*2704*/ 	.word	0x000fdb60


	//   ....[172]....
        /*2708*/ 	.word	0x000fdbe0


	//   ....[173]....
        /*270c*/ 	.word	0x000fdc00


	//   ....[174]....
        /*2710*/ 	.word	0x000fdc80


	//   ....[175]....
        /*2714*/ 	.word	0x000fdca0


	//   ....[176]....
        /*2718*/ 	.word	0x000fdd20


	//   ....[177]....
        /*271c*/ 	.word	0x000fdd40


	//   ....[178]....
        /*2720*/ 	.word	0x000fddc0


	//   ....[179]....
        /*2724*/ 	.word	0x000fdde0


	//   ....[180]....
        /*2728*/ 	.word	0x000fde60


	//   ....[181]....
        /*272c*/ 	.word	0x000fde80


	//   ....[182]....
        /*2730*/ 	.word	0x000fdf00


	//   ....[183]....
        /*2734*/ 	.word	0x000fdf20


	//   ....[184]....
        /*2738*/ 	.word	0x000fdfa0


	//   ....[185]....
        /*273c*/ 	.word	0x000fdfc0


	//   ....[186]....
        /*2740*/ 	.word	0x000fe040


	//   ....[187]....
        /*2744*/ 	.word	0x000fe060


	//   ....[188]....
        /*2748*/ 	.word	0x000fe0e0


	//   ....[189]....
        /*274c*/ 	.word	0x000fe100


	//   ....[190]....
        /*2750*/ 	.word	0x000fe180


	//   ....[191]....
        /*2754*/ 	.word	0x000fe1a0


	//   ....[192]....
        /*2758*/ 	.word	0x000fe220


	//   ....[193]....
        /*275c*/ 	.word	0x000fe240


	//   ....[194]....
        /*2760*/ 	.word	0x000fe2c0


	//   ....[195]....
        /*2764*/ 	.word	0x000fe2e0


	//   ....[196]....
        /*2768*/ 	.word	0x000fe360


	//   ....[197]....
        /*276c*/ 	.word	0x000fe380


	//   ....[198]....
        /*2770*/ 	.word	0x000fe400


	//   ....[199]....
        /*2774*/ 	.word	0x000fe420


	//   ....[200]....
        /*2778*/ 	.word	0x000fe4a0


	//   ....[201]....
        /*277c*/ 	.word	0x000fe4c0


	//   ....[202]....
        /*2780*/ 	.word	0x000fe540


	//   ....[203]....
        /*2784*/ 	.word	0x000fe560


	//   ....[204]....
        /*2788*/ 	.word	0x000fe5e0


	//   ....[205]....
        /*278c*/ 	.word	0x000fe600


	//   ....[206]....
        /*2790*/ 	.word	0x000fe680


	//   ....[207]....
        /*2794*/ 	.word	0x000fe6a0


	//   ....[208]....
        /*2798*/ 	.word	0x000fe720


	//   ....[209]....
        /*279c*/ 	.word	0x000fe740


	//   ....[210]....
        /*27a0*/ 	.word	0x000fe7c0


	//   ....[211]....
        /*27a4*/ 	.word	0x000fe7e0


	//   ....[212]....
        /*27a8*/ 	.word	0x000fe860


	//   ....[213]....
        /*27ac*/ 	.word	0x000fe880


	//   ....[214]....
        /*27b0*/ 	.word	0x000fe900


	//   ....[215]....
        /*27b4*/ 	.word	0x000fe920


	//   ....[216]....
        /*27b8*/ 	.word	0x000fe9a0


	//   ....[217]....
        /*27bc*/ 	.word	0x000fe9c0


	//   ....[218]....
        /*27c0*/ 	.word	0x000fea40


	//   ....[219]....
        /*27c4*/ 	.word	0x000fea60


	//   ....[220]....
        /*27c8*/ 	.word	0x000feae0


	//   ....[221]....
        /*27cc*/ 	.word	0x000feb00


	//   ....[222]....
        /*27d0*/ 	.word	0x000feb80


	//   ....[223]....
        /*27d4*/ 	.word	0x000feba0


	//   ....[224]....
        /*27d8*/ 	.word	0x000fec20


	//   ....[225]....
        /*27dc*/ 	.word	0x000fec40


	//   ....[226]....
        /*27e0*/ 	.word	0x000fecc0


	//   ....[227]....
        /*27e4*/ 	.word	0x000fece0


	//   ....[228]....
        /*27e8*/ 	.word	0x000fed60


	//   ....[229]....
        /*27ec*/ 	.word	0x000fed80


	//   ....[230]....
        /*27f0*/ 	.word	0x000fee00


	//   ....[231]....
        /*27f4*/ 	.word	0x000fee20


	//   ....[232]....
        /*27f8*/ 	.word	0x000feea0


	//   ....[233]....
        /*27fc*/ 	.word	0x000feec0


	//   ....[234]....
        /*2800*/ 	.word	0x000fef40


	//   ....[235]....
        /*2804*/ 	.word	0x000fef60


	//   ....[236]....
        /*2808*/ 	.word	0x000fefe0


	//   ....[237]....
        /*280c*/ 	.word	0x000ff000


	//   ....[238]....
        /*2810*/ 	.word	0x000ff080


	//   ....[239]....
        /*2814*/ 	.word	0x000ff0a0


	//   ....[240]....
        /*2818*/ 	.word	0x000ff120


	//   ....[241]....
        /*281c*/ 	.word	0x000ff140


	//   ....[242]....
        /*2820*/ 	.word	0x000ff1c0


	//   ....[243]....
        /*2824*/ 	.word	0x000ff1e0


	//   ....[244]....
        /*2828*/ 	.word	0x000ff260


	//   ....[245]....
        /*282c*/ 	.word	0x000ff280


	//   ....[246]....
        /*2830*/ 	.word	0x000ff300


	//   ....[247]....
        /*2834*/ 	.word	0x000ff320


	//   ....[248]....
        /*2838*/ 	.word	0x000ff3a0


	//   ....[249]....
        /*283c*/ 	.word	0x000ff3c0


	//   ....[250]....
        /*2840*/ 	.word	0x000ff440


	//   ....[251]....
        /*2844*/ 	.word	0x000ff460


	//   ....[252]....
        /*2848*/ 	.word	0x000ff4e0


	//   ....[253]....
        /*284c*/ 	.word	0x000ff500


	//   ....[254]....
        /*2850*/ 	.word	0x000ff580


	//   ....[255]....
        /*2854*/ 	.word	0x000ff5a0


	//   ....[0]....
        /*2858*/ 	.word	0x000ff600


	//   ....[1]....
        /*285c*/ 	.word	0x000ff670


	//   ....[2]....
        /*2860*/ 	.word	0x000ff6c0


	//   ....[3]....
        /*2864*/ 	.word	0x000ff6e0


	//   ....[4]....
        /*2868*/ 	.word	0x000ff760


	//   ....[5]....
        /*286c*/ 	.word	0x000ff780


	//   ....[6]....
        /*2870*/ 	.word	0x000ff800


	//   ....[7]....
        /*2874*/ 	.word	0x000ff820


	//   ....[8]....
        /*2878*/ 	.word	0x000ff8a0


	//   ....[9]....
        /*287c*/ 	.word	0x000ff8c0


	//   ....[10]....
        /*2880*/ 	.word	0x000ff940


	//   ....[11]....
        /*2884*/ 	.word	0x000ff960


	//   ....[12]....
        /*2888*/ 	.word	0x000ff9e0


	//   ....[13]....
        /*288c*/ 	.word	0x000ffa00


	//   ....[14]....
        /*2890*/ 	.word	0x000ffa80


	//   ....[15]....
        /*2894*/ 	.word	0x000ffaa0


	//   ....[16]....
        /*2898*/ 	.word	0x000ffb20


	//   ....[17]....
        /*289c*/ 	.word	0x000ffb40


	//   ....[18]....
        /*28a0*/ 	.word	0x000ffbc0


	//   ....[19]....
        /*28a4*/ 	.word	0x000ffbe0


	//   ....[20]....
        /*28a8*/ 	.word	0x000ffc60


	//   ....[21]....
        /*28ac*/ 	.word	0x000ffc80


	//   ....[22]....
        /*28b0*/ 	.word	0x000ffd00


	//   ....[23]....
        /*28b4*/ 	.word	0x000ffd20


	//   ....[24]....
        /*28b8*/ 	.word	0x000ffda0


	//   ....[25]....
        /*28bc*/ 	.word	0x000ffdc0


	//   ....[26]....
        /*28c0*/ 	.word	0x000ffe40


	//   ....[27]....
        /*28c4*/ 	.word	0x000ffe60


	//   ....[28]....
        /*28c8*/ 	.word	0x000ffee0


	//   ....[29]....
        /*28cc*/ 	.word	0x000fff00


	//   ....[30]....
        /*28d0*/ 	.word	0x000fff80


	//   ....[31]....
        /*28d4*/ 	.word	0x000fffa0


	//   ....[32]....
        /*28d8*/ 	.word	0x00100000


	//   ....[33]....
        /*28dc*/ 	.word	0x00100070


	//   ....[34]....
        /*28e0*/ 	.word	0x001000c0


	//   ....[35]....
        /*28e4*/ 	.word	0x001000e0


	//   ....[36]....
        /*28e8*/ 	.word	0x00100160


	//   ....[37]....
        /*28ec*/ 	.word	0x00100180


	//   ....[38]....
        /*28f0*/ 	.word	0x00100200


	//   ....[39]....
        /*28f4*/ 	.word	0x00100220


	//   ....[40]....
        /*28f8*/ 	.word	0x001002a0


	//   ....[41]....
        /*28fc*/ 	.word	0x001002c0


	//   ....[42]....
        /*2900*/ 	.word	0x00100340


	//   ....[43]....
        /*2904*/ 	.word	0x00100360


	//   ....[44]....
        /*2908*/ 	.word	0x001003e0


	//   ....[45]....
        /*290c*/ 	.word	0x00100400


	//   ....[46]....
        /*2910*/ 	.word	0x00100480


	//   ....[47]....
        /*2914*/ 	.word	0x001004a0


	//   ....[48]....
        /*2918*/ 	.word	0x00100520


	//   ....[49]....
        /*291c*/ 	.word	0x00100540


	//   ....[50]....
        /*2920*/ 	.word	0x001005c0


	//   ....[51]....
        /*2924*/ 	.word	0x001005e0


	//   ....[52]....
        /*2928*/ 	.word	0x00100660


	//   ....[53]....
        /*292c*/ 	.word	0x00100680


	//   ....[54]....
        /*2930*/ 	.word	0x00100700


	//   ....[55]....
        /*2934*/ 	.word	0x00100720


	//   ....[56]....
        /*2938*/ 	.word	0x001007a0


	//   ....[57]....
        /*293c*/ 	.word	0x001007c0


	//   ....[58]....
        /*2940*/ 	.word	0x00100840


	//   ....[59]....
        /*2944*/ 	.word	0x00100860


	//   ....[60]....
        /*2948*/ 	.word	0x001008e0


	//   ....[61]....
        /*294c*/ 	.word	0x00100900


	//   ....[62]....
        /*2950*/ 	.word	0x00100980


	//   ....[63]....
        /*2954*/ 	.word	0x001009a0


	//   ....[64]....
        /*2958*/ 	.word	0x001009e0


	//   ....[65]....
        /*295c*/ 	.word	0x00100a50


	//   ....[66]....
        /*2960*/ 	.word	0x00100aa0


	//   ....[67]....
        /*2964*/ 	.word	0x00100ac0


	//   ....[68]....
        /*2968*/ 	.word	0x00100b40


	//   ....[69]....
        /*296c*/ 	.word	0x00100b60


	//   ....[70]....
        /*2970*/ 	.word	0x00100be0


	//   ....[71]....
        /*2974*/ 	.word	0x00100c00


	//   ....[72]....
        /*2978*/ 	.word	0x00100c80


	//   ....[73]....
        /*297c*/ 	.word	0x00100ca0


	//   ....[74]....
        /*2980*/ 	.word	0x00100d20


	//   ....[75]....
        /*2984*/ 	.word	0x00100d40


	//   ....[76]....
        /*2988*/ 	.word	0x00100dc0


	//   ....[77]....
        /*298c*/ 	.word	0x00100de0


	//   ....[78]....
        /*2990*/ 	.word	0x00100e60


	//   ....[79]....
        /*2994*/ 	.word	0x00100e80


	//   ....[80]....
        /*2998*/ 	.word	0x00100f00


	//   ....[81]....
        /*299c*/ 	.word	0x00100f20


	//   ....[82]....
        /*29a0*/ 	.word	0x00100fa0


	//   ....[83]....
        /*29a4*/ 	.word	0x00100fc0


	//   ....[84]....
        /*29a8*/ 	.word	0x00101040


	//   ....[85]....
        /*29ac*/ 	.word	0x00101060


	//   ....[86]....
        /*29b0*/ 	.word	0x001010e0


	//   ....[87]....
        /*29b4*/ 	.word	0x00101100


	//   ....[88]....
        /*29b8*/ 	.word	0x00101180


	//   ....[89]....
        /*29bc*/ 	.word	0x001011a0


	//   ....[90]....
        /*29c0*/ 	.word	0x00101220


	//   ....[91]....
        /*29c4*/ 	.word	0x00101240


	//   ....[92]....
        /*29c8*/ 	.word	0x001012c0


	//   ....[93]....
        /*29cc*/ 	.word	0x001012e0


	//   ....[94]....
        /*29d0*/ 	.word	0x00101360


	//   ....[95]....
        /*29d4*/ 	.word	0x00101380


	//   ....[96]....
        /*29d8*/ 	.word	0x001013e0


	//   ....[97]....
        /*29dc*/ 	.word	0x00101450


	//   ....[98]....
        /*29e0*/ 	.word	0x001014a0


	//   ....[99]....
        /*29e4*/ 	.word	0x001014c0


	//   ....[100]....
        /*29e8*/ 	.word	0x00101540


	//   ....[101]....
        /*29ec*/ 	.word	0x00101560


	//   ....[102]....
        /*29f0*/ 	.word	0x001015e0


	//   ....[103]....
        /*29f4*/ 	.word	0x00101600


	//   ....[104]....
        /*29f8*/ 	.word	0x00101680


	//   ....[105]....
        /*29fc*/ 	.word	0x001016a0


	//   ....[106]....
        /*2a00*/ 	.word	0x00101720


	//   ....[107]....
        /*2a04*/ 	.word	0x00101740


	//   ....[108]....
        /*2a08*/ 	.word	0x001017c0


	//   ....[109]....
        /*2a0c*/ 	.word	0x001017e0


	//   ....[110]....
        /*2a10*/ 	.word	0x00101860


	//   ....[111]....
        /*2a14*/ 	.word	0x00101880


	//   ....[112]....
        /*2a18*/ 	.word	0x00101900


	//   ....[113]....
        /*2a1c*/ 	.word	0x00101920


	//   ....[114]....
        /*2a20*/ 	.word	0x001019a0


	//   ....[115]....
        /*2a24*/ 	.word	0x001019c0


	//   ....[116]....
        /*2a28*/ 	.word	0x00101a40


	//   ....[117]....
        /*2a2c*/ 	.word	0x00101a60


	//   ....[118]....
        /*2a30*/ 	.word	0x00101ae0


	//   ....[119]....
        /*2a34*/ 	.word	0x00101b00


	//   ....[120]....
        /*2a38*/ 	.word	0x00101b80


	//   ....[121]....
        /*2a3c*/ 	.word	0x00101ba0


	//   ....[122]....
        /*2a40*/ 	.word	0x00101c20


	//   ....[123]....
        /*2a44*/ 	.word	0x00101c40


	//   ....[124]....
        /*2a48*/ 	.word	0x00101cc0


	//   ....[125]....
        /*2a4c*/ 	.word	0x00101ce0


	//   ....[126]....
        /*2a50*/ 	.word	0x00101d60


	//   ....[127]....
        /*2a54*/ 	.word	0x00101d80


	//   ....[128]....
        /*2a58*/ 	.word	0x00101de0


	//   ....[129]....
        /*2a5c*/ 	.word	0x00101e50


	//   ....[130]....
        /*2a60*/ 	.word	0x00101ea0


	//   ....[131]....
        /*2a64*/ 	.word	0x00101ec0


	//   ....[132]....
        /*2a68*/ 	.word	0x00101f40


	//   ....[133]....
        /*2a6c*/ 	.word	0x00101f60


	//   ....[134]....
        /*2a70*/ 	.word	0x00101fe0


	//   ....[135]....
        /*2a74*/ 	.word	0x00102000


	//   ....[136]....
        /*2a78*/ 	.word	0x00102080


	//   ....[137]....
        /*2a7c*/ 	.word	0x001020a0


	//   ....[138]....
        /*2a80*/ 	.word	0x00102120


	//   ....[139]....
        /*2a84*/ 	.word	0x00102140


	//   ....[140]....
        /*2a88*/ 	.word	0x001021c0


	//   ....[141]....
        /*2a8c*/ 	.word	0x001021e0


	//   ....[142]....
        /*2a90*/ 	.word	0x00102260


	//   ....[143]....
        /*2a94*/ 	.word	0x00102280


	//   ....[144]....
        /*2a98*/ 	.word	0x00102300


	//   ....[145]....
        /*2a9c*/ 	.word	0x00102320


	//   ....[146]....
        /*2aa0*/ 	.word	0x001023a0


	//   ....[147]....
        /*2aa4*/ 	.word	0x001023c0


	//   ....[148]....
        /*2aa8*/ 	.word	0x00102440


	//   ....[149]....
        /*2aac*/ 	.word	0x00102460


	//   ....[150]....
        /*2ab0*/ 	.word	0x001024e0


	//   ....[151]....
        /*2ab4*/ 	.word	0x00102500


	//   ....[152]....
        /*2ab8*/ 	.word	0x00102580


	//   ....[153]....
        /*2abc*/ 	.word	0x001025a0


	//   ....[154]....
        /*2ac0*/ 	.word	0x00102620


	//   ....[155]....
        /*2ac4*/ 	.word	0x00102640


	//   ....[156]....
        /*2ac8*/ 	.word	0x001026c0


	//   ....[157]....
        /*2acc*/ 	.word	0x001026e0


	//   ....[158]....
        /*2ad0*/ 	.word	0x00102760


	//   ....[159]....
        /*2ad4*/ 	.word	0x00102780


	//   ....[160]....
        /*2ad8*/ 	.word	0x001027e0


	//   ....[161]....
        /*2adc*/ 	.word	0x00102850


	//   ....[162]....
        /*2ae0*/ 	.word	0x001028a0


	//   ....[163]....
        /*2ae4*/ 	.word	0x001028c0


	//   ....[164]....
        /*2ae8*/ 	.word	0x00102940


	//   ....[165]....
        /*2aec*/ 	.word	0x00102960


	//   ....[166]....
        /*2af0*/ 	.word	0x001029e0


	//   ....[167]....
        /*2af4*/ 	.word	0x00102a00


	//   ....[168]....
        /*2af8*/ 	.word	0x00102a80


	//   ....[169]....
        /*2afc*/ 	.word	0x00102aa0


	//   ....[170]....
        /*2b00*/ 	.word	0x00102b20


	//   ....[171]....
        /*2b04*/ 	.word	0x00102b40


	//   ....[172]....
        /*2b08*/ 	.word	0x00102bc0


	//   ....[173]....
        /*2b0c*/ 	.word	0x00102be0


	//   ....[174]....
        /*2b10*/ 	.word	0x00102c60


	//   ....[175]....
        /*2b14*/ 	.word	0x00102c80


	//   ....[176]....
        /*2b18*/ 	.word	0x00102d00


	//   ....[177]....
        /*2b1c*/ 	.word	0x00102d20


	//   ....[178]....
        /*2b20*/ 	.word	0x00102da0


	//   ....[179]....
        /*2b24*/ 	.word	0x00102dc0


	//   ....[180]....
        /*2b28*/ 	.word	0x00102e40


	//   ....[181]....
        /*2b2c*/ 	.word	0x00102e60


	//   ....[182]....
        /*2b30*/ 	.word	0x00102ee0


	//   ....[183]....
        /*2b34*/ 	.word	0x00102f00


	//   ....[184]....
        /*2b38*/ 	.word	0x00102f80


	//   ....[185]....
        /*2b3c*/ 	.word	0x00102fa0


	//   ....[186]....
        /*2b40*/ 	.word	0x00103020


	//   ....[187]....
        /*2b44*/ 	.word	0x00103040


	//   ....[188]....
        /*2b48*/ 	.word	0x001030c0


	//   ....[189]....
        /*2b4c*/ 	.word	0x001030e0


	//   ....[190]....
        /*2b50*/ 	.word	0x00103160


	//   ....[191]....
        /*2b54*/ 	.word	0x00103180


	//   ....[192]....
        /*2b58*/ 	.word	0x001031e0


	//   ....[193]....
        /*2b5c*/ 	.word	0x00103250


	//   ....[194]....
        /*2b60*/ 	.word	0x001032a0


	//   ....[195]....
        /*2b64*/ 	.word	0x001032c0


	//   ....[196]....
        /*2b68*/ 	.word	0x00103340


	//   ....[197]....
        /*2b6c*/ 	.word	0x00103360


	//   ....[198]....
        /*2b70*/ 	.word	0x001033e0


	//   ....[199]....
        /*2b74*/ 	.word	0x00103400


	//   ....[200]....
        /*2b78*/ 	.word	0x00103480


	//   ....[201]....
        /*2b7c*/ 	.word	0x001034a0


	//   ....[202]....
        /*2b80*/ 	.word	0x00103520


	//   ....[203]....
        /*2b84*/ 	.word	0x00103540


	//   ....[204]....
        /*2b88*/ 	.word	0x001035c0


	//   ....[205]....
        /*2b8c*/ 	.word	0x001035e0


	//   ....[206]....
        /*2b90*/ 	.word	0x00103660


	//   ....[207]....
        /*2b94*/ 	.word	0x00103680


	//   ....[208]....
        /*2b98*/ 	.word	0x00103700


	//   ....[209]....
        /*2b9c*/ 	.word	0x00103720


	//   ....[210]....
        /*2ba0*/ 	.word	0x001037a0


	//   ....[211]....
        /*2ba4*/ 	.word	0x001037c0


	//   ....[212]....
        /*2ba8*/ 	.word	0x00103840


	//   ....[213]....
        /*2bac*/ 	.word	0x00103860


	//   ....[214]....
        /*2bb0*/ 	.word	0x001038e0


	//   ....[215]....
        /*2bb4*/ 	.word	0x00103900


	//   ....[216]....
        /*2bb8*/ 	.word	0x00103980


	//   ....[217]....
        /*2bbc*/ 	.word	0x001039a0


	//   ....[218]....
        /*2bc0*/ 	.word	0x00103a40


	//   ....[219]....
        /*2bc4*/ 	.word	0x00103a60


	//   ....[220]....
        /*2bc8*/ 	.word	0x00103ae0


	//   ....[221]....
        /*2bcc*/ 	.word	0x00103b00


	//   ....[222]....
        /*2bd0*/ 	.word	0x00103b80


	//   ....[223]....
        /*2bd4*/ 	.word	0x00103ba0


	//   ....[224]....
        /*2bd8*/ 	.word	0x00103c20


	//   ....[225]....
        /*2bdc*/ 	.word	0x00103c40


	//   ....[226]....
        /*2be0*/ 	.word	0x00103ca0


	//   ....[227]....
        /*2be4*/ 	.word	0x00103cc0


	//   ....[228]....
        /*2be8*/ 	.word	0x00103d40


	//   ....[229]....
        /*2bec*/ 	.word	0x00103d60


	//   ....[230]....
        /*2bf0*/ 	.word	0x00103de0


	//   ....[231]....
        /*2bf4*/ 	.word	0x00103e00


	//   ....[232]....
        /*2bf8*/ 	.word	0x00103e80


	//   ....[233]....
        /*2bfc*/ 	.word	0x00103ea0


	//   ....[234]....
        /*2c00*/ 	.word	0x00103f20


	//   ....[235]....
        /*2c04*/ 	.word	0x00103f40


	//   ....[236]....
        /*2c08*/ 	.word	0x00103fc0


	//   ....[237]....
        /*2c0c*/ 	.word	0x00103fe0


	//   ....[238]....
        /*2c10*/ 	.word	0x00104060


	//   ....[239]....
        /*2c14*/ 	.word	0x00104080


	//   ....[240]....
        /*2c18*/ 	.word	0x00104100


	//   ....[241]....
        /*2c1c*/ 	.word	0x00104120


	//   ....[242]....
        /*2c20*/ 	.word	0x001041a0


	//   ....[243]....
        /*2c24*/ 	.word	0x001041c0


	//   ....[244]....
        /*2c28*/ 	.word	0x00104240


	//   ....[245]....
        /*2c2c*/ 	.word	0x00104260


	//   ....[246]....
        /*2c30*/ 	.word	0x001042e0


	//   ....[247]....
        /*2c34*/ 	.word	0x00104300


	//   ....[248]....
        /*2c38*/ 	.word	0x00104380


	//   ....[249]....
        /*2c3c*/ 	.word	0x001043a0


	//   ....[250]....
        /*2c40*/ 	.word	0x00104420


	//   ....[251]....
        /*2c44*/ 	.word	0x00104440


	//   ....[252]....
        /*2c48*/ 	.word	0x001044c0


	//   ....[253]....
        /*2c4c*/ 	.word	0x001044e0


	//   ....[254]....
        /*2c50*/ 	.word	0x00104560


	//   ....[255]....
        /*2c54*/ 	.word	0x00104580


	//   ....[0]....
        /*2c58*/ 	.word	0x001045e0


	//   ....[1]....
        /*2c5c*/ 	.word	0x00104650


	//   ....[2]....
        /*2c60*/ 	.word	0x001046a0


	//   ....[3]....
        /*2c64*/ 	.word	0x001046c0


	//   ....[4]....
        /*2c68*/ 	.word	0x00104740


	//   ....[5]....
        /*2c6c*/ 	.word	0x00104760


	//   ....[6]....
        /*2c70*/ 	.word	0x001047e0


	//   ....[7]....
        /*2c74*/ 	.word	0x00104800


	//   ....[8]....
        /*2c78*/ 	.word	0x00104880


	//   ....[9]....
        /*2c7c*/ 	.word	0x001048a0


	//   ....[10]....
        /*2c80*/ 	.word	0x00104920


	//   ....[11]....
        /*2c84*/ 	.word	0x00104940


	//   ....[12]....
        /*2c88*/ 	.word	0x001049c0


	//   ....[13]....
        /*2c8c*/ 	.word	0x001049e0


	//   ....[14]....
        /*2c90*/ 	.word	0x00104a60


	//   ....[15]....
        /*2c94*/ 	.word	0x00104a80


	//   ....[16]....
        /*2c98*/ 	.word	0x00104b00


	//   ....[17]....
        /*2c9c*/ 	.word	0x00104b20


	//   ....[18]....
        /*2ca0*/ 	.word	0x00104ba0


	//   ....[19]....
        /*2ca4*/ 	.word	0x00104bc0


	//   ....[20]....
        /*2ca8*/ 	.word	0x00104c40


	//   ....[21]....
        /*2cac*/ 	.word	0x00104c60


	//   ....[22]....
        /*2cb0*/ 	.word	0x00104ce0


	//   ....[23]....
        /*2cb4*/ 	.word	0x00104d00


	//   ....[24]....
        /*2cb8*/ 	.word	0x00104d80


	//   ....[25]....
        /*2cbc*/ 	.word	0x00104da0


	//   ....[26]....
        /*2cc0*/ 	.word	0x00104e20


	//   ....[27]....
        /*2cc4*/ 	.word	0x00104e40


	//   ....[28]....
        /*2cc8*/ 	.word	0x00104ec0


	//   ....[29]....
        /*2ccc*/ 	.word	0x00104ee0


	//   ....[30]....
        /*2cd0*/ 	.word	0x00104f80


	//   ....[31]....
        /*2cd4*/ 	.word	0x00104fa0


	//   ....[32]....
        /*2cd8*/ 	.word	0x00105000


	//   ....[33]....
        /*2cdc*/ 	.word	0x00105020


	//   ....[34]....
        /*2ce0*/ 	.word	0x001050a0


	//   ....[35]....
        /*2ce4*/ 	.word	0x001050c0


	//   ....[36]....
        /*2ce8*/ 	.word	0x00105140


	//   ....[37]....
        /*2cec*/ 	.word	0x00105160


	//   ....[38]....
        /*2cf0*/ 	.word	0x001051e0


	//   ....[39]....
        /*2cf4*/ 	.word	0x00105200


	//   ....[40]....
        /*2cf8*/ 	.word	0x00105280


	//   ....[41]....
        /*2cfc*/ 	.word	0x001052a0


	//   ....[42]....
        /*2d00*/ 	.word	0x00105320


	//   ....[43]....
        /*2d04*/ 	.word	0x00105340


	//   ....[44]....
        /*2d08*/ 	.word	0x001053c0


	//   ....[45]....
        /*2d0c*/ 	.word	0x001053e0


	//   ....[46]....
        /*2d10*/ 	.word	0x00105460


	//   ....[47]....
        /*2d14*/ 	.word	0x00105480


	//   ....[48]....
        /*2d18*/ 	.word	0x00105500


	//   ....[49]....
        /*2d1c*/ 	.word	0x00105520


	//   ....[50]....
        /*2d20*/ 	.word	0x001055a0


	//   ....[51]....
        /*2d24*/ 	.word	0x001055c0


	//   ....[52]....
        /*2d28*/ 	.word	0x00105640


	//   ....[53]....
        /*2d2c*/ 	.word	0x00105660


	//   ....[54]....
        /*2d30*/ 	.word	0x001056e0


	//   ....[55]....
        /*2d34*/ 	.word	0x00105700


	//   ....[56]....
        /*2d38*/ 	.word	0x00105780


	//   ....[57]....
        /*2d3c*/ 	.word	0x001057a0


	//   ....[58]....
        /*2d40*/ 	.word	0x00105820


	//   ....[59]....
        /*2d44*/ 	.word	0x00105840


	//   ....[60]....
        /*2d48*/ 	.word	0x001058c0


	//   ....[61]....
        /*2d4c*/ 	.word	0x001058e0


	//   ....[62]....
        /*2d50*/ 	.word	0x00105960


	//   ....[63]....
        /*2d54*/ 	.word	0x00105980


	//   ....[64]....
        /*2d58*/ 	.word	0x001059e0


	//   ....[65]....
        /*2d5c*/ 	.word	0x00105a50


	//   ....[66]....
        /*2d60*/ 	.word	0x00105aa0


	//   ....[67]....
        /*2d64*/ 	.word	0x00105ac0


	//   ....[68]....
        /*2d68*/ 	.word	0x00105b40


	//   ....[69]....
        /*2d6c*/ 	.word	0x00105b60


	//   ....[70]....
        /*2d70*/ 	.word	0x00105be0


	//   ....[71]....
        /*2d74*/ 	.word	0x00105c00


	//   ....[72]....
        /*2d78*/ 	.word	0x00105c80


	//   ....[73]....
        /*2d7c*/ 	.word	0x00105ca0


	//   ....[74]....
        /*2d80*/ 	.word	0x00105d20


	//   ....[75]....
        /*2d84*/ 	.word	0x00105d40


	//   ....[76]....
        /*2d88*/ 	.word	0x00105dc0


	//   ....[77]....
        /*2d8c*/ 	.word	0x00105de0


	//   ....[78]....
        /*2d90*/ 	.word	0x00105e60


	//   ....[79]....
        /*2d94*/ 	.word	0x00105e80


	//   ....[80]....
        /*2d98*/ 	.word	0x00105f00


	//   ....[81]....
        /*2d9c*/ 	.word	0x00105f20


	//   ....[82]....
        /*2da0*/ 	.word	0x00105fa0


	//   ....[83]....
        /*2da4*/ 	.word	0x00105fc0


	//   ....[84]....
        /*2da8*/ 	.word	0x00106040


	//   ....[85]....
        /*2dac*/ 	.word	0x00106060


	//   ....[86]....
        /*2db0*/ 	.word	0x001060e0


	//   ....[87]....
        /*2db4*/ 	.word	0x00106100


	//   ....[88]....
        /*2db8*/ 	.word	0x00106180


	//   ....[89]....
        /*2dbc*/ 	.word	0x001061a0


	//   ....[90]....
        /*2dc0*/ 	.word	0x00106220


	//   ....[91]....
        /*2dc4*/ 	.word	0x00106240


	//   ....[92]....
        /*2dc8*/ 	.word	0x001062c0


	//   ....[93]....
        /*2dcc*/ 	.word	0x001062e0


	//   ....[94]....
        /*2dd0*/ 	.word	0x00106380


	//   ....[95]....
        /*2dd4*/ 	.word	0x001063a0


	//   ....[96]....
        /*2dd8*/ 	.word	0x00106400


	//   ....[97]....
        /*2ddc*/ 	.word	0x00106420


	//   ....[98]....
        /*2de0*/ 	.word	0x001064a0


	//   ....[99]....
        /*2de4*/ 	.word	0x001064c0


	//   ....[100]....
        /*2de8*/ 	.word	0x00106540


	//   ....[101]....
        /*2dec*/ 	.word	0x00106560


	//   ....[102]....
        /*2df0*/ 	.word	0x001065e0


	//   ....[103]....
        /*2df4*/ 	.word	0x00106600


	//   ....[104]....
        /*2df8*/ 	.word	0x00106680


	//   ....[105]....
        /*2dfc*/ 	.word	0x001066a0


	//   ....[106]....
        /*2e00*/ 	.word	0x00106720


	//   ....[107]....
        /*2e04*/ 	.word	0x00106740


	//   ....[108]....
        /*2e08*/ 	.word	0x001067c0


	//   ....[109]....
        /*2e0c*/ 	.word	0x001067e0


	//   ....[110]....
        /*2e10*/ 	.word	0x00106860


	//   ....[111]....
        /*2e14*/ 	.word	0x00106880


	//   ....[112]....
        /*2e18*/ 	.word	0x00106900


	//   ....[113]....
        /*2e1c*/ 	.word	0x00106920


	//   ....[114]....
        /*2e20*/ 	.word	0x001069a0


	//   ....[115]....
        /*2e24*/ 	.word	0x001069c0


	//   ....[116]....
        /*2e28*/ 	.word	0x00106a40


	//   ....[117]....
        /*2e2c*/ 	.word	0x00106a60


	//   ....[118]....
        /*2e30*/ 	.word	0x00106ae0


	//   ....[119]....
        /*2e34*/ 	.word	0x00106b00


	//   ....[120]....
        /*2e38*/ 	.word	0x00106b80


	//   ....[121]....
        /*2e3c*/ 	.word	0x00106ba0


	//   ....[122]....
        /*2e40*/ 	.word	0x00106c20


	//   ....[123]....
        /*2e44*/ 	.word	0x00106c40


	//   ....[124]....
        /*2e48*/ 	.word	0x00106cc0


	//   ....[125]....
        /*2e4c*/ 	.word	0x00106ce0


	//   ....[126]....
        /*2e50*/ 	.word	0x00106d60


	//   ....[127]....
        /*2e54*/ 	.word	0x00106d80


	//   ....[128]....
        /*2e58*/ 	.word	0x00106de0


	//   ....[129]....
        /*2e5c*/ 	.word	0x00106e50


	//   ....[130]....
        /*2e60*/ 	.word	0x00106ea0


	//   ....[131]....
        /*2e64*/ 	.word	0x00106ec0


	//   ....[132]....
        /*2e68*/ 	.word	0x00106f40


	//   ....[133]....
        /*2e6c*/ 	.word	0x00106f60


	//   ....[134]....
        /*2e70*/ 	.word	0x00106fe0


	//   ....[135]....
        /*2e74*/ 	.word	0x00107000


	//   ....[136]....
        /*2e78*/ 	.word	0x00107080


	//   ....[137]....
        /*2e7c*/ 	.word	0x001070a0


	//   ....[138]....
        /*2e80*/ 	.word	0x00107120


	//   ....[139]....
        /*2e84*/ 	.word	0x00107140


	//   ....[140]....
        /*2e88*/ 	.word	0x001071c0


	//   ....[141]....
        /*2e8c*/ 	.word	0x001071e0


	//   ....[142]....
        /*2e90*/ 	.word	0x00107260


	//   ....[143]....
        /*2e94*/ 	.word	0x00107280


	//   ....[144]....
        /*2e98*/ 	.word	0x00107300


	//   ....[145]....
        /*2e9c*/ 	.word	0x00107320


	//   ....[146]....
        /*2ea0*/ 	.word	0x001073a0


	//   ....[147]....
        /*2ea4*/ 	.word	0x001073c0


	//   ....[148]....
        /*2ea8*/ 	.word	0x00107440


	//   ....[149]....
        /*2eac*/ 	.word	0x00107460


	//   ....[150]....
        /*2eb0*/ 	.word	0x001074e0


	//   ....[151]....
        /*2eb4*/ 	.word	0x00107500


	//   ....[152]....
        /*2eb8*/ 	.word	0x00107580


	//   ....[153]....
        /*2ebc*/ 	.word	0x001075a0


	//   ....[154]....
        /*2ec0*/ 	.word	0x00107620


	//   ....[155]....
        /*2ec4*/ 	.word	0x00107640


	//   ....[156]....
        /*2ec8*/ 	.word	0x001076c0


	//   ....[157]....
        /*2ecc*/ 	.word	0x001076e0


	//   ....[158]....
        /*2ed0*/ 	.word	0x00107760


	//   ....[159]....
        /*2ed4*/ 	.word	0x00107780


	//   ....[160]....
        /*2ed8*/ 	.word	0x001077e0


	//   ....[161]....
        /*2edc*/ 	.word	0x00107850


	//   ....[162]....
        /*2ee0*/ 	.word	0x001078a0


	//   ....[163]....
        /*2ee4*/ 	.word	0x001078c0


	//   ....[164]....
        /*2ee8*/ 	.word	0x00107940


	//   ....[165]....
        /*2eec*/ 	.word	0x00107960


	//   ....[166]....
        /*2ef0*/ 	.word	0x001079e0


	//   ....[167]....
        /*2ef4*/ 	.word	0x00107a00


	//   ....[168]....
        /*2ef8*/ 	.word	0x00107a80


	//   ....[169]....
        /*2efc*/ 	.word	0x00107aa0


	//   ....[170]....
        /*2f00*/ 	.word	0x00107b20


	//   ....[171]....
        /*2f04*/ 	.word	0x00107b40


	//   ....[172]....
        /*2f08*/ 	.word	0x00107bc0


	//   ....[173]....
        /*2f0c*/ 	.word	0x00107be0


	//   ....[174]....
        /*2f10*/ 	.word	0x00107c60


	//   ....[175]....
        /*2f14*/ 	.word	0x00107c80


	//   ....[176]....
        /*2f18*/ 	.word	0x00107d00


	//   ....[177]....
        /*2f1c*/ 	.word	0x00107d20


	//   ....[178]....
        /*2f20*/ 	.word	0x00107da0


	//   ....[179]....
        /*2f24*/ 	.word	0x00107dc0


	//   ....[180]....
        /*2f28*/ 	.word	0x00107e40


	//   ....[181]....
        /*2f2c*/ 	.word	0x00107e60


	//   ....[182]....
        /*2f30*/ 	.word	0x00107ee0


	//   ....[183]....
        /*2f34*/ 	.word	0x00107f00


	//   ....[184]....
        /*2f38*/ 	.word	0x00107f80


	//   ....[185]....
        /*2f3c*/ 	.word	0x00107fa0


	//   ....[186]....
        /*2f40*/ 	.word	0x00108020


	//   ....[187]....
        /*2f44*/ 	.word	0x00108040


	//   ....[188]....
        /*2f48*/ 	.word	0x001080c0


	//   ....[189]....
        /*2f4c*/ 	.word	0x001080e0


	//   ....[190]....
        /*2f50*/ 	.word	0x00108160


	//   ....[191]....
        /*2f54*/ 	.word	0x00108180


	//   ....[192]....
        /*2f58*/ 	.word	0x001081e0


	//   ....[193]....
        /*2f5c*/ 	.word	0x00108250


	//   ....[194]....
        /*2f60*/ 	.word	0x001082a0


	//   ....[195]....
        /*2f64*/ 	.word	0x001082c0


	//   ....[196]....
        /*2f68*/ 	.word	0x00108340


	//   ....[197]....
        /*2f6c*/ 	.word	0x00108360


	//   ....[198]....
        /*2f70*/ 	.word	0x001083e0


	//   ....[199]....
        /*2f74*/ 	.word	0x00108400


	//   ....[200]....
        /*2f78*/ 	.word	0x00108480


	//   ....[201]....
        /*2f7c*/ 	.word	0x001084a0


	//   ....[202]....
        /*2f80*/ 	.word	0x00108520


	//   ....[203]....
        /*2f84*/ 	.word	0x00108540


	//   ....[204]....
        /*2f88*/ 	.word	0x001085c0


	//   ....[205]....
        /*2f8c*/ 	.word	0x001085e0


	//   ....[206]....
        /*2f90*/ 	.word	0x00108660


	//   ....[207]....
        /*2f94*/ 	.word	0x00108680


	//   ....[208]....
        /*2f98*/ 	.word	0x00108700


	//   ....[209]....
        /*2f9c*/ 	.word	0x00108720


	//   ....[210]....
        /*2fa0*/ 	.word	0x001087a0


	//   ....[211]....
        /*2fa4*/ 	.word	0x001087c0


	//   ....[212]....
        /*2fa8*/ 	.word	0x00108840


	//   ....[213]....
        /*2fac*/ 	.word	0x00108860


	//   ....[214]....
        /*2fb0*/ 	.word	0x001088e0


	//   ....[215]....
        /*2fb4*/ 	.word	0x00108900


	//   ....[216]....
        /*2fb8*/ 	.word	0x00108980


	//   ....[217]....
        /*2fbc*/ 	.word	0x001089a0


	//   ....[218]....
        /*2fc0*/ 	.word	0x00108a20


	//   ....[219]....
        /*2fc4*/ 	.word	0x00108a40


	//   ....[220]....
        /*2fc8*/ 	.word	0x00108ac0


	//   ....[221]....
        /*2fcc*/ 	.word	0x00108ae0


	//   ....[222]....
        /*2fd0*/ 	.word	0x00108b60


	//   ....[223]....
        /*2fd4*/ 	.word	0x00108b80


	//   ....[224]....
        /*2fd8*/ 	.word	0x00108be0


	//   ....[225]....
        /*2fdc*/ 	.word	0x00108c50


	//   ....[226]....
        /*2fe0*/ 	.word	0x00108ca0


	//   ....[227]....
        /*2fe4*/ 	.word	0x00108cc0


	//   ....[228]....
        /*2fe8*/ 	.word	0x00108d40


	//   ....[229]....
        /*2fec*/ 	.word	0x00108d60


	//   ....[230]....
        /*2ff0*/ 	.word	0x00108de0


	//   ....[231]....
        /*2ff4*/ 	.word	0x00108e00


	//   ....[232]....
        /*2ff8*/ 	.word	0x00108e80


	//   ....[233]....
        /*2ffc*/ 	.word	0x00108ea0


	//   ....[234]....
        /*3000*/ 	.word	0x00108f20


	//   ....[235]....
        /*3004*/ 	.word	0x00108f40


	//   ....[236]....
        /*3008*/ 	.word	0x00108fc0


	//   ....[237]....
        /*300c*/ 	.word	0x00108fe0


	//   ....[238]....
        /*3010*/ 	.word	0x00109060


	//   ....[239]....
        /*3014*/ 	.word	0x00109080


	//   ....[240]....
        /*3018*/ 	.word	0x00109100


	//   ....[241]....
        /*301c*/ 	.word	0x00109120


	//   ....[242]....
        /*3020*/ 	.word	0x001091a0


	//   ....[243]....
        /*3024*/ 	.word	0x001091c0


	//   ....[244]....
        /*3028*/ 	.word	0x00109240


	//   ....[245]....
        /*302c*/ 	.word	0x00109260


	//   ....[246]....
        /*3030*/ 	.word	0x001092e0


	//   ....[247]....
        /*3034*/ 	.word	0x00109300


	//   ....[248]....
        /*3038*/ 	.word	0x00109380


	//   ....[249]....
        /*303c*/ 	.word	0x001093a0


	//   ....[250]....
        /*3040*/ 	.word	0x00109420


	//   ....[251]....
        /*3044*/ 	.word	0x00109440


	//   ....[252]....
        /*3048*/ 	.word	0x001094c0


	//   ....[253]....
        /*304c*/ 	.word	0x001094e0


	//   ....[254]....
        /*3050*/ 	.word	0x00109560


	//   ....[255]....
        /*3054*/ 	.word	0x00109580


	//   ....[0]....
        /*3058*/ 	.word	0x001095e0


	//   ....[1]....
        /*305c*/ 	.word	0x00109650


	//   ....[2]....
        /*3060*/ 	.word	0x001096a0


	//   ....[3]....
        /*3064*/ 	.word	0x001096c0


	//   ....[4]....
        /*3068*/ 	.word	0x00109740


	//   ....[5]....
        /*306c*/ 	.word	0x00109760


	//   ....[6]....
        /*3070*/ 	.word	0x001097e0


	//   ....[7]....
        /*3074*/ 	.word	0x00109800


	//   ....[8]....
        /*3078*/ 	.word	0x00109880


	//   ....[9]....
        /*307c*/ 	.word	0x001098a0


	//   ....[10]....
        /*3080*/ 	.word	0x00109920


	//   ....[11]....
        /*3084*/ 	.word	0x00109940


	//   ....[12]....
        /*3088*/ 	.word	0x001099c0


	//   ....[13]....
        /*308c*/ 	.word	0x001099e0


	//   ....[14]....
        /*3090*/ 	.word	0x00109a60


	//   ....[15]....
        /*3094*/ 	.word	0x00109a80


	//   ....[16]....
        /*3098*/ 	.word	0x00109b00


	//   ....[17]....
        /*309c*/ 	.word	0x00109b20


	//   ....[18]....
        /*30a0*/ 	.word	0x00109ba0


	//   ....[19]....
        /*30a4*/ 	.word	0x00109bc0


	//   ....[20]....
        /*30a8*/ 	.word	0x00109c40


	//   ....[21]....
        /*30ac*/ 	.word	0x00109c60


	//   ....[22]....
        /*30b0*/ 	.word	0x00109ce0


	//   ....[23]....
        /*30b4*/ 	.word	0x00109d00


	//   ....[24]....
        /*30b8*/ 	.word	0x00109d80


	//   ....[25]....
        /*30bc*/ 	.word	0x00109da0


	//   ....[26]....
        /*30c0*/ 	.word	0x00109e20


	//   ....[27]....
        /*30c4*/ 	.word	0x00109e40


	//   ....[28]....
        /*30c8*/ 	.word	0x00109ec0


	//   ....[29]....
        /*30cc*/ 	.word	0x00109ee0


	//   ....[30]....
        /*30d0*/ 	.word	0x00109f60


	//   ....[31]....
        /*30d4*/ 	.word	0x00109f80


	//   ....[32]....
        /*30d8*/ 	.word	0x00109fe0


	//   ....[33]....
        /*30dc*/ 	.word	0x0010a050


	//   ....[34]....
        /*30e0*/ 	.word	0x0010a0a0


	//   ....[35]....
        /*30e4*/ 	.word	0x0010a0c0


	//   ....[36]....
        /*30e8*/ 	.word	0x0010a140


	//   ....[37]....
        /*30ec*/ 	.word	0x0010a160


	//   ....[38]....
        /*30f0*/ 	.word	0x0010a1e0


	//   ....[39]....
        /*30f4*/ 	.word	0x0010a200


	//   ....[40]....
        /*30f8*/ 	.word	0x0010a280


	//   ....[41]....
        /*30fc*/ 	.word	0x0010a2a0


	//   ....[42]....
        /*3100*/ 	.word	0x0010a320


	//   ....[43]....
        /*3104*/ 	.word	0x0010a340


	//   ....[44]....
        /*3108*/ 	.word	0x0010a3c0


	//   ....[45]....
        /*310c*/ 	.word	0x0010a3e0


	//   ....[46]....
        /*3110*/ 	.word	0x0010a460


	//   ....[47]....
        /*3114*/ 	.word	0x0010a480


	//   ....[48]....
        /*3118*/ 	.word	0x0010a500


	//   ....[49]....
        /*311c*/ 	.word	0x0010a520


	//   ....[50]....
        /*3120*/ 	.word	0x0010a5a0


	//   ....[51]....
        /*3124*/ 	.word	0x0010a5c0


	//   ....[52]....
        /*3128*/ 	.word	0x0010a640


	//   ....[53]....
        /*312c*/ 	.word	0x0010a660


	//   ....[54]....
        /*3130*/ 	.word	0x0010a6e0


	//   ....[55]....
        /*3134*/ 	.word	0x0010a700


	//   ....[56]....
        /*3138*/ 	.word	0x0010a780


	//   ....[57]....
        /*313c*/ 	.word	0x0010a7a0


	//   ....[58]....
        /*3140*/ 	.word	0x0010a820


	//   ....[59]....
        /*3144*/ 	.word	0x0010a840


	//   ....[60]....
        /*3148*/ 	.word	0x0010a8c0


	//   ....[61]....
        /*314c*/ 	.word	0x0010a8e0


	//   ....[62]....
        /*3150*/ 	.word	0x0010a960


	//   ....[63]....
        /*3154*/ 	.word	0x0010a980


	//   ....[64]....
        /*3158*/ 	.word	0x0010a9e0


	//   ....[65]....
        /*315c*/ 	.word	0x0010aa50


	//   ....[66]....
        /*3160*/ 	.word	0x0010aaa0


	//   ....[67]....
        /*3164*/ 	.word	0x0010aac0


	//   ....[68]....
        /*3168*/ 	.word	0x0010ab40


	//   ....[69]....
        /*316c*/ 	.word	0x0010ab60


	//   ....[70]....
        /*3170*/ 	.word	0x0010abe0


	//   ....[71]....
        /*3174*/ 	.word	0x0010ac00


	//   ....[72]....
        /*3178*/ 	.word	0x0010ac80


	//   ....[73]....
        /*317c*/ 	.word	0x0010aca0


	//   ....[74]....
        /*3180*/ 	.word	0x0010ad20


	//   ....[75]....
        /*3184*/ 	.word	0x0010ad40


	//   ....[76]....
        /*3188*/ 	.word	0x0010adc0


	//   ....[77]....
        /*318c*/ 	.word	0x0010ade0


	//   ....[78]....
        /*3190*/ 	.word	0x0010ae60


	//   ....[79]....
        /*3194*/ 	.word	0x0010ae80


	//   ....[80]....
        /*3198*/ 	.word	0x0010af00


	//   ....[81]....
        /*319c*/ 	.word	0x0010af20


	//   ....[82]....
        /*31a0*/ 	.word	0x0010afa0


	//   ....[83]....
        /*31a4*/ 	.word	0x0010afc0


	//   ....[84]....
        /*31a8*/ 	.word	0x0010b040


	//   ....[85]....
        /*31ac*/ 	.word	0x0010b060


	//   ....[86]....
        /*31b0*/ 	.word	0x0010b0e0


	//   ....[87]....
        /*31b4*/ 	.word	0x0010b100


	//   ....[88]....
        /*31b8*/ 	.word	0x0010b180


	//   ....[89]....
        /*31bc*/ 	.word	0x0010b1a0


	//   ....[90]....
        /*31c0*/ 	.word	0x0010b220


	//   ....[91]....
        /*31c4*/ 	.word	0x0010b240


	//   ....[92]....
        /*31c8*/ 	.word	0x0010b2c0


	//   ....[93]....
        /*31cc*/ 	.word	0x0010b310


	//   ....[94]....
        /*31d0*/ 	.word	0x0010ff90


	//   ....[95]....
        /*31d4*/ 	.word	0x0010ffb0


	//   ....[96]....
        /*31d8*/ 	.word	0x001100f0


	//   ....[97]....
        /*31dc*/ 	.word	0x00110110


	//   ....[98]....
        /*31e0*/ 	.word	0x001101b0


	//   ....[99]....
        /*31e4*/ 	.word	0x001101d0


	//   ....[100]....
        /*31e8*/ 	.word	0x00110230


	//   ....[101]....
        /*31ec*/ 	.word	0x00110250


	//   ....[102]....
        /*31f0*/ 	.word	0x001102d0


	//   ....[103]....
        /*31f4*/ 	.word	0x001102f0


	//   ....[104]....
        /*31f8*/ 	.word	0x00110370


	//   ....[105]....
        /*31fc*/ 	.word	0x00110390


	//   ....[106]....
        /*3200*/ 	.word	0x00110410


	//   ....[107]....
        /*3204*/ 	.word	0x00110430


	//   ....[108]....
        /*3208*/ 	.word	0x001104b0


	//   ....[109]....
        /*320c*/ 	.word	0x001104d0


	//   ....[110]....
        /*3210*/ 	.word	0x00110550


	//   ....[111]....
        /*3214*/ 	.word	0x00110570


	//   ....[112]....
        /*3218*/ 	.word	0x001105f0


	//   ....[113]....
        /*321c*/ 	.word	0x00110610


	//   ....[114]....
        /*3220*/ 	.word	0x00110690


	//   ....[115]....
        /*3224*/ 	.word	0x001106b0


	//   ....[116]....
        /*3228*/ 	.word	0x00110730


	//   ....[117]....
        /*322c*/ 	.word	0x00110750


	//   ....[118]....
        /*3230*/ 	.word	0x001107d0


	//   ....[119]....
        /*3234*/ 	.word	0x001107f0


	//   ....[120]....
        /*3238*/ 	.word	0x00110870


	//   ....[121]....
        /*323c*/ 	.word	0x00110890


	//   ....[122]....
        /*3240*/ 	.word	0x00110910


	//   ....[123]....
        /*3244*/ 	.word	0x00110930


	//   ....[124]....
        /*3248*/ 	.word	0x001109b0


	//   ....[125]....
        /*324c*/ 	.word	0x001109d0


	//   ....[126]....
        /*3250*/ 	.word	0x00110a50


	//   ....[127]....
        /*3254*/ 	.word	0x00110a70


	//   ....[128]....
        /*3258*/ 	.word	0x00110af0


	//   ....[129]....
        /*325c*/ 	.word	0x00110b10


	//   ....[130]....
        /*3260*/ 	.word	0x00110b90


	//   ....[131]....
        /*3264*/ 	.word	0x00110bb0


	//   ....[132]....
        /*3268*/ 	.word	0x00110c30


	//   ....[133]....
        /*326c*/ 	.word	0x00110c50


	//   ....[134]....
        /*3270*/ 	.word	0x00110cd0


	//   ....[135]....
        /*3274*/ 	.word	0x00110cf0


	//   ....[136]....
        /*3278*/ 	.word	0x00110d70


	//   ....[137]....
        /*327c*/ 	.word	0x00110d90


	//   ....[138]....
        /*3280*/ 	.word	0x00110e10


	//   ....[139]....
        /*3284*/ 	.word	0x00110e30


	//   ....[140]....
        /*3288*/ 	.word	0x00110eb0


	//   ....[141]....
        /*328c*/ 	.word	0x00110ed0


	//   ....[142]....
        /*3290*/ 	.word	0x00110f50


	//   ....[143]....
        /*3294*/ 	.word	0x00110f70


	//   ....[144]....
        /*3298*/ 	.word	0x00110ff0


	//   ....[145]....
        /*329c*/ 	.word	0x00111010


	//   ....[146]....
        /*32a0*/ 	.word	0x00111090


	//   ....[147]....
        /*32a4*/ 	.word	0x001110b0


	//   ....[148]....
        /*32a8*/ 	.word	0x00111130


	//   ....[149]....
        /*32ac*/ 	.word	0x00111150


	//   ....[150]....
        /*32b0*/ 	.word	0x001111d0


	//   ....[151]....
        /*32b4*/ 	.word	0x001111f0


	//   ....[152]....
        /*32b8*/ 	.word	0x00111270


	//   ....[153]....
        /*32bc*/ 	.word	0x00111290


	//   ....[154]....
        /*32c0*/ 	.word	0x00111310


	//   ....[155]....
        /*32c4*/ 	.word	0x00111330


	//   ....[156]....
        /*32c8*/ 	.word	0x001113b0


	//   ....[157]....
        /*32cc*/ 	.word	0x001113d0


	//   ....[158]....
        /*32d0*/ 	.word	0x00111450


	//   ....[159]....
        /*32d4*/ 	.word	0x00111470


	//   ....[160]....
        /*32d8*/ 	.word	0x001114f0


	//   ....[161]....
        /*32dc*/ 	.word	0x00111510


	//   ....[162]....
        /*32e0*/ 	.word	0x00111590


	//   ....[163]....
        /*32e4*/ 	.word	0x001115b0


	//   ....[164]....
        /*32e8*/ 	.word	0x00111630


	//   ....[165]....
        /*32ec*/ 	.word	0x00111650


	//   ....[166]....
        /*32f0*/ 	.word	0x001116d0


	//   ....[167]....
        /*32f4*/ 	.word	0x001116f0


	//   ....[168]....
        /*32f8*/ 	.word	0x00111770


	//   ....[169]....
        /*32fc*/ 	.word	0x00111790


	//   ....[170]....
        /*3300*/ 	.word	0x00111810


	//   ....[171]....
        /*3304*/ 	.word	0x00111830


	//   ....[172]....
        /*3308*/ 	.word	0x001118b0


	//   ....[173]....
        /*330c*/ 	.word	0x001118d0


	//   ....[174]....
        /*3310*/ 	.word	0x00111950


	//   ....[175]....
        /*3314*/ 	.word	0x00111970


	//   ....[176]....
        /*3318*/ 	.word	0x001119f0


	//   ....[177]....
        /*331c*/ 	.word	0x00111a10


	//   ....[178]....
        /*3320*/ 	.word	0x00111a90


	//   ....[179]....
        /*3324*/ 	.word	0x00111ab0


	//   ....[180]....
        /*3328*/ 	.word	0x00111b30


	//   ....[181]....
        /*332c*/ 	.word	0x00111b50


	//   ....[182]....
        /*3330*/ 	.word	0x00111bd0


	//   ....[183]....
        /*3334*/ 	.word	0x00111bf0


	//   ....[184]....
        /*3338*/ 	.word	0x00111c70


	//   ....[185]....
        /*333c*/ 	.word	0x00111c90


	//   ....[186]....
        /*3340*/ 	.word	0x00111d10


	//   ....[187]....
        /*3344*/ 	.word	0x00111d30


	//   ....[188]....
        /*3348*/ 	.word	0x00111db0


	//   ....[189]....
        /*334c*/ 	.word	0x00111dd0


	//   ....[190]....
        /*3350*/ 	.word	0x00111e50


	//   ....[191]....
        /*3354*/ 	.word	0x00111e70


	//   ....[192]....
        /*3358*/ 	.word	0x00111ef0


	//   ....[193]....
        /*335c*/ 	.word	0x00111f10


	//   ....[194]....
        /*3360*/ 	.word	0x00111f90


	//   ....[195]....
        /*3364*/ 	.word	0x00111fb0


	//   ....[196]....
        /*3368*/ 	.word	0x00112030


	//   ....[197]....
        /*336c*/ 	.word	0x00112050


	//   ....[198]....
        /*3370*/ 	.word	0x001120d0


	//   ....[199]....
        /*3374*/ 	.word	0x001120f0


	//   ....[200]....
        /*3378*/ 	.word	0x00112170


	//   ....[201]....
        /*337c*/ 	.word	0x00112190


	//   ....[202]....
        /*3380*/ 	.word	0x00112210


	//   ....[203]....
        /*3384*/ 	.word	0x00112230


	//   ....[204]....
        /*3388*/ 	.word	0x001122b0


	//   ....[205]....
        /*338c*/ 	.word	0x001122d0


	//   ....[206]....
        /*3390*/ 	.word	0x00112350


	//   ....[207]....
        /*3394*/ 	.word	0x00112370


	//   ....[208]....
        /*3398*/ 	.word	0x001123f0


	//   ....[209]....
        /*339c*/ 	.word	0x00112410


	//   ....[210]....
        /*33a0*/ 	.word	0x00112490


	//   ....[211]....
        /*33a4*/ 	.word	0x001124b0


	//   ....[212]....
        /*33a8*/ 	.word	0x00112530


	//   ....[213]....
        /*33ac*/ 	.word	0x00112550


	//   ....[214]....
        /*33b0*/ 	.word	0x001125f0


	//   ....[215]....
        /*33b4*/ 	.word	0x00112610


	//   ....[216]....
        /*33b8*/ 	.word	0x00112690


	//   ....[217]....
        /*33bc*/ 	.word	0x001126b0


	//   ....[218]....
        /*33c0*/ 	.word	0x00112730


	//   ....[219]....
        /*33c4*/ 	.word	0x00112750


	//   ....[220]....
        /*33c8*/ 	.word	0x001127b0


	//   ....[221]....
        /*33cc*/ 	.word	0x001127f0


	//   ....[222]....
        /*33d0*/ 	.word	0x00112890


	//   ....[223]....
        /*33d4*/ 	.word	0x001128b0


	//   ....[224]....
        /*33d8*/ 	.word	0x00112920


	//   ....[225]....
        /*33dc*/ 	.word	0x00112940


	//   ....[226]....
        /*33e0*/ 	.word	0x001129a0


	//   ....[227]....
        /*33e4*/ 	.word	0x001129c0


	//   ....[228]....
        /*33e8*/ 	.word	0x00112a20


	//   ....[229]....
        /*33ec*/ 	.word	0x00112a40


	//   ....[230]....
        /*33f0*/ 	.word	0x00112aa0


	//   ....[231]....
        /*33f4*/ 	.word	0x00112ac0


	//   ....[232]....
        /*33f8*/ 	.word	0x00112b20


	//   ....[233]....
        /*33fc*/ 	.word	0x00112b40


	//   ....[234]....
        /*3400*/ 	.word	0x00112ba0


	//   ....[235]....
        /*3404*/ 	.word	0x00112bc0


	//   ....[236]....
        /*3408*/ 	.word	0x00112c20


	//   ....[237]....
        /*340c*/ 	.word	0x00112c40


	//   ....[238]....
        /*3410*/ 	.word	0x00112ca0


	//   ....[239]....
        /*3414*/ 	.word	0x00112cc0


	//   ....[240]....
        /*3418*/ 	.word	0x00112d20


	//   ....[241]....
        /*341c*/ 	.word	0x00112d40


	//   ....[242]....
        /*3420*/ 	.word	0x00112da0


	//   ....[243]....
        /*3424*/ 	.word	0x00112dc0


	//   ....[244]....
        /*3428*/ 	.word	0x00112e20


	//   ....[245]....
        /*342c*/ 	.word	0x00112e40


	//   ....[246]....
        /*3430*/ 	.word	0x00112f00


	//   ....[247]....
        /*3434*/ 	.word	0x00112f20


	//   ....[248]....
        /*3438*/ 	.word	0x00113070


	//   ....[249]....
        /*343c*/ 	.word	0x00113090


	//   ....[250]....
        /*3440*/ 	.word	0x001130c0


	//   ....[251]....
        /*3444*/ 	.word	0x001130e0


	//   ....[252]....
        /*3448*/ 	.word	0x00113100


	//   ....[253]....
        /*344c*/ 	.word	0x00113120


	//   ....[254]....
        /*3450*/ 	.word	0x00113150


	//----- nvinfo : EIATTR_EXIT_INSTR_OFFSETS
	.align		4
.L_41:
        /*3454*/ 	.byte	0x04, 0x1c
        /*3456*/ 	.short	(.L_43 - .L_42)


	//   ....[0]....
.L_42:
        /*3458*/ 	.word	0x0013ace0


	//   ....[1]....
        /*345c*/ 	.word	0x0013ad00


	//----- nvinfo : EIATTR_REQNTID
	.align		4
.L_43:
        /*3460*/ 	.byte	0x04, 0x10
        /*3462*/ 	.short	(.L_45 - .L_44)
.L_44:
        /*3464*/ 	.word	0x00000020
        /*3468*/ 	.word	0x00000001
        /*346c*/ 	.word	0x00000001


	//----- nvinfo : EIATTR_CBANK_PARAM_SIZE
	.align		4
.L_45:
        /*3470*/ 	.byte	0x03, 0x19
        /*3472*/ 	.short	0x0050


	//----- nvinfo : EIATTR_PARAM_CBANK
	.align		4
        /*3474*/ 	.byte	0x04, 0x0a
        /*3476*/ 	.short	(.L_47 - .L_46)
	.align		4
.L_46:
        /*3478*/ 	.word	index@(.nv.constant0.matmul_kernel)
        /*347c*/ 	.short	0x0210
        /*347e*/ 	.short	0x0050


	//----- nvinfo : EIATTR_SW_WAR
	.align		4
.L_47:
        /*3480*/ 	.byte	0x04, 0x36
        /*3482*/ 	.short	(.L_49 - .L_48)
.L_48:
        /*3484*/ 	.word	0x00000008
.L_49:


//--------------------- .nv.callgraph             --------------------------
	.section	.nv.callgraph,"",@"SHT_CUDA_CALLGRAPH"
	.align	4
	.sectionentsize	8
	.align		4
        /*0000*/ 	.word	0x00000000
	.align		4
        /*0004*/ 	.word	0xffffffff
	.align		4
        /*0008*/ 	.word	0x00000000
	.align		4
        /*000c*/ 	.word	0xfffffffe
	.align		4
        /*0010*/ 	.word	0x00000000
	.align		4
        /*0014*/ 	.word	0xfffffffd
	.align		4
        /*0018*/ 	.word	0x00000000
	.align		4
        /*001c*/ 	.word	0xfffffffc


//--------------------- .text.matmul_kernel       --------------------------
	.section	.text.matmul_kernel,"ax",@progbits
	.align	128
        .global         matmul_kernel
        .type           matmul_kernel,@function
        .size           matmul_kernel,(.L_x_3 - matmul_kernel)
        .other          matmul_kernel,@"STO_CUDA_ENTRY STV_DEFAULT"
matmul_kernel:
.text.matmul_kernel:
[----:B------:R-:W1:Y:S08]  /*0000*/  LDC R1, c[0x0][0x28] ;  /* 0x00000a00ff017b82 */ /* 0x000e700000000800 */
[----:B------:R-:W2:Y:S01]  /*0010*/  LDC.64 R2, c[0x0][0x228] ;  /* 0x00008a00ff027b82 */ /* 0x000ea20000000a00 */
[----:B------:R-:W3:Y:S01]  /*0020*/  S2R R7, SR_CTAID.X ;  /* 0x0000000000077919 */ /* 0x000ee20000002500 */
[----:B------:R-:W-:Y:S01]  /*0030*/  ULDC UR7, c[0x0][0x230] ;  /* 0x00008c0000077ab9 */ /* 0x000fe20000000800 */
[----:B------:R-:W-:Y:S01]  /*0040*/  ULDC UR5, c[0x0][0x230] ;  /* 0x00008c0000057ab9 */ /* 0x000fe20000000800 */
[----:B------:R-:W-:Y:S01]  /*0050*/  UIADD3 UR7, UR7, 0x3f, URZ ;  /* 0x0000003f07077890 */ /* 0x000fe2000fffe03f */
[----:B------:R-:W4:Y:S01]  /*0060*/  S2R R14, SR_TID.X ;  /* 0x00000000000e7919 */ /* 0x000f220000002100 */
[----:B-1----:R-:W-:Y:S01]  /*0070*/  VIADD R1, R1, 0xffff9338 ;  /* 0xffff933801017836 */ /* 0x002fe20000000000 */
[----:B------:R-:W-:Y:S01]  /*0080*/  ULDC.64 UR8, c[0x0][0x218] ;  /* 0x0000860000087ab9 */ /* 0x000fe20000000a00 */
[----:B------:R-:W-:Y:S01]  /*0090*/  UISETP.GT.AND UP0, UPT, UR7, 0x3f, UPT ;  /* 0x0000003f0700788c */ /* 0x000fe2000bf04270 */
[----:B------:R-:W-:Y:S01]  /*00a0*/  ULDC UR19, c[0x0][0x240] ;  /* 0x0000900000137ab9 */ /* 0x000fe20000000800 */
[----:B------:R-:W-:-:S02]  /*00b0*/  ULDC UR18, c[0x0][0x240] ;  /* 0x0000900000127ab9 */ /* 0x000fc40000000800 */
[----:B------:R-:W-:Y:S01]  /*00c0*/  USEL UR4, URZ, 0x4, !UP0 ;  /* 0x000000043f047887 */ /* 0x000fe2000c000000 */
[----:B------:R-:W-:Y:S01]  /*00d0*/  ULDC UR17, c[0x0][0x240] ;  /* 0x0000900000117ab9 */ /* 0x000fe20000000800 */
        /* <DEDUP_REMOVED lines=9> */
[----:B--2---:R-:W-:Y:S01]  /*0170*/  VIADD R0, R3, 0x7f ;  /* 0x0000007f03007836 */ /* 0x004fe20000000000 */
[----:B------:R-:W-:Y:S01]  /*0180*/  IABS R18, R2 ;  /* 0x0000000200127213 */ /* 0x000fe20000000000 */
[----:B------:R-:W-:Y:S01]  /*0190*/  ULDC UR58, c[0x0][0x240] ;  /* 0x00009000003a7ab9 */ /* 0x000fe20000000800 */
[----:B------:R-:W-:Y:S01]  /*01a0*/  ULDC UR57, c[0x0][0x240] ;  /* 0x0000900000397ab9 */ /* 0x000fe20000000800 */
[----:B------:R-:W-:Y:S01]  /*01b0*/  ULDC UR56, c[0x0][0x240] ;  /* 0x0000900000387ab9 */ /* 0x000fe20000000800 */
[----:B------:R-:W-:Y:S01]  /*01c0*/  SHF.R.S32.HI R5, RZ, 0x1f, R0 ;  /* 0x0000001fff057819 */ /* 0x000fe20000011400 */
[----:B------:R-:W-:Y:S01]  /*01d0*/  ULDC UR55, c[0x0][0x240] ;  /* 0x0000900000377ab9 */ /* 0x000fe20000000800 */
[----:B------:R-:W-:Y:S01]  /*01e0*/  ULDC UR54, c[0x0][0x240] ;  /* 0x0000900000367ab9 */ /* 0x000fe20000000800 */
[----:B------:R-:W-:Y:S01]  /*01f0*/  ULDC UR53, c[0x0][0x240] ;  /* 0x0000900000357ab9 */ /* 0x000fe20000000800 */
[----:B------:R-:W-:Y:S01]  /*0200*/  LEA.HI R5, R5, R0, RZ, 0x7 ;  /* 0x0000000005057211 */ /* 0x000fe200078f38ff */
[----:B------:R-:W-:Y:S01]  /*0210*/  ULDC UR52, c[0x0][0x240] ;  /* 0x0000900000347ab9 */ /* 0x000fe20000000800 */
[----:B---3--:R-:W-:Y:S01]  /*0220*/  IABS R10, R7 ;  /* 0x00000007000a7213 */ /* 0x008fe20000000000 */
[----:B------:R-:W-:Y:S01]  /*0230*/  ULDC UR51, c[0x0][0x240] ;  /* 0x0000900000337ab9 */ /* 0x000fe20000000800 */
[----:B------:R-:W-:Y:S01]  /*0240*/  SHF.R.S32.HI R5, RZ, 0x7, R5 ;  /* 0x00000007ff057819 */ /* 0x000fe20000011405 */
[----:B------:R-:W-:Y:S01]  /*0250*/  ULDC UR50, c[0x0][0x240] ;  /* 0x0000900000327ab9 */ /* 0x000fe20000000800 */
[----:B----4-:R-:W-:Y:S01]  /*0260*/  LOP3.LUT R249, R14, 0x1f, RZ, 0xc0, !PT ;  /* 0x0000001f0ef97812 */ /* 0x010fe200078ec0ff */
[----:B------:R-:W-:Y:S01]  /*0270*/  ULDC UR49, c[0x0][0x240] ;  /* 0x0000900000317ab9 */ /* 0x000fe20000000800 */
[----:B------:R-:W-:Y:S01]  /*0280*/  ULDC UR48, c[0x0][0x240] ;  /* 0x0000900000307ab9 */ /* 0x000fe20000000800 */
[----:B------:R-:W-:Y:S01]  /*0290*/  IMAD.SHL.U32 R6, R5, 0x8, RZ ;  /* 0x0000000805067824 */ /* 0x000fe200078e00ff */
[----:B------:R-:W-:Y:S01]  /*02a0*/  ULDC UR47, c[0x0][0x240] ;  /* 0x00009000002f7ab9 */ /* 0x000fe20000000800 */
[----:B------:R-:W-:Y:S01]  /*02b0*/  ULDC UR46, c[0x0][0x240] ;  /* 0x00009000002e7ab9 */ /* 0x000fe20000000800 */
[----:B------:R-:W-:Y:S01]  /*02c0*/  ULDC UR45, c[0x0][0x240] ;  /* 0x00009000002d7ab9 */ /* 0x000fe20000000800 */
[----:B------:R-:W-:Y:S01]  /*02d0*/  ULDC UR44, c[0x0][0x240] ;  /* 0x00009000002c7ab9 */ /* 0x000fe20000000800 */
[-C--:B------:R-:W-:Y:S01]  /*02e0*/  IABS R9, R6.reuse ;  /* 0x0000000600097213 */ /* 0x080fe20000000000 */
[----:B------:R-:W-:Y:S01]  /*02f0*/  ULDC UR43, c[0x0][0x240] ;  /* 0x00009000002b7ab9 */ /* 0x000fe20000000800 */
[----:B------:R-:W-:Y:S01]  /*0300*/  IABS R12, R6 ;  /* 0x00000006000c7213 */ /* 0x000fe20000000000 */
[----:B------:R-:W-:Y:S01]  /*0310*/  ULDC UR42, c[0x0][0x240] ;  /* 0x00009000002a7ab9 */ /* 0x000fe20000000800 */
[----:B------:R-:W1:Y:S01]  /*0320*/  I2F.RP R0, R9 ;  /* 0x0000000900007306 */ /* 0x000e620000209400 */
        /* <DEDUP_REMOVED lines=14> */
[----:B-1----:R-:W1:Y:S01]  /*0410*/  MUFU.RCP R0, R0 ;  /* 0x0000000000007308 */ /* 0x002e620000001000 */
        /* <DEDUP_REMOVED lines=10> */
[----:B------:R-:W-:Y:S01]  /*04c0*/  UISETP.GT.AND UP0, UPT, UR7, 0x7f, UPT ;  /* 0x0000007f0700788c */ /* 0x000fe2000bf04270 */
[----:B-1----:R-:W-:-:S02]  /*04d0*/  VIADD R4, R0, 0xffffffe ;  /* 0x0ffffffe00047836 */ /* 0x002fc40000000000 */
[----:B------:R-:W-:Y:S02]  /*04e0*/  IMAD.MOV R0, RZ, RZ, -R12 ;  /* 0x000000ffff007224 */ /* 0x000fe400078e0a0c */
[----:B------:R1:W2:Y:S02]  /*04f0*/  F2I.FTZ.U32.TRUNC.NTZ R5, R4 ;  /* 0x0000000400057305 */ /* 0x0002a4000021f000 */
[----:B-1----:R-:W-:Y:S02]  /*0500*/  IMAD.MOV.U32 R4, RZ, RZ, RZ ;  /* 0x000000ffff047224 */ /* 0x002fe400078e00ff */
[----:B--2---:R-:W-:-:S04]  /*0510*/  IMAD.MOV R8, RZ, RZ, -R5 ;  /* 0x000000ffff087224 */ /* 0x004fc800078e0a05 */
[----:B------:R-:W-:Y:S02]  /*0520*/  IMAD R11, R8, R9, RZ ;  /* 0x00000009080b7224 */ /* 0x000fe400078e02ff */
[----:B------:R-:W-:Y:S02]  /*0530*/  IMAD.MOV.U32 R8, RZ, RZ, R10 ;  /* 0x000000ffff087224 */ /* 0x000fe400078e000a */
[----:B------:R-:W-:-:S06]  /*0540*/  IMAD.HI.U32 R5, R5, R11, R4 ;  /* 0x0000000b05057227 */ /* 0x000fcc00078e0004 */
[----:B------:R-:W-:-:S04]  /*0550*/  IMAD.HI.U32 R5, R5, R8, RZ ;  /* 0x0000000805057227 */ /* 0x000fc800078e00ff */
[----:B------:R-:W-:-:S05]  /*0560*/  IMAD R0, R5, R0, R8 ;  /* 0x0000000005007224 */ /* 0x000fca00078e0208 */
[----:B------:R-:W-:-:S13]  /*0570*/  ISETP.GT.U32.AND P1, PT, R9, R0, PT ;  /* 0x000000000900720c */ /* 0x000fda0003f24070 */
[----:B------:R-:W-:Y:S02]  /*0580*/  @!P1 IMAD.IADD R0, R0, 0x1, -R9 ;  /* 0x0000000100009824 */ /* 0x000fe400078e0a09 */
[----:B------:R-:W-:Y:S01]  /*0590*/  @!P1 VIADD R5, R5, 0x1 ;  /* 0x0000000105059836 */ /* 0x000fe20000000000 */
[----:B------:R-:W-:Y:S02]  /*05a0*/  ISETP.NE.AND P1, PT, R6, RZ, PT ;  /* 0x000000ff0600720c */ /* 0x000fe40003f25270 */
[----:B------:R-:W-:Y:S02]  /*05b0*/  ISETP.GE.U32.AND P0, PT, R0, R9, PT ;  /* 0x000000090000720c */ /* 0x000fe40003f06070 */
[----:B------:R-:W-:-:S04]  /*05c0*/  LOP3.LUT R0, R7, R6, RZ, 0x3c, !PT ;  /* 0x0000000607007212 */ /* 0x000fc800078e3cff */
[----:B------:R-:W-:Y:S01]  /*05d0*/  ISETP.GE.AND P2, PT, R0, RZ, PT ;  /* 0x000000ff0000720c */ /* 0x000fe20003f46270 */
[----:B------:R-:W-:-:S06]  /*05e0*/  VIADD R0, R2, 0x1ff ;  /* 0x000001ff02007836 */ /* 0x000fcc0000000000 */
[----:B------:R-:W-:-:S04]  /*05f0*/  @P0 VIADD R5, R5, 0x1 ;  /* 0x0000000105050836 */ /* 0x000fc80000000000 */
[----:B------:R-:W-:Y:S01]  /*0600*/  IMAD.MOV.U32 R4, RZ, RZ, R5 ;  /* 0x000000ffff047224 */ /* 0x000fe200078e0005 */
[----:B------:R-:W-:-:S03]  /*0610*/  SHF.R.S32.HI R5, RZ, 0x1f, R0 ;  /* 0x0000001fff057819 */ /* 0x000fc60000011400 */
[----:B------:R-:W-:Y:S01]  /*0620*/  @!P2 IMAD.MOV R4, RZ, RZ, -R4 ;  /* 0x000000ffff04a224 */ /* 0x000fe200078e0a04 */
[----:B------:R-:W-:Y:S02]  /*0630*/  @!P1 LOP3.LUT R4, RZ, R6, RZ, 0x33, !PT ;  /* 0x00000006ff049212 */ /* 0x000fe400078e33ff */
[----:B------:R-:W-:-:S03]  /*0640*/  LEA.HI R5, R5, R0, RZ, 0x9 ;  /* 0x0000000005057211 */ /* 0x000fc600078f48ff */
[----:B------:R-:W-:Y:S02]  /*0650*/  IMAD.SHL.U32 R10, R4, 0x8, RZ ;  /* 0x00000008040a7824 */ /* 0x000fe400078e00ff */
[----:B------:R-:W-:-:S03]  /*0660*/  IMAD.MOV R4, RZ, RZ, -R4 ;  /* 0x000000ffff047224 */ /* 0x000fc600078e0a04 */
[----:B------:R-:W-:Y:S01]  /*0670*/  LEA.HI.SX32 R5, R5, -R10, 0x17 ;  /* 0x8000000a05057211 */ /* 0x000fe200078fbaff */
[----:B------:R-:W-:-:S03]  /*0680*/  IMAD R12, R6, R4, R7 ;  /* 0x00000004060c7224 */ /* 0x000fc600078e0207 */
[----:B------:R-:W-:Y:S02]  /*0690*/  VIMNMX R13, R5, 0x8, PT ;  /* 0x00000008050d7848 */ /* 0x000fe40003fe0100 */
[----:B------:R-:W-:Y:S02]  /*06a0*/  IABS R11, R12 ;  /* 0x0000000c000b7213 */ /* 0x000fe40000000000 */
[-C--:B------:R-:W-:Y:S02]  /*06b0*/  IABS R9, R13.reuse ;  /* 0x0000000d00097213 */ /* 0x080fe40000000000 */
[----:B------:R-:W-:Y:S02]  /*06c0*/  IABS R6, R13 ;  /* 0x0000000d00067213 */ /* 0x000fe40000000000 */
[----:B------:R-:W1:Y:S08]  /*06d0*/  I2F.RP R0, R9 ;  /* 0x0000000900007306 */ /* 0x000e700000209400 */
[----:B-1----:R-:W1:Y:S02]  /*06e0*/  MUFU.RCP R0, R0 ;  /* 0x0000000000007308 */ /* 0x002e640000001000 */
[----:B-1----:R-:W-:-:S02]  /*06f0*/  VIADD R5, R0, 0xffffffe ;  /* 0x0ffffffe00057836 */ /* 0x002fc40000000000 */
[----:B------:R-:W-:Y:S01]  /*0700*/  IMAD.MOV R0, RZ, RZ, -R6 ;  /* 0x000000ffff007224 */ /* 0x000fe200078e0a06 */
[----:B------:R-:W-:-:S03]  /*0710*/  IABS R6, R3 ;  /* 0x0000000300067213 */ /* 0x000fc60000000000 */
[----:B------:R-:W1:Y:S02]  /*0720*/  F2I.FTZ.U32.TRUNC.NTZ R5, R5 ;  /* 0x0000000500057305 */ /* 0x000e64000021f000 */
[----:B-1----:R-:W-:-:S04]  /*0730*/  IMAD.MOV R8, RZ, RZ, -R5 ;  /* 0x000000ffff087224 */ /* 0x002fc800078e0a05 */
[----:B------:R-:W-:-:S04]  /*0740*/  IMAD.MOV.U32 R4, RZ, RZ, R8 ;  /* 0x000000ffff047224 */ /* 0x000fc800078e0008 */
[----:B------:R-:W-:Y:S02]  /*0750*/  IMAD R7, R4, R9, RZ ;  /* 0x0000000904077224 */ /* 0x000fe400078e02ff */
[----:B------:R-:W-:-:S04]  /*0760*/  IMAD.MOV.U32 R4, RZ, RZ, RZ ;  /* 0x000000ffff047224 */ /* 0x000fc800078e00ff */
[----:B------:R-:W-:Y:S02]  /*0770*/  IMAD.HI.U32 R4, R5, R7, R4 ;  /* 0x0000000705047227 */ /* 0x000fe400078e0004 */
[----:B------:R-:W1:Y:S04]  /*0780*/  I2F.RP R7, R6 ;  /* 0x0000000600077306 */ /* 0x000e680000209400 */
[----:B------:R-:W-:-:S04]  /*0790*/  IMAD.HI.U32 R4, R4, R11, RZ ;  /* 0x0000000b04047227 */ /* 0x000fc800078e00ff */
[----:B------:R-:W-:Y:S01]  /*07a0*/  IMAD R0, R4, R0, R11 ;  /* 0x0000000004007224 */ /* 0x000fe200078e020b */
[----:B------:R-:W2:Y:S04]  /*07b0*/  I2F.RP R5, R18 ;  /* 0x0000001200057306 */ /* 0x000ea80000209400 */
[----:B------:R-:W-:-:S04]  /*07c0*/  ISETP.GT.U32.AND P1, PT, R9, R0, PT ;  /* 0x000000000900720c */ /* 0x000fc80003f24070 */
[----:B-1----:R-:W1:Y:S08]  /*07d0*/  MUFU.RCP R7, R7 ;  /* 0x0000000700077308 */ /* 0x002e700000001000 */
[----:B--2---:R-:W2:Y:S01]  /*07e0*/  MUFU.RCP R5, R5 ;  /* 0x0000000500057308 */ /* 0x004ea20000001000 */
[----:B------:R-:W-:Y:S02]  /*07f0*/  @!P1 IMAD.IADD R0, R0, 0x1, -R9 ;  /* 0x0000000100009824 */ /* 0x000fe400078e0a09 */
[----:B------:R-:W-:Y:S01]  /*0800*/  @!P1 VIADD R4, R4, 0x1 ;  /* 0x0000000104049836 */ /* 0x000fe20000000000 */
[----:B------:R-:W-:-:S02]  /*0810*/  ISETP.NE.AND P1, PT, R13, RZ, PT ;  /* 0x000000ff0d00720c */ /* 0x000fc40003f25270 */
[----:B------:R-:W-:Y:S02]  /*0820*/  ISETP.GE.U32.AND P0, PT, R0, R9, PT ;  /* 0x000000090000720c */ /* 0x000fe40003f06070 */
[----:B------:R-:W-:Y:S01]  /*0830*/  LOP3.LUT R0, R12, R13, RZ, 0x3c, !PT ;  /* 0x0000000d0c007212 */ /* 0x000fe200078e3cff */
[----:B-1----:R-:W-:Y:S02]  /*0840*/  VIADD R8, R7, 0xffffffe ;  /* 0x0ffffffe07087836 */ /* 0x002fe40000000000 */
[----:B------:R-:W-:Y:S01]  /*0850*/  IMAD.U32 R7, RZ, RZ, UR4 ;  /* 0x00000004ff077e24 */ /* 0x000fe2000f8e00ff */
[----:B------:R-:W-:Y:S01]  /*0860*/  ISETP.GE.AND P2, PT, R0, RZ, PT ;  /* 0x000000ff0000720c */ /* 0x000fe20003f46270 */
[----:B------:R1:W3:Y:S01]  /*0870*/  F2I.FTZ.U32.TRUNC.NTZ R9, R8 ;  /* 0x0000000800097305 */ /* 0x0002e2000021f000 */
[----:B------:R-:W-:Y:S01]  /*0880*/  ULDC UR4, c[0x0][0x230] ;  /* 0x00008c0000047ab9 */ /* 0x000fe20000000800 */
[----:B--2---:R-:W-:-:S04]  /*0890*/  VIADD R5, R5, 0xffffffe ;  /* 0x0ffffffe05057836 */ /* 0x004fc80000000000 */
[----:B------:R-:W-:Y:S01]  /*08a0*/  @P0 VIADD R4, R4, 0x1 ;  /* 0x0000000104040836 */ /* 0x000fe20000000000 */
[----:B------:R-:W-:Y:S01]  /*08b0*/  ISETP.GE.AND P0, PT, R249, UR5, PT ;  /* 0x00000005f9007c0c */ /* 0x000fe2000bf06270 */
[----:B-1----:R-:W-:Y:S01]  /*08c0*/  IMAD.MOV.U32 R8, RZ, RZ, RZ ;  /* 0x000000ffff087224 */ /* 0x002fe200078e00ff */
[----:B------:R-:W1:Y:S03]  /*08d0*/  F2I.FTZ.U32.TRUNC.NTZ R5, R5 ;  /* 0x0000000500057305 */ /* 0x000e66000021f000 */
[----:B------:R-:W-:Y:S01]  /*08e0*/  @!P2 IMAD.MOV R4, RZ, RZ, -R4 ;  /* 0x000000ffff04a224 */ /* 0x000fe200078e0a04 */
[----:B------:R-:W-:Y:S01]  /*08f0*/  @!P1 LOP3.LUT R4, RZ, R13, RZ, 0x33, !PT ;  /* 0x0000000dff049212 */ /* 0x000fe200078e33ff */
[----:B---3--:R-:W-:-:S04]  /*0900*/  IMAD.MOV R11, RZ, RZ, -R9 ;  /* 0x000000ffff0b7224 */ /* 0x008fc800078e0a09 */
[----:B------:R-:W-:Y:S02]  /*0910*/  IMAD.SHL.U32 R97, R4, 0x80, RZ ;  /* 0x0000008004617824 */ /* 0x000fe400078e00ff */
[----:B------:R-:W-:Y:S02]  /*0920*/  IMAD R11, R11, R6, RZ ;  /* 0x000000060b0b7224 */ /* 0x000fe400078e02ff */
[----:B------:R-:W-:Y:S01]  /*0930*/  VIADD R28, R97, 0x7f ;  /* 0x0000007f611c7836 */ /* 0x000fe20000000000 */
[----:B------:R-:W-:Y:S01]  /*0940*/  STL [R1+0x32e0], R97 ;  /* 0x0032e06101007387 */ /* 0x000fe20000100800 */
[----:B------:R-:W-:Y:S01]  /*0950*/  IMAD.MOV R0, RZ, RZ, -R4 ;  /* 0x000000ffff007224 */ /* 0x000fe200078e0a04 */
[----:B------:R-:W-:Y:S01]  /*0960*/  SEL R4, R7, RZ, !P0 ;  /* 0x000000ff07047207 */ /* 0x000fe20004000000 */
[----:B------:R-:W-:Y:S01]  /*0970*/  IMAD.HI.U32 R11, R9, R11, R8 ;  /* 0x0000000b090b7227 */ /* 0x000fe200078e0008 */
[----:B------:R-:W-:Y:S01]  /*0980*/  IABS R29, R28 ;  /* 0x0000001c001d7213 */ /* 0x000fe20000000000 */
[----:B------:R2:W-:Y:S01]  /*0990*/  STL [R1+0x5f6c], R28 ;  /* 0x005f6c1c01007387 */ /* 0x0005e20000100800 */
[----:B------:R-:W-:Y:S01]  /*09a0*/  ISETP.NE.U32.AND P0, PT, R4, RZ, PT ;  /* 0x000000ff0400720c */ /* 0x000fe20003f05070 */
[----:B------:R-:W-:-:S02]  /*09b0*/  IMAD R0, R13, R0, R12 ;  /* 0x000000000d007224 */ /* 0x000fc400078e020c */
[----:B------:R-:W-:-:S04]  /*09c0*/  IMAD.HI.U32 R9, R11, R29, RZ ;  /* 0x0000001d0b097227 */ /* 0x000fc800078e00ff */
[----:B------:R-:W-:Y:S02]  /*09d0*/  IMAD.IADD R0, R10, 0x1, R0 ;  /* 0x000000010a007824 */ /* 0x000fe400078e0200 */
[----:B------:R-:W-:Y:S02]  /*09e0*/  IMAD.MOV R9, RZ, RZ, -R9 ;  /* 0x000000ffff097224 */ /* 0x000fe400078e0a09 */
[----:B-1----:R-:W-:Y:S02]  /*09f0*/  IMAD.MOV R13, RZ, RZ, -R5 ;  /* 0x000000ffff0d7224 */ /* 0x002fe400078e0a05 */
[----:B------:R-:W-:Y:S02]  /*0a00*/  IMAD.SHL.U32 R0, R0, 0x200, RZ ;  /* 0x0000020000007824 */ /* 0x000fe400078e00ff */
[----:B------:R-:W-:Y:S02]  /*0a10*/  VIADD R20, R97, 0x1 ;  /* 0x0000000161147836 */ /* 0x000fe40000000000 */
[----:B------:R-:W-:Y:S01]  /*0a20*/  IMAD R29, R6, R9, R29 ;  /* 0x00000009061d7224 */ /* 0x000fe200078e021d */
[----:B------:R-:W-:Y:S01]  /*0a30*/  LOP3.LUT R71, R0, 0x1f, R14, 0xf8, !PT ;  /* 0x0000001f00477812 */ /* 0x000fe200078ef80e */
[----:B------:R-:W-:Y:S01]  /*0a40*/  IMAD.MOV.U32 R4, RZ, RZ, RZ ;  /* 0x000000ffff047224 */ /* 0x000fe200078e00ff */
[----:B------:R-:W-:Y:S01]  /*0a50*/  IABS R136, R20 ;  /* 0x0000001400887213 */ /* 0x000fe20000000000 */
[----:B------:R-:W-:Y:S01]  /*0a60*/  IMAD R13, R13, R18, RZ ;  /* 0x000000120d0d7224 */ /* 0x000fe200078e02ff */
[----:B------:R-:W-:Y:S01]  /*0a70*/  ISETP.GT.U32.AND P1, PT, R6, R29, PT ;  /* 0x0000001d0600720c */ /* 0x000fe20003f24070 */
[----:B------:R-:W-:Y:S01]  /*0a80*/  VIADD R22, R97, 0x2 ;  /* 0x0000000261167836 */ /* 0x000fe20000000000 */
[----:B------:R-:W-:Y:S01]  /*0a90*/  IABS R27, R71 ;  /* 0x00000047001b7213 */ /* 0x000fe20000000000 */
[----:B------:R-:W-:Y:S01]  /*0aa0*/  IMAD.HI.U32 R4, R5, R13, R4 ;  /* 0x0000000d05047227 */ /* 0x000fe200078e0004 */
[----:B------:R-:W-:Y:S01]  /*0ab0*/  LOP3.LUT R65, R71, 0x40, RZ, 0xfc, !PT ;  /* 0x0000004047417812 */ /* 0x000fe200078efcff */
[----:B------:R-:W-:Y:S01]  /*0ac0*/  STL [R1+0x35e8], R71 ;  /* 0x0035e84701007387 */ /* 0x000fe20000100800 */
[----:B------:R-:W-:Y:S01]  /*0ad0*/  LOP3.LUT R67, R0, 0x20, R249, 0xfe, !PT ;  /* 0x0000002000437812 */ /* 0x000fe200078efef9 */
[----:B------:R-:W-:Y:S01]  /*0ae0*/  IMAD.HI.U32 R8, R11, R136, RZ ;  /* 0x000000880b087227 */ /* 0x000fe200078e00ff */
[----:B------:R-:W-:-:S02]  /*0af0*/  IABS R15, R65 ;  /* 0x00000041000f7213 */ /* 0x000fc40000000000 */
[C---:B------:R-:W-:Y:S01]  /*0b00*/  LOP3.LUT R61, R71.reuse, 0x80, RZ, 0xfc, !PT ;  /* 0x00000080473d7812 */ /* 0x040fe200078efcff */
[C---:B------:R-:W-:Y:S01]  /*0b10*/  IMAD.HI.U32 R0, R4.reuse, R27, RZ ;  /* 0x0000001b04007227 */ /* 0x040fe200078e00ff */
[----:B------:R-:W-:Y:S01]  /*0b20*/  IABS R13, R67 ;  /* 0x00000043000d7213 */ /* 0x000fe20000000000 */
[----:B------:R-:W-:Y:S01]  /*0b30*/  STL [R1+0x35ec], R67 ;  /* 0x0035ec4301007387 */ /* 0x000fe20000100800 */
[C---:B------:R-:W-:Y:S01]  /*0b40*/  LOP3.LUT R63, R71.reuse, 0x60, RZ, 0xfc, !PT ;  /* 0x00000060473f7812 */ /* 0x040fe200078efcff */
[----:B------:R-:W-:Y:S01]  /*0b50*/  IMAD.MOV R5, RZ, RZ, -R8 ;  /* 0x000000ffff057224 */ /* 0x000fe200078e0a08 */
[----:B------:R-:W-:Y:S01]  /*0b60*/  IABS R19, R61 ;  /* 0x0000003d00137213 */ /* 0x000fe20000000000 */
[----:B------:R-:W-:Y:S01]  /*0b70*/  IMAD.MOV R8, RZ, RZ, -R0 ;  /* 0x000000ffff087224 */ /* 0x000fe200078e0a00 */
[----:B------:R-:W-:Y:S01]  /*0b80*/  IABS R17, R63 ;  /* 0x0000003f00117213 */ /* 0x000fe20000000000 */
[----:B------:R-:W-:Y:S01]  /*0b90*/  IMAD.HI.U32 R0, R4, R15, RZ ;  /* 0x0000000f04007227 */ /* 0x000fe200078e00ff */
[C---:B------:R-:W-:Y:S01]  /*0ba0*/  LOP3.LUT R59, R71.reuse, 0xa0, RZ, 0xfc, !PT ;  /* 0x000000a0473b7812 */ /* 0x040fe200078efcff */
[----:B------:R-:W-:Y:S01]  /*0bb0*/  STL [R1+0x44f4], R65 ;  /* 0x0044f44101007387 */ /* 0x000fe20000100800 */
[----:B------:R-:W-:Y:S01]  /*0bc0*/  LOP3.LUT R57, R71, 0xc0, RZ, 0xfc, !PT ;  /* 0x000000c047397812 */ /* 0x000fe200078efcff */
[----:B------:R-:W-:Y:S01]  /*0bd0*/  @!P1 IMAD.IADD R29, R29, 0x1, -R6 ;  /* 0x000000011d1d9824 */ /* 0x000fe200078e0a06 */
[----:B------:R-:W-:Y:S01]  /*0be0*/  IABS R21, R59 ;  /* 0x0000003b00157213 */ /* 0x000fe20000000000 */
[----:B------:R-:W-:Y:S01]  /*0bf0*/  IMAD R136, R6, R5, R136 ;  /* 0x0000000506887224 */ /* 0x000fe200078e0288 */
[C---:B------:R-:W-:Y:S01]  /*0c00*/  LOP3.LUT R55, R71.reuse, 0xe0, RZ, 0xfc, !PT ;  /* 0x000000e047377812 */ /* 0x040fe200078efcff */
[----:B------:R-:W-:Y:S01]  /*0c10*/  IMAD R27, R18, R8, R27 ;  /* 0x00000008121b7224 */ /* 0x000fe200078e021b */
[----:B------:R-:W-:Y:S01]  /*0c20*/  ISETP.GT.U32.AND P4, PT, R6, R29, PT ;  /* 0x0000001d0600720c */ /* 0x000fe20003f84070 */
[----:B------:R-:W-:Y:S01]  /*0c30*/  IMAD.HI.U32 R5, R4, R13, RZ ;  /* 0x0000000d04057227 */ /* 0x000fe200078e00ff */
[----:B------:R-:W-:Y:S01]  /*0c40*/  IABS R23, R57 ;  /* 0x0000003900177213 */ /* 0x000fe20000000000 */
[----:B------:R-:W-:Y:S01]  /*0c50*/  STL [R1+0x44f0], R63 ;  /* 0x0044f03f01007387 */ /* 0x000fe20000100800 */
[----:B------:R-:W-:Y:S01]  /*0c60*/  ISETP.GT.U32.AND P5, PT, R18, R27, PT ;  /* 0x0000001b1200720c */ /* 0x000fe20003fa4070 */
[----:B------:R-:W-:Y:S01]  /*0c70*/  IMAD.MOV R8, RZ, RZ, -R0 ;  /* 0x000000ffff087224 */ /* 0x000fe200078e0a00 */
[C---:B------:R-:W-:Y:S01]  /*0c80*/  LOP3.LUT R53, R71.reuse, 0x100, RZ, 0xfc, !PT ;  /* 0x0000010047357812 */ /* 0x040fe200078efcff */
[C---:B------:R-:W-:Y:S01]  /*0c90*/  IMAD.HI.U32 R0, R4.reuse, R19, RZ ;  /* 0x0000001304007227 */ /* 0x040fe200078e00ff */
[----:B------:R-:W-:Y:S01]  /*0ca0*/  IABS R25, R55 ;  /* 0x0000003700197213 */ /* 0x000fe20000000000 */
[----:B------:R-:W-:Y:S01]  /*0cb0*/  STL [R1+0x44ec], R61 ;  /* 0x0044ec3d01007387 */ /* 0x000fe20000100800 */
[C---:B------:R-:W-:Y:S01]  /*0cc0*/  LOP3.LUT R51, R71.reuse, 0x120, RZ, 0xfc, !PT ;  /* 0x0000012047337812 */ /* 0x040fe200078efcff */
[----:B------:R-:W-:Y:S01]  /*0cd0*/  IMAD.MOV R9, RZ, RZ, -R5 ;  /* 0x000000ffff097224 */ /* 0x000fe200078e0a05 */
[----:B------:R-:W-:Y:S01]  /*0ce0*/  IABS R31, R53 ;  /* 0x00000035001f7213 */ /* 0x000fe20000000000 */
[----:B------:R-:W-:Y:S01]  /*0cf0*/  IMAD.HI.U32 R5, R4, R17, RZ ;  /* 0x0000001104057227 */ /* 0x000fe200078e00ff */
[----:B------:R-:W-:Y:S01]  /*0d00*/  IABS R33, R51 ;  /* 0x0000003300217213 */ /* 0x000fe20000000000 */
[----:B------:R-:W-:Y:S01]  /*0d10*/  STL [R1+0x44e8], R59 ;  /* 0x0044e83b01007387 */ /* 0x000fe20000100800 */
[C---:B------:R-:W-:Y:S01]  /*0d20*/  LOP3.LUT R49, R71.reuse, 0x140, RZ, 0xfc, !PT ;  /* 0x0000014047317812 */ /* 0x040fe200078efcff */
[----:B------:R-:W-:Y:S01]  /*0d30*/  IMAD.MOV R0, RZ, RZ, -R0 ;  /* 0x000000ffff007224 */ /* 0x000fe200078e0a00 */
[C---:B------:R-:W-:Y:S01]  /*0d40*/  LOP3.LUT R47, R71.reuse, 0x160, RZ, 0xfc, !PT ;  /* 0x00000160472f7812 */ /* 0x040fe200078efcff */
[C---:B------:R-:W-:Y:S01]  /*0d50*/  IMAD R15, R18.reuse, R8, R15 ;  /* 0x00000008120f7224 */ /* 0x040fe200078e020f */
[C---:B------:R-:W-:Y:S01]  /*0d60*/  LOP3.LUT R45, R71.reuse, 0x180, RZ, 0xfc, !PT ;  /* 0x00000180472d7812 */ /* 0x040fe200078efcff */
[----:B------:R-:W-:Y:S01]  /*0d70*/  IMAD.MOV R5, RZ, RZ, -R5 ;  /* 0x000000ffff057224 */ /* 0x000fe200078e0a05 */
[C---:B------:R-:W-:Y:S01]  /*0d80*/  LOP3.LUT R153, R71.reuse, 0x1c0, RZ, 0xfc, !PT ;  /* 0x000001c047997812 */ /* 0x040fe200078efcff */
[C---:B------:R-:W-:Y:S01]  /*0d90*/  IMAD R19, R18.reuse, R0, R19 ;  /* 0x0000000012137224 */ /* 0x040fe200078e0213 */
[----:B------:R-:W-:Y:S01]  /*0da0*/  ISETP.GT.U32.AND P3, PT, R18, R15, PT ;  /* 0x0000000f1200720c */ /* 0x000fe20003f64070 */
[----:B------:R-:W-:Y:S01]  /*0db0*/  IMAD.HI.U32 R0, R4, R21, RZ ;  /* 0x0000001504007227 */ /* 0x000fe200078e00ff */
[----:B------:R-:W-:Y:S01]  /*0dc0*/  IABS R14, R153 ;  /* 0x00000099000e7213 */ /* 0x000fe20000000000 */
[----:B------:R-:W-:Y:S01]  /*0dd0*/  STL [R1+0x44e4], R57 ;  /* 0x0044e43901007387 */ /* 0x000fe20000100800 */
[C---:B------:R-:W-:Y:S01]  /*0de0*/  LOP3.LUT R155, R71.reuse, 0x1a0, RZ, 0xfc, !PT ;  /* 0x000001a0479b7812 */ /* 0x040fe200078efcff */
[----:B------:R-:W-:Y:S01]  /*0df0*/  IMAD R17, R18, R5, R17 ;  /* 0x0000000512117224 */ /* 0x000fe200078e0211 */
[----:B------:R-:W-:Y:S01]  /*0e00*/  LOP3.LUT R149, R71, 0x1e0, RZ, 0xfc, !PT ;  /* 0x000001e047957812 */ /* 0x000fe200078efcff */
[----:B------:R-:W-:Y:S01]  /*0e10*/  IMAD.HI.U32 R5, R4, R23, RZ ;  /* 0x0000001704057227 */ /* 0x000fe200078e00ff */
[----:B------:R-:W-:Y:S01]  /*0e20*/  IABS R35, R155 ;  /* 0x0000009b00237213 */ /* 0x000fe20000000000 */
[----:B------:R-:W-:Y:S01]  /*0e30*/  STL [R1+0x44e0], R55 ;  /* 0x0044e03701007387 */ /* 0x000fe20000100800 */
[C---:B------:R-:W-:Y:S01]  /*0e40*/  ISETP.GT.U32.AND P1, PT, R18.reuse, R17, PT ;  /* 0x000000111200720c */ /* 0x040fe20003f24070 */
[----:B------:R-:W-:Y:S01]  /*0e50*/  IMAD.MOV R8, RZ, RZ, -R0 ;  /* 0x000000ffff087224 */ /* 0x000fe200078e0a00 */
[----:B------:R-:W-:Y:S01]  /*0e60*/  IABS R146, R22 ;  /* 0x0000001600927213 */ /* 0x000fe20000000000 */
[----:B------:R-:W-:Y:S01]  /*0e70*/  @!P4 IMAD.IADD R29, R29, 0x1, -R6 ;  /* 0x000000011d1dc824 */ /* 0x000fe200078e0a06 */
[C---:B------:R-:W-:Y:S01]  /*0e80*/  ISETP.GT.U32.AND P4, PT, R18.reuse, R19, PT ;  /* 0x000000131200720c */ /* 0x040fe20003f84070 */
[----:B------:R-:W-:Y:S01]  /*0e90*/  IMAD R13, R18, R9, R13 ;  /* 0x00000009120d7224 */ /* 0x000fe200078e020d */
[----:B------:R-:W-:Y:S01]  /*0ea0*/  STL [R1+0x44dc], R53 ;  /* 0x0044dc3501007387 */ /* 0x000fe20000100800 */
[----:B------:R-:W-:-:S03]  /*0eb0*/  IMAD.HI.U32 R0, R4, R25, RZ ;  /* 0x0000001904007227 */ /* 0x000fc600078e00ff */
[C---:B------:R-:W-:Y:S01]  /*0ec0*/  ISETP.GT.U32.AND P2, PT, R18.reuse, R13, PT ;  /* 0x0000000d1200720c */ /* 0x040fe20003f44070 */
[----:B------:R-:W-:Y:S01]  /*0ed0*/  IMAD.MOV R9, RZ, RZ, -R5 ;  /* 0x000000ffff097224 */ /* 0x000fe200078e0a05 */
[----:B------:R-:W-:Y:S01]  /*0ee0*/  STL [R1+0x44d8], R51 ;  /* 0x0044d83301007387 */ /* 0x000fe20000100800 */
[----:B------:R-:W-:Y:S02]  /*0ef0*/  IMAD R21, R18, R8, R21 ;  /* 0x0000000812157224 */ /* 0x000fe400078e0215 */
[----:B------:R-:W-:Y:S01]  /*0f00*/  IMAD.HI.U32 R5, R4, R31, RZ ;  /* 0x0000001f04057227 */ /* 0x000fe200078e00ff */
[----:B------:R-:W-:Y:S03]  /*0f10*/  STL [R1+0x44f8], R49 ;  /* 0x0044f83101007387 */ /* 0x000fe60000100800 */
[----:B------:R-:W-:Y:S01]  /*0f20*/  IMAD.MOV R8, RZ, RZ, -R0 ;  /* 0x000000ffff087224 */ /* 0x000fe200078e0a00 */
[----:B------:R-:W-:Y:S01]  /*0f30*/  STL [R1+0x4500], R47 ;  /* 0x0045002f01007387 */ /* 0x000fe20000100800 */
[--C-:B------:R-:W-:Y:S01]  /*0f40*/  @!P5 IMAD.IADD R27, R27, 0x1, -R18.reuse ;  /* 0x000000011b1bd824 */ /* 0x100fe200078e0a12 */
[----:B------:R-:W-:Y:S01]  /*0f50*/  ISETP.GT.U32.AND P5, PT, R18, R21, PT ;  /* 0x000000151200720c */ /* 0x000fe20003fa4070 */
[----:B------:R-:W-:Y:S01]  /*0f60*/  IMAD.HI.U32 R0, R4, R33, RZ ;  /* 0x0000002104007227 */ /* 0x000fe200078e00ff */
[----:B------:R-:W-:Y:S03]  /*0f70*/  STL [R1+0x44fc], R45 ;  /* 0x0044fc2d01007387 */ /* 0x000fe60000100800 */
[----:B------:R-:W-:Y:S01]  /*0f80*/  IMAD.MOV R5, RZ, RZ, -R5 ;  /* 0x000000ffff057224 */ /* 0x000fe200078e0a05 */
[----:B------:R-:W-:Y:S01]  /*0f90*/  STL [R1+0x450c], R155 ;  /* 0x00450c9b01007387 */ /* 0x000fe20000100800 */
[C---:B------:R-:W-:Y:S01]  /*0fa0*/  IMAD R23, R18.reuse, R9, R23 ;  /* 0x0000000912177224 */ /* 0x040fe200078e0217 */
[----:B------:R-:W-:Y:S01]  /*0fb0*/  IABS R9, R49 ;  /* 0x0000003100097213 */ /* 0x000fe20000000000 */
[----:B------:R-:W-:Y:S01]  /*0fc0*/  @!P3 IMAD.IADD R15, R15, 0x1, -R18 ;  /* 0x000000010f0fb824 */ /* 0x000fe200078e0a12 */
[C---:B------:R-:W-:Y:S01]  /*0fd0*/  ISETP.GT.U32.AND P3, PT, R18.reuse, R27, PT ;  /* 0x0000001b1200720c */ /* 0x040fe20003f64070 */
[----:B------:R-:W-:Y:S01]  /*0fe0*/  IMAD.MOV R0, RZ, RZ, -R0 ;  /* 0x000000ffff007224 */ /* 0x000fe200078e0a00 */
[C---:B------:R-:W-:Y:S01]  /*0ff0*/  ISETP.GT.U32.AND P6, PT, R18.reuse, R23, PT ;  /* 0x000000171200720c */ /* 0x040fe20003fc4070 */
[C---:B------:R-:W-:Y:S01]  /*1000*/  IMAD R94, R18.reuse, R5, R31 ;  /* 0x00000005125e7224 */ /* 0x040fe200078e021f */
[----:B------:R-:W-:Y:S01]  /*1010*/  IABS R31, R47 ;  /* 0x0000002f001f7213 */ /* 0x000fe20000000000 */
[----:B------:R-:W-:Y:S01]  /*1020*/  @!P4 IMAD.IADD R19, R19, 0x1, -R18 ;  /* 0x000000011313c824 */ /* 0x000fe200078e0a12 */
[C---:B------:R-:W-:Y:S01]  /*1030*/  ISETP.GT.U32.AND P4, PT, R18.reuse, R15, PT ;  /* 0x0000000f1200720c */ /* 0x040fe20003f84070 */
[----:B------:R-:W-:Y:S01]  /*1040*/  IMAD R12, R18, R0, R33 ;  /* 0x00000000120c7224 */ /* 0x000fe200078e0221 */
[----:B------:R-:W-:Y:S01]  /*1050*/  IABS R33, R45 ;  /* 0x0000002d00217213 */ /* 0x000fe20000000000 */
[C---:B------:R-:W-:Y:S01]  /*1060*/  IMAD.HI.U32 R0, R4.reuse, R9, RZ ;  /* 0x0000000904007227 */ /* 0x040fe200078e00ff */
[----:B------:R-:W-:Y:S03]  /*1070*/  STL [R1+0x4508], R153 ;  /* 0x0045089901007387 */ /* 0x000fe60000100800 */
[----:B------:R-:W-:Y:S01]  /*1080*/  IMAD.HI.U32 R5, R4, R31, RZ ;  /* 0x0000001f04057227 */ /* 0x000fe200078e00ff */
[----:B------:R-:W-:Y:S03]  /*1090*/  STL [R1+0x4504], R149 ;  /* 0x0045049501007387 */ /* 0x000fe60000100800 */
[----:B------:R-:W-:-:S02]  /*10a0*/  IMAD R25, R18, R8, R25 ;  /* 0x0000000812197224 */ /* 0x000fc400078e0219 */
[----:B------:R-:W-:Y:S02]  /*10b0*/  IMAD.MOV R10, RZ, RZ, -R0 ;  /* 0x000000ffff0a7224 */ /* 0x000fe400078e0a00 */
[----:B------:R-:W-:Y:S02]  /*10c0*/  @!P5 IMAD.IADD R21, R21, 0x1, -R18 ;  /* 0x000000011515d824 */ /* 0x000fe400078e0a12 */
[----:B------:R-:W-:-:S03]  /*10d0*/  IMAD.HI.U32 R0, R4, R33, RZ ;  /* 0x0000002104007227 */ /* 0x000fc600078e00ff */
[C---:B------:R-:W-:Y:S01]  /*10e0*/  ISETP.GT.U32.AND P5, PT, R18.reuse, R21, PT ;  /* 0x000000151200720c */ /* 0x040fe20003fa4070 */
[----:B------:R-:W-:Y:S02]  /*10f0*/  IMAD.MOV R8, RZ, RZ, -R5 ;  /* 0x000000ffff087224 */ /* 0x000fe400078e0a05 */
[C---:B------:R-:W-:Y:S02]  /*1100*/  IMAD R10, R18.reuse, R10, R9 ;  /* 0x0000000a120a7224 */ /* 0x040fe400078e0209 */
[----:B------:R-:W-:Y:S02]  /*1110*/  IMAD.MOV R0, RZ, RZ, -R0 ;  /* 0x000000ffff007224 */ /* 0x000fe400078e0a00 */
[C---:B------:R-:W-:Y:S02]  /*1120*/  IMAD R9, R18.reuse, R8, R31 ;  /* 0x0000000812097224 */ /* 0x040fe400078e021f */
[----:B------:R-:W-:Y:S02]  /*1130*/  IMAD.MOV.U32 R31, RZ, RZ, R14 ;  /* 0x000000ffff1f7224 */ /* 0x000fe400078e000e */
[--C-:B------:R-:W-:Y:S01]  /*1140*/  @!P2 IMAD.IADD R13, R13, 0x1, -R18.reuse ;  /* 0x000000010d0da824 */ /* 0x100fe200078e0a12 */
[C---:B------:R-:W-:Y:S01]  /*1150*/  ISETP.GT.U32.AND P2, PT, R18.reuse, R25, PT ;  /* 0x000000191200720c */ /* 0x040fe20003f44070 */
[----:B------:R-:W-:Y:S01]  /*1160*/  @!P4 IMAD.IADD R15, R15, 0x1, -R18 ;  /* 0x000000010f0fc824 */ /* 0x000fe200078e0a12 */
[C---:B------:R-:W-:Y:S01]  /*1170*/  ISETP.GT.U32.AND P4, PT, R18.reuse, R94, PT ;  /* 0x0000005e1200720c */ /* 0x040fe20003f84070 */
[----:B------:R-:W-:Y:S01]  /*1180*/  IMAD R8, R18, R0, R33 ;  /* 0x0000000012087224 */ /* 0x000fe200078e0221 */
[----:B------:R-:W-:Y:S01]  /*1190*/  IABS R33, R149 ;  /* 0x0000009500217213 */ /* 0x000fe20000000000 */
[----:B------:R-:W-:-:S04]  /*11a0*/  IMAD.HI.U32 R0, R4, R31, RZ ;  /* 0x0000001f04007227 */ /* 0x000fc800078e00ff */
[----:B------:R-:W-:Y:S02]  /*11b0*/  IMAD.MOV R14, RZ, RZ, -R0 ;  /* 0x000000ffff0e7224 */ /* 0x000fe400078e0a00 */
[----:B------:R-:W-:Y:S01]  /*11c0*/  @!P1 IMAD.IADD R17, R17, 0x1, -R18 ;  /* 0x0000000111119824 */ /* 0x000fe200078e0a12 */
[----:B------:R-:W-:Y:S01]  /*11d0*/  ISETP.GT.U32.AND P1, PT, R18, R13, PT ;  /* 0x0000000d1200720c */ /* 0x000fe20003f24070 */
[----:B------:R-:W-:-:S04]  /*11e0*/  IMAD.HI.U32 R5, R4, R35, RZ ;  /* 0x0000002304057227 */ /* 0x000fc800078e00ff */
[----:B------:R-:W-:-:S04]  /*11f0*/  IMAD.HI.U32 R0, R4, R33, RZ ;  /* 0x0000002104007227 */ /* 0x000fc800078e00ff */
[C---:B------:R-:W-:Y:S02]  /*1200*/  IMAD R4, R18.reuse, R14, R31 ;  /* 0x0000000e12047224 */ /* 0x040fe400078e021f */
[--C-:B------:R-:W-:Y:S01]  /*1210*/  @!P5 IMAD.IADD R21, R21, 0x1, -R18.reuse ;  /* 0x000000011515d824 */ /* 0x100fe200078e0a12 */
[C---:B------:R-:W-:Y:S01]  /*1220*/  ISETP.GT.U32.AND P5, PT, R18.reuse, R9, PT ;  /* 0x000000091200720c */ /* 0x040fe20003fa4070 */
[--C-:B------:R-:W-:Y:S01]  /*1230*/  @!P6 IMAD.IADD R23, R23, 0x1, -R18.reuse ;  /* 0x000000011717e824 */ /* 0x100fe200078e0a12 */
[C---:B------:R-:W-:Y:S01]  /*1240*/  ISETP.GT.U32.AND P6, PT, R18.reuse, R17, PT ;  /* 0x000000111200720c */ /* 0x040fe20003fc4070 */
[--C-:B------:R-:W-:Y:S01]  /*1250*/  @!P2 IMAD.IADD R25, R25, 0x1, -R18.reuse ;  /* 0x000000011919a824 */ /* 0x100fe200078e0a12 */
[----:B------:R-:W-:Y:S01]  /*1260*/  ISETP.GT.U32.AND P2, PT, R18, R19, PT ;  /* 0x000000131200720c */ /* 0x000fe20003f44070 */
[--C-:B------:R-:W-:Y:S01]  /*1270*/  @!P4 IMAD.IADD R94, R94, 0x1, -R18.reuse ;  /* 0x000000015e5ec824 */ /* 0x100fe200078e0a12 */
[C---:B------:R-:W-:Y:S01]  /*1280*/  ISETP.GT.U32.AND P4, PT, R18.reuse, R4, PT ;  /* 0x000000041200720c */ /* 0x040fe20003f84070 */
[--C-:B------:R-:W-:Y:S01]  /*1290*/  @!P3 IMAD.IADD R27, R27, 0x1, -R18.reuse ;  /* 0x000000011b1bb824 */ /* 0x100fe200078e0a12 */
[C---:B------:R-:W-:Y:S01]  /*12a0*/  ISETP.GT.U32.AND P3, PT, R18.reuse, R23, PT ;  /* 0x000000171200720c */ /* 0x040fe20003f64070 */
[----:B------:R-:W-:Y:S01]  /*12b0*/  @!P1 IMAD.IADD R13, R13, 0x1, -R18 ;  /* 0x000000010d0d9824 */ /* 0x000fe200078e0a12 */
[----:B------:R-:W-:Y:S01]  /*12c0*/  ISETP.GT.U32.AND P1, PT, R18, R25, PT ;  /* 0x000000191200720c */ /* 0x000fe20003f24070 */
[----:B------:R-:W-:-:S02]  /*12d0*/  IMAD.MOV R5, RZ, RZ, -R5 ;  /* 0x000000ffff057224 */ /* 0x000fc400078e0a05 */
[--C-:B------:R-:W-:Y:S01]  /*12e0*/  @!P5 IMAD.IADD R9, R9, 0x1, -R18.reuse ;  /* 0x000000010909d824 */ /* 0x100fe200078e0a12 */
[C---:B------:R-:W-:Y:S01]  /*12f0*/  ISETP.GT.U32.AND P5, PT, R18.reuse, R94, PT ;  /* 0x0000005e1200720c */ /* 0x040fe20003fa4070 */
[--C-:B------:R-:W-:Y:S01]  /*1300*/  @!P6 IMAD.IADD R17, R17, 0x1, -R18.reuse ;  /* 0x000000011111e824 */ /* 0x100fe200078e0a12 */
[C---:B------:R-:W-:Y:S01]  /*1310*/  ISETP.GT.U32.AND P6, PT, R18.reuse, R12, PT ;  /* 0x0000000c1200720c */ /* 0x040fe20003fc4070 */
[--C-:B------:R-:W-:Y:S01]  /*1320*/  @!P2 IMAD.IADD R19, R19, 0x1, -R18.reuse ;  /* 0x000000011313a824 */ /* 0x100fe200078e0a12 */
[----:B------:R-:W-:Y:S01]  /*1330*/  ISETP.GT.U32.AND P2, PT, R18, R10, PT ;  /* 0x0000000a1200720c */ /* 0x000fe20003f44070 */
[----:B------:R-:W-:Y:S01]  /*1340*/  @!P4 IMAD.IADD R4, R4, 0x1, -R18 ;  /* 0x000000010404c824 */ /* 0x000fe200078e0a12 */
[----:B------:R-:W-:Y:S01]  /*1350*/  ISETP.GT.U32.AND P4, PT, R18, R9, PT ;  /* 0x000000091200720c */ /* 0x000fe20003f84070 */
[----:B------:R-:W-:-:S04]  /*1360*/  IMAD.HI.U32 R14, R11, R146, RZ ;  /* 0x000000920b0e7227 */ /* 0x000fc800078e00ff */
[----:B------:R-:W-:Y:S02]  /*1370*/  IMAD.MOV R0, RZ, RZ, -R0 ;  /* 0x000000ffff007224 */ /* 0x000fe400078e0a00 */
[C---:B------:R-:W-:Y:S02]  /*1380*/  IMAD R5, R18.reuse, R5, R35 ;  /* 0x0000000512057224 */ /* 0x040fe400078e0223 */
[----:B------:R-:W-:Y:S01]  /*1390*/  @!P3 IMAD.IADD R23, R23, 0x1, -R18 ;  /* 0x000000011717b824 */ /* 0x000fe200078e0a12 */
[C---:B------:R-:W-:Y:S01]  /*13a0*/  ISETP.GT.U32.AND P3, PT, R18.reuse, R8, PT ;  /* 0x000000081200720c */ /* 0x040fe20003f64070 */
[----:B------:R-:W-:Y:S02]  /*13b0*/  IMAD.MOV R31, RZ, RZ, -R14 ;  /* 0x000000ffff1f7224 */ /* 0x000fe400078e0a0e */
[C---:B------:R-:W-:Y:S02]  /*13c0*/  IMAD R0, R18.reuse, R0, R33 ;  /* 0x0000000012007224 */ /* 0x040fe400078e0221 */
[----:B------:R-:W-:Y:S01]  /*13d0*/  @!P1 IMAD.IADD R25, R25, 0x1, -R18 ;  /* 0x0000000119199824 */ /* 0x000fe200078e0a12 */
[----:B------:R-:W-:Y:S01]  /*13e0*/  ISETP.GT.U32.AND P1, PT, R18, R5, PT ;  /* 0x000000051200720c */ /* 0x000fe20003f24070 */
[----:B------:R-:W-:-:S02]  /*13f0*/  IMAD R146, R6, R31, R146 ;  /* 0x0000001f06927224 */ /* 0x000fc400078e0292 */
[--C-:B------:R-:W-:Y:S01]  /*1400*/  @!P6 IMAD.IADD R12, R12, 0x1, -R18.reuse ;  /* 0x000000010c0ce824 */ /* 0x100fe200078e0a12 */
[----:B------:R-:W-:Y:S01]  /*1410*/  ISETP.GT.U32.AND P6, PT, R18, R0, PT ;  /* 0x000000001200720c */ /* 0x000fe20003fc4070 */
[--C-:B------:R-:W-:Y:S01]  /*1420*/  @!P2 IMAD.IADD R10, R10, 0x1, -R18.reuse ;  /* 0x000000010a0aa824 */ /* 0x100fe200078e0a12 */
[C---:B------:R-:W-:Y:S01]  /*1430*/  ISETP.GT.U32.AND P2, PT, R6.reuse, R136, PT ;  /* 0x000000880600720c */ /* 0x040fe20003f44070 */
[--C-:B------:R-:W-:Y:S01]  /*1440*/  @!P4 IMAD.IADD R9, R9, 0x1, -R18.reuse ;  /* 0x000000010909c824 */ /* 0x100fe200078e0a12 */
[----:B------:R-:W-:Y:S01]  /*1450*/  ISETP.GT.U32.AND P4, PT, R6, R146, PT ;  /* 0x000000920600720c */ /* 0x000fe20003f84070 */
[--C-:B------:R-:W-:Y:S01]  /*1460*/  @!P3 IMAD.IADD R8, R8, 0x1, -R18.reuse ;  /* 0x000000010808b824 */ /* 0x100fe200078e0a12 */
[C---:B------:R-:W-:Y:S01]  /*1470*/  ISETP.GT.U32.AND P3, PT, R18.reuse, R12, PT ;  /* 0x0000000c1200720c */ /* 0x040fe20003f64070 */
[----:B------:R-:W-:Y:S02]  /*1480*/  VIADD R24, R97, 0x3 ;  /* 0x0000000361187836 */ /* 0x000fe40000000000 */
[--C-:B------:R-:W-:Y:S01]  /*1490*/  @!P1 IMAD.IADD R5, R5, 0x1, -R18.reuse ;  /* 0x0000000105059824 */ /* 0x100fe200078e0a12 */
[----:B------:R-:W-:Y:S01]  /*14a0*/  ISETP.GT.U32.AND P1, PT, R18, R10, PT ;  /* 0x0000000a1200720c */ /* 0x000fe20003f24070 */
[----:B------:R-:W-:Y:S01]  /*14b0*/  VIADD R26, R97, 0x4 ;  /* 0x00000004611a7836 */ /* 0x000fe20000000000 */
[----:B------:R-:W-:Y:S01]  /*14c0*/  IABS R138, R24 ;  /* 0x00000018008a7213 */ /* 0x000fe20000000000 */
[----:B------:R-:W-:Y:S01]  /*14d0*/  @!P6 IMAD.IADD R0, R0, 0x1, -R18 ;  /* 0x000000010000e824 */ /* 0x000fe200078e0a12 */
[----:B------:R-:W-:Y:S01]  /*14e0*/  ISETP.GT.U32.AND P6, PT, R18, R8, PT ;  /* 0x000000081200720c */ /* 0x000fe20003fc4070 */
[--C-:B------:R-:W-:Y:S01]  /*14f0*/  @!P2 IMAD.IADD R136, R136, 0x1, -R6.reuse ;  /* 0x000000018888a824 */ /* 0x100fe200078e0a06 */
[----:B------:R-:W-:Y:S01]  /*1500*/  ISETP.GT.U32.AND P2, PT, R18, R5, PT ;  /* 0x000000051200720c */ /* 0x000fe20003f44070 */
[----:B------:R-:W-:Y:S01]  /*1510*/  @!P4 IMAD.IADD R146, R146, 0x1, -R6 ;  /* 0x000000019292c824 */ /* 0x000fe200078e0a06 */
[----:B------:R-:W-:Y:S01]  /*1520*/  IABS R144, R26 ;  /* 0x0000001a00907213 */ /* 0x000fe20000000000 */
[----:B------:R-:W-:-:S03]  /*1530*/  IMAD.HI.U32 R16, R11, R138, RZ ;  /* 0x0000008a0b107227 */ /* 0x000fc600078e00ff */
[----:B------:R-:W-:Y:S01]  /*1540*/  ISETP.GT.U32.AND P4, PT, R6, R146, PT ;  /* 0x000000920600720c */ /* 0x000fe20003f84070 */
[----:B------:R-:W-:Y:S01]  /*1550*/  @!P3 IMAD.IADD R12, R12, 0x1, -R18 ;  /* 0x000000010c0cb824 */ /* 0x000fe200078e0a12 */
[----:B------:R-:W-:Y:S01]  /*1560*/  ISETP.GT.U32.AND P3, PT, R18, R4, PT ;  /* 0x000000041200720c */ /* 0x000fe20003f64070 */
[----:B------:R-:W-:Y:S02]  /*1570*/  IMAD.MOV R33, RZ, RZ, -R16 ;  /* 0x000000ffff217224 */ /* 0x000fe400078e0a10 */
[----:B------:R-:W-:-:S04]  /*1580*/  IMAD.HI.U32 R16, R11, R144, RZ ;  /* 0x000000900b107227 */ /* 0x000fc800078e00ff */
[----:B------:R-:W-:Y:S01]  /*1590*/  @!P1 IMAD.IADD R10, R10, 0x1, -R18 ;  /* 0x000000010a0a9824 */ /* 0x000fe200078e0a12 */
[----:B------:R-:W-:Y:S01]  /*15a0*/  ISETP.GT.U32.AND P1, PT, R18, R0, PT ;  /* 0x000000001200720c */ /* 0x000fe20003f24070 */
[----:B------:R-:W-:Y:S02]  /*15b0*/  IMAD.MOV.U32 R14, RZ, RZ, R29 ;  /* 0x000000ffff0e7224 */ /* 0x000fe400078e001d */
[----:B------:R-:W-:Y:S02]  /*15c0*/  IMAD R138, R6, R33, R138 ;  /* 0x00000021068a7224 */ /* 0x000fe400078e028a */
[----:B------:R-:W-:Y:S02]  /*15d0*/  IMAD.MOV R29, RZ, RZ, -R16 ;  /* 0x000000ffff1d7224 */ /* 0x000fe400078e0a10 */
[----:B------:R-:W-:Y:S01]  /*15e0*/  @!P6 IMAD.IADD R8, R8, 0x1, -R18 ;  /* 0x000000010808e824 */ /* 0x000fe200078e0a12 */
[----:B------:R-:W-:Y:S01]  /*15f0*/  ISETP.GE.AND P6, PT, R20, RZ, PT ;  /* 0x000000ff1400720c */ /* 0x000fe20003fc6270 */
[----:B------:R-:W-:-:S02]  /*1600*/  VIADD R20, R97, 0x5 ;  /* 0x0000000561147836 */ /* 0x000fc40000000000 */
[----:B------:R-:W-:Y:S01]  /*1610*/  @!P2 IMAD.IADD R5, R5, 0x1, -R18 ;  /* 0x000000010505a824 */ /* 0x000fe200078e0a12 */
[C---:B------:R-:W-:Y:S01]  /*1620*/  ISETP.GT.U32.AND P2, PT, R6.reuse, R138, PT ;  /* 0x0000008a0600720c */ /* 0x040fe20003f44070 */
[----:B------:R-:W-:Y:S01]  /*1630*/  IMAD R144, R6, R29, R144 ;  /* 0x0000001d06907224 */ /* 0x000fe200078e0290 */
[----:B------:R-:W-:Y:S01]  /*1640*/  IABS R140, R20 ;  /* 0x00000014008c7213 */ /* 0x000fe20000000000 */
[----:B------:R-:W-:Y:S01]  /*1650*/  @!P3 IMAD.IADD R4, R4, 0x1, -R18 ;  /* 0x000000010404b824 */ /* 0x000fe200078e0a12 */
[----:B------:R-:W-:Y:S01]  /*1660*/  ISETP.GE.AND P3, PT, R28, RZ, PT ;  /* 0x000000ff1c00720c */ /* 0x000fe20003f66270 */
[----:B------:R-:W-:Y:S01]  /*1670*/  @!P4 IMAD.IADD R146, R146, 0x1, -R6 ;  /* 0x000000019292c824 */ /* 0x000fe200078e0a06 */
[----:B------:R-:W-:Y:S01]  /*1680*/  ISETP.GT.U32.AND P4, PT, R6, R144, PT ;  /* 0x000000900600720c */ /* 0x000fe20003f84070 */
[----:B------:R-:W-:Y:S01]  /*1690*/  @!P1 IMAD.IADD R0, R0, 0x1, -R18 ;  /* 0x0000000100009824 */ /* 0x000fe200078e0a12 */
[----:B------:R-:W-:Y:S01]  /*16a0*/  ISETP.GE.AND P1, PT, R22, RZ, PT ;  /* 0x000000ff1600720c */ /* 0x000fe20003f26270 */
[----:B------:R-:W-:-:S04]  /*16b0*/  IMAD.HI.U32 R16, R11, R140, RZ ;  /* 0x0000008c0b107227 */ /* 0x000fc800078e00ff */
[----:B------:R-:W-:Y:S02]  /*16c0*/  IMAD.MOV R29, RZ, RZ, -R16 ;  /* 0x000000ffff1d7224 */ /* 0x000fe400078e0a10 */
[----:B------:R-:W-:Y:S01]  /*16d0*/  @!P5 IMAD.IADD R94, R94, 0x1, -R18 ;  /* 0x000000015e5ed824 */ /* 0x000fe200078e0a12 */
[----:B------:R-:W-:Y:S01]  /*16e0*/  ISETP.GT.U32.AND P5, PT, R6, R136, PT ;  /* 0x000000880600720c */ /* 0x000fe20003fa4070 */
[----:B------:R-:W-:Y:S01]  /*16f0*/  @!P2 IMAD.IADD R138, R138, 0x1, -R6 ;  /* 0x000000018a8aa824 */ /* 0x000fe200078e0a06 */
[----:B------:R-:W-:Y:S01]  /*1700*/  ISETP.GE.AND P2, PT, R26, RZ, PT ;  /* 0x000000ff1a00720c */ /* 0x000fe20003f46270 */
[C---:B------:R-:W-:Y:S02]  /*1710*/  VIADD R16, R97.reuse, 0x6 ;  /* 0x0000000661107836 */ /* 0x040fe40000000000 */
[----:B------:R-:W-:Y:S01]  /*1720*/  @!P3 IMAD.MOV R14, RZ, RZ, -R14 ;  /* 0x000000ffff0eb224 */ /* 0x000fe200078e0a0e */
[----:B------:R-:W-:Y:S01]  /*1730*/  ISETP.GT.U32.AND P3, PT, R6, R138, PT ;  /* 0x0000008a0600720c */ /* 0x000fe20003f64070 */
[----:B------:R-:W-:Y:S01]  /*1740*/  @!P4 IMAD.IADD R144, R144, 0x1, -R6 ;  /* 0x000000019090c824 */ /* 0x000fe200078e0a06 */
[----:B------:R-:W-:Y:S01]  /*1750*/  IABS R142, R16 ;  /* 0x00000010008e7213 */ /* 0x000fe20000000000 */
[----:B------:R-:W-:Y:S01]  /*1760*/  @!P1 IMAD.MOV R146, RZ, RZ, -R146 ;  /* 0x000000ffff929224 */ /* 0x000fe200078e0a92 */
[----:B------:R-:W-:Y:S01]  /*1770*/  ISETP.GE.AND P1, PT, R16, RZ, PT ;  /* 0x000000ff1000720c */ /* 0x000fe20003f26270 */
[----:B------:R-:W-:Y:S01]  /*1780*/  VIADD R26, R97, 0x8 ;  /* 0x00000008611a7836 */ /* 0x000fe20000000000 */
[----:B------:R-:W-:Y:S01]  /*1790*/  ISETP.GT.U32.AND P4, PT, R6, R144, PT ;  /* 0x000000900600720c */ /* 0x000fe20003f84070 */
[----:B------:R-:W-:-:S03]  /*17a0*/  IMAD.HI.U32 R16, R11, R142, RZ ;  /* 0x0000008e0b107227 */ /* 0x000fc600078e00ff */
[----:B------:R-:W-:Y:S01]  /*17b0*/  IABS R22, R26 ;  /* 0x0000001a00167213 */ /* 0x000fe20000000000 */
[----:B------:R-:W-:Y:S02]  /*17c0*/  IMAD R140, R6, R29, R140 ;  /* 0x0000001d068c7224 */ /* 0x000fe400078e028c */
[----:B------:R-:W-:Y:S01]  /*17d0*/  @!P5 IMAD.IADD R136, R136, 0x1, -R6 ;  /* 0x000000018888d824 */ /* 0x000fe200078e0a06 */
[----:B------:R-:W-:Y:S01]  /*17e0*/  ISETP.GE.AND P5, PT, R24, RZ, PT ;  /* 0x000000ff1800720c */ /* 0x000fe20003fa6270 */
[----:B------:R-:W-:Y:S02]  /*17f0*/  IMAD.MOV R29, RZ, RZ, -R16 ;  /* 0x000000ffff1d7224 */ /* 0x000fe400078e0a10 */
[----:B------:R-:W-:Y:S01]  /*1800*/  @!P6 IMAD.MOV R136, RZ, RZ, -R136 ;  /* 0x000000ffff88e224 */ /* 0x000fe200078e0a88 */
[----:B------:R-:W-:Y:S01]  /*1810*/  ISETP.GE.AND P6, PT, R20, RZ, PT ;  /* 0x000000ff1400720c */ /* 0x000fe20003fc6270 */
[----:B------:R-:W-:Y:S01]  /*1820*/  @!P3 IMAD.IADD R138, R138, 0x1, -R6 ;  /* 0x000000018a8ab824 */ /* 0x000fe200078e0a06 */
[C---:B------:R-:W-:Y:S01]  /*1830*/  ISETP.GT.U32.AND P3, PT, R6.reuse, R140, PT ;  /* 0x0000008c0600720c */ /* 0x040fe20003f64070 */
[----:B------:R-:W-:-:S02]  /*1840*/  IMAD R142, R6, R29, R142 ;  /* 0x0000001d068e7224 */ /* 0x000fc400078e028e */
[----:B------:R-:W-:-:S04]  /*1850*/  IMAD.HI.U32 R20, R11, R22, RZ ;  /* 0x000000160b147227 */ /* 0x000fc800078e00ff */
[----:B------:R-:W-:Y:S01]  /*1860*/  @!P4 IMAD.IADD R144, R144, 0x1, -R6 ;  /* 0x000000019090c824 */ /* 0x000fe200078e0a06 */
[C---:B------:R-:W-:Y:S01]  /*1870*/  ISETP.GT.U32.AND P4, PT, R6.reuse, R142, PT ;  /* 0x0000008e0600720c */ /* 0x040fe20003f84070 */
[----:B------:R-:W-:Y:S02]  /*1880*/  IMAD.MOV R29, RZ, RZ, -R20 ;  /* 0x000000ffff1d7224 */ /* 0x000fe400078e0a14 */
[C---:B------:R-:W-:Y:S02]  /*1890*/  VIADD R24, R97.reuse, 0x7 ;  /* 0x0000000761187836 */ /* 0x040fe40000000000 */
[----:B------:R-:W-:Y:S02]  /*18a0*/  IMAD R29, R6, R29, R22 ;  /* 0x0000001d061d7224 */ /* 0x000fe400078e0216 */
[----:B------:R-:W-:Y:S01]  /*18b0*/  @!P5 IMAD.MOV R138, RZ, RZ, -R138 ;  /* 0x000000ffff8ad224 */ /* 0x000fe200078e0a8a */
[----:B------:R-:W-:Y:S01]  /*18c0*/  IABS R141, R24 ;  /* 0x00000018008d7213 */ /* 0x000fe20000000000 */
[----:B------:R-:W-:Y:S01]  /*18d0*/  @!P3 IMAD.IADD R140, R140, 0x1, -R6 ;  /* 0x000000018c8cb824 */ /* 0x000fe200078e0a06 */
[----:B------:R-:W-:Y:S01]  /*18e0*/  ISETP.GE.AND P5, PT, R24, RZ, PT ;  /* 0x000000ff1800720c */ /* 0x000fe20003fa6270 */
[----:B------:R-:W-:-:S02]  /*18f0*/  VIADD R24, R97, 0x9 ;  /* 0x0000000961187836 */ /* 0x000fc40000000000 */
[----:B------:R-:W-:Y:S01]  /*1900*/  @!P2 IMAD.MOV R144, RZ, RZ, -R144 ;  /* 0x000000ffff90a224 */ /* 0x000fe200078e0a90 */
[----:B------:R-:W-:Y:S01]  /*1910*/  ISETP.GT.U32.AND P2, PT, R6, R29, PT ;  /* 0x0000001d0600720c */ /* 0x000fe20003f44070 */
[----:B------:R-:W-:Y:S01]  /*1920*/  @!P4 IMAD.IADD R142, R142, 0x1, -R6 ;  /* 0x000000018e8ec824 */ /* 0x000fe200078e0a06 */
[C---:B------:R-:W-:Y:S01]  /*1930*/  ISETP.GT.U32.AND P3, PT, R6.reuse, R140, PT ;  /* 0x0000008c0600720c */ /* 0x040fe20003f64070 */
[----:B------:R-:W-:Y:S01]  /*1940*/  IMAD.HI.U32 R18, R11, R141, RZ ;  /* 0x0000008d0b127227 */ /* 0x000fe200078e00ff */
[----:B------:R-:W-:Y:S02]  /*1950*/  IABS R139, R24 ;  /* 0x00000018008b7213 */ /* 0x000fe40000000000 */
[----:B------:R-:W-:Y:S01]  /*1960*/  ISETP.GT.U32.AND P4, PT, R6, R142, PT ;  /* 0x0000008e0600720c */ /* 0x000fe20003f84070 */
[----:B------:R-:W-:Y:S02]  /*1970*/  IMAD.MOV R18, RZ, RZ, -R18 ;  /* 0x000000ffff127224 */ /* 0x000fe400078e0a12 */
[----:B--2---:R-:W-:-:S02]  /*1980*/  VIADD R28, R97, 0xb ;  /* 0x0000000b611c7836 */ /* 0x004fc40000000000 */
[----:B------:R-:W-:-:S03]  /*1990*/  IMAD.HI.U32 R16, R11, R139, RZ ;  /* 0x0000008b0b107227 */ /* 0x000fc600078e00ff */
[----:B------:R-:W-:Y:S01]  /*19a0*/  IABS R137, R28 ;  /* 0x0000001c00897213 */ /* 0x000fe20000000000 */
[----:B------:R-:W-:Y:S02]  /*19b0*/  IMAD R141, R6, R18, R141 ;  /* 0x00000012068d7224 */ /* 0x000fe400078e028d */
[C---:B------:R-:W-:Y:S02]  /*19c0*/  VIADD R22, R97.reuse, 0xa ;  /* 0x0000000a61167836 */ /* 0x040fe40000000000 */
[----:B------:R-:W-:Y:S02]  /*19d0*/  VIADD R30, R97, 0xc ;  /* 0x0000000c611e7836 */ /* 0x000fe40000000000 */
[----:B------:R-:W-:Y:S01]  /*19e0*/  IMAD.MOV R16, RZ, RZ, -R16 ;  /* 0x000000ffff107224 */ /* 0x000fe200078e0a10 */
[----:B------:R-:W-:Y:S01]  /*19f0*/  IABS R31, R22 ;  /* 0x00000016001f7213 */ /* 0x000fe20000000000 */
[--C-:B------:R-:W-:Y:S01]  /*1a00*/  @!P2 IMAD.IADD R29, R29, 0x1, -R6.reuse ;  /* 0x000000011d1da824 */ /* 0x100fe200078e0a06 */
[----:B------:R-:W-:Y:S01]  /*1a10*/  IABS R33, R30 ;  /* 0x0000001e00217213 */ /* 0x000fe20000000000 */
[----:B------:R-:W-:Y:S01]  /*1a20*/  @!P3 IMAD.IADD R140, R140, 0x1, -R6 ;  /* 0x000000018c8cb824 */ /* 0x000fe200078e0a06 */
[C---:B------:R-:W-:Y:S01]  /*1a30*/  ISETP.GT.U32.AND P3, PT, R6.reuse, R141, PT ;  /* 0x0000008d0600720c */ /* 0x040fe20003f64070 */
[C---:B------:R-:W-:Y:S01]  /*1a40*/  IMAD R139, R6.reuse, R16, R139 ;  /* 0x00000010068b7224 */ /* 0x040fe200078e028b */
[----:B------:R-:W-:Y:S01]  /*1a50*/  ISETP.GT.U32.AND P2, PT, R6, R29, PT ;  /* 0x0000001d0600720c */ /* 0x000fe20003f44070 */
[----:B------:R-:W-:-:S04]  /*1a60*/  IMAD.HI.U32 R18, R11, R137, RZ ;  /* 0x000000890b127227 */ /* 0x000fc800078e00ff */
[----:B------:R-:W-:Y:S01]  /*1a70*/  @!P6 IMAD.MOV R140, RZ, RZ, -R140 ;  /* 0x000000ffff8ce224 */ /* 0x000fe200078e0a8c */
[----:B------:R-:W-:Y:S01]  /*1a80*/  ISETP.GE.AND P6, PT, R26, RZ, PT ;  /* 0x000000ff1a00720c */ /* 0x000fe20003fc6270 */
[----:B------:R-:W-:Y:S01]  /*1a90*/  @!P4 IMAD.IADD R142, R142, 0x1, -R6 ;  /* 0x000000018e8ec824 */ /* 0x000fe200078e0a06 */
[----:B------:R-:W-:Y:S01]  /*1aa0*/  ISETP.GT.U32.AND P4, PT, R6, R139, PT ;  /* 0x0000008b0600720c */ /* 0x000fe20003f84070 */
[----:B------:R-:W-:-:S04]  /*1ab0*/  IMAD.HI.U32 R16, R11, R31, RZ ;  /* 0x0000001f0b107227 */ /* 0x000fc800078e00ff */
[----:B------:R-:W-:-:S04]  /*1ac0*/  IMAD.HI.U32 R20, R11, R33, RZ ;  /* 0x000000210b147227 */ /* 0x000fc800078e00ff */
[----:B------:R-:W-:Y:S02]  /*1ad0*/  IMAD.MOV R18, RZ, RZ, -R18 ;  /* 0x000000ffff127224 */ /* 0x000fe400078e0a12 */
[----:B------:R-:W-:Y:S02]  /*1ae0*/  IMAD.MOV R16, RZ, RZ, -R16 ;  /* 0x000000ffff107224 */ /* 0x000fe400078e0a10 */
[----:B------:R-:W-:Y:S02]  /*1af0*/  IMAD.MOV R20, RZ, RZ, -R20 ;  /* 0x000000ffff147224 */ /* 0x000fe400078e0a14 */
[C---:B------:R-:W-:Y:S02]  /*1b00*/  IMAD R137, R6.reuse, R18, R137 ;  /* 0x0000001206897224 */ /* 0x040fe400078e0289 */
[----:B------:R-:W-:Y:S02]  /*1b10*/  @!P3 IMAD.IADD R141, R141, 0x1, -R6 ;  /* 0x000000018d8db824 */ /* 0x000fe400078e0a06 */
[----:B------:R-:W-:-:S02]  /*1b20*/  IMAD R31, R6, R16, R31 ;  /* 0x00000010061f7224 */ /* 0x000fc400078e021f */
[C---:B------:R-:W-:Y:S01]  /*1b30*/  IMAD R33, R6.reuse, R20, R33 ;  /* 0x0000001406217224 */ /* 0x040fe200078e0221 */
[C---:B------:R-:W-:Y:S01]  /*1b40*/  ISETP.GT.U32.AND P3, PT, R6.reuse, R141, PT ;  /* 0x0000008d0600720c */ /* 0x040fe20003f64070 */
[--C-:B------:R-:W-:Y:S01]  /*1b50*/  @!P2 IMAD.IADD R29, R29, 0x1, -R6.reuse ;  /* 0x000000011d1da824 */ /* 0x100fe200078e0a06 */
[C---:B------:R-:W-:Y:S01]  /*1b60*/  ISETP.GT.U32.AND P2, PT, R6.reuse, R137, PT ;  /* 0x000000890600720c */ /* 0x040fe20003f44070 */
[----:B------:R-:W-:Y:S02]  /*1b70*/  VIADD R18, R97, 0xd ;  /* 0x0000000d61127836 */ /* 0x000fe40000000000 */
[----:B------:R-:W-:Y:S01]  /*1b80*/  @!P4 IMAD.IADD R139, R139, 0x1, -R6 ;  /* 0x000000018b8bc824 */ /* 0x000fe200078e0a06 */
[C---:B------:R-:W-:Y:S01]  /*1b90*/  ISETP.GT.U32.AND P4, PT, R6.reuse, R31, PT ;  /* 0x0000001f0600720c */ /* 0x040fe20003f84070 */
[----:B------:R-:W-:Y:S01]  /*1ba0*/  @!P6 IMAD.MOV R29, RZ, RZ, -R29 ;  /* 0x000000ffff1de224 */ /* 0x000fe200078e0a1d */
[C---:B------:R-:W-:Y:S01]  /*1bb0*/  ISETP.GT.U32.AND P6, PT, R6.reuse, R33, PT ;  /* 0x000000210600720c */ /* 0x040fe20003fc4070 */
[----:B------:R-:W-:Y:S01]  /*1bc0*/  VIADD R20, R97, 0xe ;  /* 0x0000000e61147836 */ /* 0x000fe20000000000 */
[----:B------:R-:W-:Y:S01]  /*1bd0*/  IABS R135, R18 ;  /* 0x0000001200877213 */ /* 0x000fe20000000000 */
[----:B------:R-:W-:Y:S01]  /*1be0*/  @!P1 IMAD.MOV R142, RZ, RZ, -R142 ;  /* 0x000000ffff8e9224 */ /* 0x000fe200078e0a8e */
[----:B------:R-:W-:Y:S01]  /*1bf0*/  ISETP.GT.U32.AND P1, PT, R6, R139, PT ;  /* 0x0000008b0600720c */ /* 0x000fe20003f24070 */
[----:B------:R-:W-:Y:S01]  /*1c00*/  @!P3 IMAD.IADD R141, R141, 0x1, -R6 ;  /* 0x000000018d8db824 */ /* 0x000fe200078e0a06 */
[----:B------:R-:W-:Y:S01]  /*1c10*/  IABS R134, R20 ;  /* 0x0000001400867213 */ /* 0x000fe20000000000 */
[----:B------:R-:W-:Y:S01]  /*1c20*/  IMAD.HI.U32 R16, R11, R135, RZ ;  /* 0x000000870b107227 */ /* 0x000fe200078e00ff */
[----:B------:R-:W-:-:S03]  /*1c30*/  ISETP.GE.AND P3, PT, R24, RZ, PT ;  /* 0x000000ff1800720c */ /* 0x000fc60003f66270 */
[----:B------:R-:W-:Y:S02]  /*1c40*/  @!P2 IMAD.IADD R137, R137, 0x1, -R6 ;  /* 0x000000018989a824 */ /* 0x000fe400078e0a06 */
[----:B------:R-:W-:Y:S02]  /*1c50*/  IMAD.MOV R16, RZ, RZ, -R16 ;  /* 0x000000ffff107224 */ /* 0x000fe400078e0a10 */
[--C-:B------:R-:W-:Y:S01]  /*1c60*/  @!P4 IMAD.IADD R31, R31, 0x1, -R6.reuse ;  /* 0x000000011f1fc824 */ /* 0x100fe200078e0a06 */
[----:B------:R-:W-:Y:S01]  /*1c70*/  ISETP.GE.AND P4, PT, R30, RZ, PT ;  /* 0x000000ff1e00720c */ /* 0x000fe20003f86270 */
[----:B------:R-:W-:Y:S01]  /*1c80*/  @!P6 IMAD.IADD R33, R33, 0x1, -R6 ;  /* 0x000000012121e824 */ /* 0x000fe200078e0a06 */
[C---:B------:R-:W-:Y:S01]  /*1c90*/  ISETP.GT.U32.AND P6, PT, R6.reuse, R137, PT ;  /* 0x000000890600720c */ /* 0x040fe20003fc4070 */
[C---:B------:R-:W-:Y:S01]  /*1ca0*/  IMAD R135, R6.reuse, R16, R135 ;  /* 0x0000001006877224 */ /* 0x040fe200078e0287 */
[----:B------:R-:W-:Y:S01]  /*1cb0*/  ISETP.GT.U32.AND P2, PT, R6, R31, PT ;  /* 0x0000001f0600720c */ /* 0x000fe20003f44070 */
[----:B------:R-:W-:-:S04]  /*1cc0*/  IMAD.HI.U32 R16, R11, R134, RZ ;  /* 0x000000860b107227 */ /* 0x000fc800078e00ff */
[----:B------:R-:W-:Y:S02]  /*1cd0*/  IMAD.MOV R35, RZ, RZ, -R16 ;  /* 0x000000ffff237224 */ /* 0x000fe400078e0a10 */
[----:B------:R-:W-:Y:S01]  /*1ce0*/  @!P1 IMAD.IADD R139, R139, 0x1, -R6 ;  /* 0x000000018b8b9824 */ /* 0x000fe200078e0a06 */
[----:B------:R-:W-:Y:S01]  /*1cf0*/  ISETP.GE.AND P1, PT, R28, RZ, PT ;  /* 0x000000ff1c00720c */ /* 0x000fe20003f26270 */
[C---:B------:R-:W-:Y:S02]  /*1d00*/  IMAD R134, R6.reuse, R35, R134 ;  /* 0x0000002306867224 */ /* 0x040fe400078e0286 */
[----:B------:R-:W-:Y:S01]  /*1d10*/  @!P3 IMAD.MOV R139, RZ, RZ, -R139 ;  /* 0x000000ffff8bb224 */ /* 0x000fe200078e0a8b */
[C---:B------:R-:W-:Y:S01]  /*1d20*/  ISETP.GT.U32.AND P3, PT, R6.reuse, R33, PT ;  /* 0x000000210600720c */ /* 0x040fe20003f64070 */
[--C-:B------:R-:W-:Y:S01]  /*1d30*/  @!P6 IMAD.IADD R137, R137, 0x1, -R6.reuse ;  /* 0x000000018989e824 */ /* 0x100fe200078e0a06 */
[C---:B------:R-:W-:Y:S01]  /*1d40*/  ISETP.GT.U32.AND P6, PT, R6.reuse, R134, PT ;  /* 0x000000860600720c */ /* 0x040fe20003fc4070 */
[----:B------:R-:W-:Y:S01]  /*1d50*/  @!P2 IMAD.IADD R31, R31, 0x1, -R6 ;  /* 0x000000011f1fa824 */ /* 0x000fe200078e0a06 */
[----:B------:R-:W-:Y:S01]  /*1d60*/  ISETP.GT.U32.AND P2, PT, R6, R135, PT ;  /* 0x000000870600720c */ /* 0x000fe20003f44070 */
[----:B------:R-:W-:-:S02]  /*1d70*/  VIADD R24, R97, 0x10 ;  /* 0x0000001061187836 */ /* 0x000fc40000000000 */
[----:B------:R-:W-:Y:S02]  /*1d80*/  VIADD R26, R97, 0x11 ;  /* 0x00000011611a7836 */ /* 0x000fe40000000000 */
[----:B------:R-:W-:Y:S01]  /*1d90*/  @!P5 IMAD.MOV R141, RZ, RZ, -R141 ;  /* 0x000000ffff8dd224 */ /* 0x000fe200078e0a8d */
[----:B------:R-:W-:Y:S01]  /*1da0*/  IABS R132, R24 ;  /* 0x0000001800847213 */ /* 0x000fe20000000000 */
[----:B------:R-:W-:Y:S01]  /*1db0*/  @!P1 IMAD.MOV R137, RZ, RZ, -R137 ;  /* 0x000000ffff899224 */ /* 0x000fe200078e0a89 */
[----:B------:R-:W-:Y:S01]  /*1dc0*/  IABS R252, R26 ;  /* 0x0000001a00fc7213 */ /* 0x000fe20000000000 */
[--C-:B------:R-:W-:Y:S01]  /*1dd0*/  @!P3 IMAD.IADD R33, R33, 0x1, -R6.reuse ;  /* 0x000000012121b824 */ /* 0x100fe200078e0a06 */
[----:B------:R-:W-:Y:S01]  /*1de0*/  ISETP.GE.AND P3, PT, R18, RZ, PT ;  /* 0x000000ff1200720c */ /* 0x000fe20003f66270 */
[----:B------:R-:W-:Y:S01]  /*1df0*/  @!P6 IMAD.IADD R134, R134, 0x1, -R6 ;  /* 0x000000018686e824 */ /* 0x000fe200078e0a06 */
[----:B------:R-:W-:Y:S01]  /*1e00*/  ISETP.GE.AND P5, PT, R22, RZ, PT ;  /* 0x000000ff1600720c */ /* 0x000fe20003fa6270 */
[----:B------:R-:W-:-:S03]  /*1e10*/  IMAD.HI.U32 R18, R11, R132, RZ ;  /* 0x000000840b127227 */ /* 0x000fc600078e00ff */
[----:B------:R-:W-:Y:S01]  /*1e20*/  ISETP.GT.U32.AND P6, PT, R6, R134, PT ;  /* 0x000000860600720c */ /* 0x000fe20003fc4070 */
[----:B------:R-:W-:Y:S01]  /*1e30*/  @!P2 IMAD.IADD R135, R135, 0x1, -R6 ;  /* 0x000000018787a824 */ /* 0x000fe200078e0a06 */
[----:B------:R-:W-:Y:S01]  /*1e40*/  ISETP.GE.AND P2, PT, R20, RZ, PT ;  /* 0x000000ff1400720c */ /* 0x000fe20003f46270 */
[----:B------:R-:W-:-:S04]  /*1e50*/  IMAD.HI.U32 R20, R11, R252, RZ ;  /* 0x000000fc0b147227 */ /* 0x000fc800078e00ff */
[----:B------:R-:W-:Y:S02]  /*1e60*/  IMAD.MOV R35, RZ, RZ, -R18 ;  /* 0x000000ffff237224 */ /* 0x000fe400078e0a12 */
[C---:B------:R-:W-:Y:S02]  /*1e70*/  VIADD R22, R97.reuse, 0xf ;  /* 0x0000000f61167836 */ /* 0x040fe40000000000 */
[----:B------:R-:W-:Y:S02]  /*1e80*/  IMAD.MOV R37, RZ, RZ, -R20 ;  /* 0x000000ffff257224 */ /* 0x000fe400078e0a14 */
[C---:B------:R-:W-:Y:S01]  /*1e90*/  IMAD R132, R6.reuse, R35, R132 ;  /* 0x0000002306847224 */ /* 0x040fe200078e0284 */
[----:B------:R-:W-:Y:S01]  /*1ea0*/  IABS R133, R22 ;  /* 0x0000001600857213 */ /* 0x000fe20000000000 */
[C---:B------:R-:W-:Y:S02]  /*1eb0*/  IMAD R252, R6.reuse, R37, R252 ;  /* 0x0000002506fc7224 */ /* 0x040fe400078e02fc */
[----:B------:R-:W-:Y:S01]  /*1ec0*/  @!P4 IMAD.MOV R33, RZ, RZ, -R33 ;  /* 0x000000ffff21c224 */ /* 0x000fe200078e0a21 */
[----:B------:R-:W-:Y:S01]  /*1ed0*/  ISETP.GT.U32.AND P4, PT, R6, R132, PT ;  /* 0x000000840600720c */ /* 0x000fe20003f84070 */
[----:B------:R-:W-:Y:S01]  /*1ee0*/  @!P6 IMAD.IADD R134, R134, 0x1, -R6 ;  /* 0x000000018686e824 */ /* 0x000fe200078e0a06 */
[----:B------:R-:W-:Y:S01]  /*1ef0*/  ISETP.GT.U32.AND P6, PT, R6, R252, PT ;  /* 0x000000fc0600720c */ /* 0x000fe20003fc4070 */
[----:B------:R-:W-:-:S02]  /*1f00*/  VIADD R18, R97, 0x12 ;  /* 0x0000001261127836 */ /* 0x000fc40000000000 */
[----:B------:R-:W-:-:S03]  /*1f10*/  IMAD.HI.U32 R16, R11, R133, RZ ;  /* 0x000000850b107227 */ /* 0x000fc600078e00ff */
[----:B------:R-:W-:Y:S01]  /*1f20*/  IABS R130, R18 ;  /* 0x0000001200827213 */ /* 0x000fe20000000000 */
[----:B------:R-:W-:Y:S02]  /*1f30*/  IMAD.MOV R16, RZ, RZ, -R16 ;  /* 0x000000ffff107224 */ /* 0x000fe400078e0a10 */
[----:B------:R-:W-:Y:S02]  /*1f40*/  VIADD R20, R97, 0x13 ;  /* 0x0000001361147836 */ /* 0x000fe40000000000 */
[----:B------:R-:W-:Y:S02]  /*1f50*/  IMAD R133, R6, R16, R133 ;  /* 0x0000001006857224 */ /* 0x000fe400078e0285 */
[----:B------:R-:W-:Y:S01]  /*1f60*/  @!P4 IMAD.IADD R132, R132, 0x1, -R6 ;  /* 0x000000018484c824 */ /* 0x000fe200078e0a06 */
[----:B------:R-:W-:Y:S01]  /*1f70*/  IABS R250, R20 ;  /* 0x0000001400fa7213 */ /* 0x000fe20000000000 */
[----:B------:R-:W-:Y:S01]  /*1f80*/  IMAD.HI.U32 R16, R11, R130, RZ ;  /* 0x000000820b107227 */ /* 0x000fe200078e00ff */
[----:B------:R-:W-:-:S03]  /*1f90*/  ISETP.GT.U32.AND P1, PT, R6, R133, PT ;  /* 0x000000850600720c */ /* 0x000fc60003f24070 */
[----:B------:R-:W-:Y:S01]  /*1fa0*/  @!P6 IMAD.IADD R252, R252, 0x1, -R6 ;  /* 0x00000001fcfce824 */ /* 0x000fe200078e0a06 */
[----:B------:R-:W-:Y:S01]  /*1fb0*/  ISETP.GT.U32.AND P6, PT, R6, R132, PT ;  /* 0x000000840600720c */ /* 0x000fe20003fc4070 */
[----:B------:R-:W-:Y:S02]  /*1fc0*/  IMAD.MOV R35, RZ, RZ, -R16 ;  /* 0x000000ffff237224 */ /* 0x000fe400078e0a10 */
[----:B------:R-:W-:-:S04]  /*1fd0*/  IMAD.HI.U32 R16, R11, R250, RZ ;  /* 0x000000fa0b107227 */ /* 0x000fc800078e00ff */
[----:B------:R-:W-:Y:S01]  /*1fe0*/  @!P5 IMAD.MOV R31, RZ, RZ, -R31 ;  /* 0x000000ffff1fd224 */ /* 0x000fe200078e0a1f */
[C---:B------:R-:W-:Y:S01]  /*1ff0*/  ISETP.GT.U32.AND P5, PT, R6.reuse, R135, PT ;  /* 0x000000870600720c */ /* 0x040fe20003fa4070 */
[----:B------:R-:W-:Y:S02]  /*2000*/  IMAD R130, R6, R35, R130 ;  /* 0x0000002306827224 */ /* 0x000fe400078e0282 */
[----:B------:R-:W-:Y:S02]  /*2010*/  IMAD.MOV R35, RZ, RZ, -R16 ;  /* 0x000000ffff237224 */ /* 0x000fe400078e0a10 */
[----:B------:R-:W-:Y:S02]  /*2020*/  @!P6 IMAD.IADD R132, R132, 0x1, -R6 ;  /* 0x000000018484e824 */ /* 0x000fe400078e0a06 */
[----:B------:R-:W-:Y:S02]  /*2030*/  IMAD R250, R6, R35, R250 ;  /* 0x0000002306fa7224 */ /* 0x000fe400078e02fa */
[--C-:B------:R-:W-:Y:S01]  /*2040*/  @!P1 IMAD.IADD R133, R133, 0x1, -R6.reuse ;  /* 0x0000000185859824 */ /* 0x100fe200078e0a06 */
[----:B------:R-:W-:Y:S01]  /*2050*/  ISETP.GE.AND P1, PT, R24, RZ, PT ;  /* 0x000000ff1800720c */ /* 0x000fe20003f26270 */
[----:B------:R-:W-:Y:S01]  /*2060*/  VIADD R24, R97, 0x15 ;  /* 0x0000001561187836 */ /* 0x000fe20000000000 */
[----:B------:R-:W-:Y:S01]  /*2070*/  ISETP.GT.U32.AND P6, PT, R6, R250, PT ;  /* 0x000000fa0600720c */ /* 0x000fe20003fc4070 */
[----:B------:R-:W-:Y:S01]  /*2080*/  @!P5 IMAD.IADD R135, R135, 0x1, -R6 ;  /* 0x000000018787d824 */ /* 0x000fe200078e0a06 */
[----:B------:R-:W-:Y:S01]  /*2090*/  ISETP.GE.AND P5, PT, R22, RZ, PT ;  /* 0x000000ff1600720c */ /* 0x000fe20003fa6270 */
[C---:B------:R-:W-:Y:S01]  /*20a0*/  VIADD R22, R97.reuse, 0x14 ;  /* 0x0000001461167836 */ /* 0x040fe20000000000 */
[C---:B------:R-:W-:Y:S01]  /*20b0*/  ISETP.GT.U32.AND P4, PT, R6.reuse, R133, PT ;  /* 0x000000850600720c */ /* 0x040fe20003f84070 */
[----:B------:R-:W-:Y:S01]  /*20c0*/  VIADD R28, R97, 0x16 ;  /* 0x00000016611c7836 */ /* 0x000fe20000000000 */
[----:B------:R-:W-:Y:S01]  /*20d0*/  IABS R248, R24 ;  /* 0x0000001800f87213 */ /* 0x000fe20000000000 */
[----:B------:R-:W-:Y:S01]  /*20e0*/  @!P3 IMAD.MOV R135, RZ, RZ, -R135 ;  /* 0x000000ffff87b224 */ /* 0x000fe200078e0a87 */
[----:B------:R-:W-:Y:S01]  /*20f0*/  IABS R128, R22 ;  /* 0x0000001600807213 */ /* 0x000fe20000000000 */
[----:B------:R-:W-:Y:S01]  /*2100*/  @!P2 IMAD.MOV R134, RZ, RZ, -R134 ;  /* 0x000000ffff86a224 */ /* 0x000fe200078e0a86 */
[----:B------:R-:W-:Y:S01]  /*2110*/  IABS R126, R28 ;  /* 0x0000001c007e7213 */ /* 0x000fe20000000000 */
[----:B------:R-:W-:Y:S01]  /*2120*/  @!P1 IMAD.MOV R132, RZ, RZ, -R132 ;  /* 0x000000ffff849224 */ /* 0x000fe200078e0a84 */
[----:B------:R-:W-:Y:S01]  /*2130*/  ISETP.GT.U32.AND P3, PT, R6, R252, PT ;  /* 0x000000fc0600720c */ /* 0x000fe20003f64070 */
[----:B------:R-:W-:Y:S01]  /*2140*/  @!P6 IMAD.IADD R250, R250, 0x1, -R6 ;  /* 0x00000001fafae824 */ /* 0x000fe200078e0a06 */
[----:B------:R-:W-:Y:S01]  /*2150*/  ISETP.GE.AND P1, PT, R20, RZ, PT ;  /* 0x000000ff1400720c */ /* 0x000fe20003f26270 */
[----:B------:R-:W-:-:S03]  /*2160*/  IMAD.HI.U32 R16, R11, R128, RZ ;  /* 0x000000800b107227 */ /* 0x000fc600078e00ff */
[----:B------:R-:W-:Y:S01]  /*2170*/  ISETP.GT.U32.AND P6, PT, R6, R250, PT ;  /* 0x000000fa0600720c */ /* 0x000fe20003fc4070 */
[----:B------:R-:W-:Y:S02]  /*2180*/  IMAD.MOV R35, RZ, RZ, -R16 ;  /* 0x000000ffff237224 */ /* 0x000fe400078e0a10 */
[----:B------:R-:W-:-:S04]  /*2190*/  IMAD.HI.U32 R16, R11, R248, RZ ;  /* 0x000000f80b107227 */ /* 0x000fc800078e00ff */
[C---:B------:R-:W-:Y:S02]  /*21a0*/  IMAD R128, R6.reuse, R35, R128 ;  /* 0x0000002306807224 */ /* 0x040fe400078e0280 */
[----:B------:R-:W-:Y:S02]  /*21b0*/  IMAD.MOV R35, RZ, RZ, -R16 ;  /* 0x000000ffff237224 */ /* 0x000fe400078e0a10 */
[----:B------:R-:W-:Y:S01]  /*21c0*/  @!P4 IMAD.IADD R133, R133, 0x1, -R6 ;  /* 0x000000018585c824 */ /* 0x000fe200078e0a06 */
[C---:B------:R-:W-:Y:S01]  /*21d0*/  ISETP.GT.U32.AND P4, PT, R6.reuse, R130, PT ;  /* 0x000000820600720c */ /* 0x040fe20003f84070 */
[----:B------:R-:W-:Y:S02]  /*21e0*/  IMAD R248, R6, R35, R248 ;  /* 0x0000002306f87224 */ /* 0x000fe400078e02f8 */
[----:B------:R-:W-:Y:S02]  /*21f0*/  @!P6 IMAD.IADD R250, R250, 0x1, -R6 ;  /* 0x00000001fafae824 */ /* 0x000fe400078e0a06 */
[----:B------:R-:W-:Y:S01]  /*2200*/  IMAD.HI.U32 R16, R11, R126, RZ ;  /* 0x0000007e0b107227 */ /* 0x000fe200078e00ff */
[----:B------:R-:W-:-:S03]  /*2210*/  ISETP.GT.U32.AND P6, PT, R6, R248, PT ;  /* 0x000000f80600720c */ /* 0x000fc60003fc4070 */
[----:B------:R-:W-:Y:S01]  /*2220*/  @!P5 IMAD.MOV R133, RZ, RZ, -R133 ;  /* 0x000000ffff85d224 */ /* 0x000fe200078e0a85 */
[----:B------:R-:W-:Y:S01]  /*2230*/  ISETP.GT.U32.AND P5, PT, R6, R128, PT ;  /* 0x000000800600720c */ /* 0x000fe20003fa4070 */
[----:B------:R-:W-:Y:S02]  /*2240*/  IMAD.MOV R35, RZ, RZ, -R16 ;  /* 0x000000ffff237224 */ /* 0x000fe400078e0a10 */
[----:B------:R-:W-:Y:S01]  /*2250*/  @!P4 IMAD.IADD R130, R130, 0x1, -R6 ;  /* 0x000000018282c824 */ /* 0x000fe200078e0a06 */
[----:B------:R-:W-:Y:S01]  /*2260*/  ISETP.GE.AND P4, PT, R18, RZ, PT ;  /* 0x000000ff1200720c */ /* 0x000fe20003f86270 */
[----:B------:R-:W-:Y:S02]  /*2270*/  VIADD R18, R97, 0x17 ;  /* 0x0000001761127836 */ /* 0x000fe40000000000 */
[C---:B------:R-:W-:Y:S01]  /*2280*/  IMAD R126, R6.reuse, R35, R126 ;  /* 0x00000023067e7224 */ /* 0x040fe200078e027e */
[----:B------:R-:W-:Y:S01]  /*2290*/  ISETP.GT.U32.AND P2, PT, R6, R130, PT ;  /* 0x000000820600720c */ /* 0x000fe20003f44070 */
[--C-:B------:R-:W-:Y:S01]  /*22a0*/  @!P6 IMAD.IADD R248, R248, 0x1, -R6.reuse ;  /* 0x00000001f8f8e824 */ /* 0x100fe200078e0a06 */
[----:B------:R-:W-:Y:S01]  /*22b0*/  IABS R246, R18 ;  /* 0x0000001200f67213 */ /* 0x000fe20000000000 */
[----:B------:R-:W-:Y:S01]  /*22c0*/  @!P3 IMAD.IADD R252, R252, 0x1, -R6 ;  /* 0x00000001fcfcb824 */ /* 0x000fe200078e0a06 */
[----:B------:R-:W-:Y:S01]  /*22d0*/  ISETP.GE.AND P3, PT, R26, RZ, PT ;  /* 0x000000ff1a00720c */ /* 0x000fe20003f66270 */
[----:B------:R-:W-:Y:S01]  /*22e0*/  @!P1 IMAD.MOV R250, RZ, RZ, -R250 ;  /* 0x000000fffffa9224 */ /* 0x000fe200078e0afa */
[C---:B------:R-:W-:Y:S01]  /*22f0*/  ISETP.GT.U32.AND P6, PT, R6.reuse, R248, PT ;  /* 0x000000f80600720c */ /* 0x040fe20003fc4070 */
[----:B------:R-:W-:Y:S01]  /*2300*/  IMAD.HI.U32 R16, R11, R246, RZ ;  /* 0x000000f60b107227 */ /* 0x000fe200078e00ff */
[----:B------:R-:W-:-:S03]  /*2310*/  ISETP.GT.U32.AND P1, PT, R6, R126, PT ;  /* 0x0000007e0600720c */ /* 0x000fc60003f24070 */
[----:B------:R-:W-:Y:S02]  /*2320*/  @!P5 IMAD.IADD R128, R128, 0x1, -R6 ;  /* 0x000000018080d824 */ /* 0x000fe400078e0a06 */
[----:B------:R-:W-:Y:S02]  /*2330*/  IMAD.MOV R35, RZ, RZ, -R16 ;  /* 0x000000ffff237224 */ /* 0x000fe400078e0a10 */
[C---:B------:R-:W-:Y:S01]  /*2340*/  VIADD R20, R97.reuse, 0x18 ;  /* 0x0000001861147836 */ /* 0x040fe20000000000 */
[C---:B------:R-:W-:Y:S01]  /*2350*/  ISETP.GT.U32.AND P5, PT, R6.reuse, R128, PT ;  /* 0x000000800600720c */ /* 0x040fe20003fa4070 */
[----:B------:R-:W-:Y:S02]  /*2360*/  IMAD R246, R6, R35, R246 ;  /* 0x0000002306f67224 */ /* 0x000fe400078e02f6 */
[----:B------:R-:W-:Y:S01]  /*2370*/  @!P3 IMAD.MOV R252, RZ, RZ, -R252 ;  /* 0x000000fffffcb224 */ /* 0x000fe200078e0afc */
[----:B------:R-:W-:Y:S01]  /*2380*/  ISETP.GE.AND P3, PT, R22, RZ, PT ;  /* 0x000000ff1600720c */ /* 0x000fe20003f66270 */
[--C-:B------:R-:W-:Y:S01]  /*2390*/  @!P6 IMAD.IADD R248, R248, 0x1, -R6.reuse ;  /* 0x00000001f8f8e824 */ /* 0x100fe200078e0a06 */
[----:B------:R-:W-:Y:S01]  /*23a0*/  ISETP.GT.U32.AND P6, PT, R6, R246, PT ;  /* 0x000000f60600720c */ /* 0x000fe20003fc4070 */
[----:B------:R-:W-:Y:S01]  /*23b0*/  VIADD R22, R97, 0x19 ;  /* 0x0000001961167836 */ /* 0x000fe20000000000 */
[----:B------:R-:W-:Y:S01]  /*23c0*/  IABS R124, R20 ;  /* 0x00000014007c7213 */ /* 0x000fe20000000000 */
[----:B------:R-:W-:-:S02]  /*23d0*/  @!P1 IMAD.IADD R126, R126, 0x1, -R6 ;  /* 0x000000017e7e9824 */ /* 0x000fc400078e0a06 */
[--C-:B------:R-:W-:Y:S01]  /*23e0*/  @!P2 IMAD.IADD R130, R130, 0x1, -R6.reuse ;  /* 0x000000018282a824 */ /* 0x100fe200078e0a06 */
[----:B------:R-:W-:Y:S01]  /*23f0*/  IABS R244, R22 ;  /* 0x0000001600f47213 */ /* 0x000fe20000000000 */
[----:B------:R-:W-:Y:S01]  /*2400*/  @!P5 IMAD.IADD R128, R128, 0x1, -R6 ;  /* 0x000000018080d824 */ /* 0x000fe200078e0a06 */
[----:B------:R-:W-:Y:S01]  /*2410*/  ISETP.GT.U32.AND P1, PT, R6, R126, PT ;  /* 0x0000007e0600720c */ /* 0x000fe20003f24070 */
[----:B------:R-:W-:Y:S01]  /*2420*/  @!P4 IMAD.MOV R130, RZ, RZ, -R130 ;  /* 0x000000ffff82c224 */ /* 0x000fe200078e0a82 */
[----:B------:R-:W-:Y:S01]  /*2430*/  ISETP.GE.AND P2, PT, R24, RZ, PT ;  /* 0x000000ff1800720c */ /* 0x000fe20003f46270 */
[----:B------:R-:W-:Y:S01]  /*2440*/  VIADD R24, R97, 0x1a ;  /* 0x0000001a61187836 */ /* 0x000fe20000000000 */
[----:B------:R-:W-:Y:S01]  /*2450*/  ISETP.GE.AND P4, PT, R28, RZ, PT ;  /* 0x000000ff1c00720c */ /* 0x000fe20003f86270 */
[C---:B------:R-:W-:Y:S01]  /*2460*/  IMAD.HI.U32 R16, R11.reuse, R124, RZ ;  /* 0x0000007c0b107227 */ /* 0x040fe200078e00ff */
[----:B------:R-:W-:Y:S02]  /*2470*/  ISETP.GE.AND P5, PT, R18, RZ, PT ;  /* 0x000000ff1200720c */ /* 0x000fe40003fa6270 */
[----:B------:R-:W-:Y:S01]  /*2480*/  IABS R122, R24 ;  /* 0x00000018007a7213 */ /* 0x000fe20000000000 */
[----:B------:R-:W-:-:S04]  /*2490*/  IMAD.HI.U32 R18, R11, R244, RZ ;  /* 0x000000f40b127227 */ /* 0x000fc800078e00ff */
[----:B------:R-:W-:Y:S02]  /*24a0*/  @!P6 IMAD.IADD R246, R246, 0x1, -R6 ;  /* 0x00000001f6f6e824 */ /* 0x000fe400078e0a06 */
[----:B------:R-:W-:Y:S02]  /*24b0*/  IMAD.MOV R35, RZ, RZ, -R16 ;  /* 0x000000ffff237224 */ /* 0x000fe400078e0a10 */
[----:B------:R-:W-:Y:S01]  /*24c0*/  IMAD.MOV R37, RZ, RZ, -R18 ;  /* 0x000000ffff257224 */ /* 0x000fe200078e0a12 */
[C---:B------:R-:W-:Y:S01]  /*24d0*/  ISETP.GT.U32.AND P6, PT, R6.reuse, R246, PT ;  /* 0x000000f60600720c */ /* 0x040fe20003fc4070 */
[C---:B------:R-:W-:Y:S02]  /*24e0*/  IMAD R124, R6.reuse, R35, R124 ;  /* 0x00000023067c7224 */ /* 0x040fe400078e027c */
[----:B------:R-:W-:Y:S02]  /*24f0*/  IMAD R244, R6, R37, R244 ;  /* 0x0000002506f47224 */ /* 0x000fe400078e02f4 */
[----:B------:R-:W-:-:S04]  /*2500*/  IMAD.HI.U32 R16, R11, R122, RZ ;  /* 0x0000007a0b107227 */ /* 0x000fc800078e00ff */
[----:B------:R-:W-:Y:S01]  /*2510*/  @!P1 IMAD.IADD R126, R126, 0x1, -R6 ;  /* 0x000000017e7e9824 */ /* 0x000fe200078e0a06 */
[C---:B------:R-:W-:Y:S01]  /*2520*/  ISETP.GT.U32.AND P1, PT, R6.reuse, R124, PT ;  /* 0x0000007c0600720c */ /* 0x040fe20003f24070 */
[----:B------:R-:W-:Y:S02]  /*2530*/  IMAD.MOV R35, RZ, RZ, -R16 ;  /* 0x000000ffff237224 */ /* 0x000fe400078e0a10 */
[----:B------:R-:W-:Y:S01]  /*2540*/  @!P4 IMAD.MOV R126, RZ, RZ, -R126 ;  /* 0x000000ffff7ec224 */ /* 0x000fe200078e0a7e */
[C---:B------:R-:W-:Y:S01]  /*2550*/  ISETP.GT.U32.AND P4, PT, R6.reuse, R244, PT ;  /* 0x000000f40600720c */ /* 0x040fe20003f84070 */
[----:B------:R-:W-:Y:S02]  /*2560*/  IMAD R122, R6, R35, R122 ;  /* 0x00000023067a7224 */ /* 0x000fe400078e027a */
[----:B------:R-:W-:Y:S01]  /*2570*/  @!P2 IMAD.MOV R248, RZ, RZ, -R248 ;  /* 0x000000fffff8a224 */ /* 0x000fe200078e0af8 */
[----:B------:R-:W-:Y:S01]  /*2580*/  ISETP.GE.AND P2, PT, R22, RZ, PT ;  /* 0x000000ff1600720c */ /* 0x000fe20003f46270 */
[----:B------:R-:W-:Y:S01]  /*2590*/  @!P6 IMAD.IADD R246, R246, 0x1, -R6 ;  /* 0x00000001f6f6e824 */ /* 0x000fe200078e0a06 */
[----:B------:R-:W-:Y:S01]  /*25a0*/  ISETP.GT.U32.AND P6, PT, R6, R122, PT ;  /* 0x0000007a0600720c */ /* 0x000fe20003fc4070 */
[----:B------:R-:W-:-:S02]  /*25b0*/  VIADD R22, R97, 0x1b ;  /* 0x0000001b61167836 */ /* 0x000fc40000000000 */
[C---:B------:R-:W-:Y:S02]  /*25c0*/  VIADD R26, R97.reuse, 0x1c ;  /* 0x0000001c611a7836 */ /* 0x040fe40000000000 */
[--C-:B------:R-:W-:Y:S01]  /*25d0*/  @!P1 IMAD.IADD R124, R124, 0x1, -R6.reuse ;  /* 0x000000017c7c9824 */ /* 0x100fe200078e0a06 */
[----:B------:R-:W-:Y:S01]  /*25e0*/  IABS R242, R22 ;  /* 0x0000001600f27213 */ /* 0x000fe20000000000 */
[----:B------:R-:W-:Y:S01]  /*25f0*/  @!P4 IMAD.IADD R244, R244, 0x1, -R6 ;  /* 0x00000001f4f4c824 */ /* 0x000fe200078e0a06 */
[----:B------:R-:W-:Y:S01]  /*2600*/  IABS R120, R26 ;  /* 0x0000001a00787213 */ /* 0x000fe20000000000 */
[----:B------:R-:W-:Y:S01]  /*2610*/  VIADD R28, R97, 0x1d ;  /* 0x0000001d611c7836 */ /* 0x000fe20000000000 */
[C---:B------:R-:W-:Y:S01]  /*2620*/  ISETP.GT.U32.AND P1, PT, R6.reuse, R124, PT ;  /* 0x0000007c0600720c */ /* 0x040fe20003f24070 */
[----:B------:R-:W-:Y:S01]  /*2630*/  IMAD.HI.U32 R16, R11, R242, RZ ;  /* 0x000000f20b107227 */ /* 0x000fe200078e00ff */
[----:B------:R-:W-:Y:S02]  /*2640*/  ISETP.GT.U32.AND P4, PT, R6, R244, PT ;  /* 0x000000f40600720c */ /* 0x000fe40003f84070 */
[----:B------:R-:W-:Y:S01]  /*2650*/  IABS R240, R28 ;  /* 0x0000001c00f07213 */ /* 0x000fe20000000000 */
[----:B------:R-:W-:Y:S01]  /*2660*/  @!P3 IMAD.MOV R128, RZ, RZ, -R128 ;  /* 0x000000ffff80b224 */ /* 0x000fe200078e0a80 */
[----:B------:R-:W-:Y:S01]  /*2670*/  ISETP.GE.AND P3, PT, R20, RZ, PT ;  /* 0x000000ff1400720c */ /* 0x000fe20003f66270 */
[----:B------:R-:W-:-:S02]  /*2680*/  @!P6 IMAD.IADD R122, R122, 0x1, -R6 ;  /* 0x000000017a7ae824 */ /* 0x000fc400078e0a06 */
[----:B------:R-:W-:-:S03]  /*2690*/  IMAD.HI.U32 R18, R11, R120, RZ ;  /* 0x000000780b127227 */ /* 0x000fc600078e00ff */
[----:B------:R-:W-:Y:S01]  /*26a0*/  ISETP.GT.U32.AND P6, PT, R6, R122, PT ;  /* 0x0000007a0600720c */ /* 0x000fe20003fc4070 */
[----:B------:R-:W-:Y:S02]  /*26b0*/  IMAD.MOV R35, RZ, RZ, -R16 ;  /* 0x000000ffff237224 */ /* 0x000fe400078e0a10 */
[----:B------:R-:W-:-:S04]  /*26c0*/  IMAD.HI.U32 R20, R11, R240, RZ ;  /* 0x000000f00b147227 */ /* 0x000fc800078e00ff */
[----:B------:R-:W-:Y:S02]  /*26d0*/  IMAD.MOV R37, RZ, RZ, -R18 ;  /* 0x000000ffff257224 */ /* 0x000fe400078e0a12 */
[----:B------:R-:W-:Y:S02]  /*26e0*/  IMAD R242, R6, R35, R242 ;  /* 0x0000002306f27224 */ /* 0x000fe400078e02f2 */
[----:B------:R-:W-:Y:S01]  /*26f0*/  @!P1 IMAD.IADD R124, R124, 0x1, -R6 ;  /* 0x000000017c7c9824 */ /* 0x000fe200078e0a06 */
[----:B------:R-:W-:Y:S01]  /*2700*/  ISETP.GE.AND P1, PT, R22, RZ, PT ;  /* 0x000000ff1600720c */ /* 0x000fe20003f26270 */
[----:B------:R-:W-:Y:S02]  /*2710*/  IMAD.MOV R39, RZ, RZ, -R20 ;  /* 0x000000ffff277224 */ /* 0x000fe400078e0a14 */
[----:B------:R-:W-:Y:S02]  /*2720*/  IMAD R120, R6, R37, R120 ;  /* 0x0000002506787224 */ /* 0x000fe400078e0278 */
[----:B------:R-:W-:Y:S01]  /*2730*/  @!P4 IMAD.IADD R244, R244, 0x1, -R6 ;  /* 0x00000001f4f4c824 */ /* 0x000fe200078e0a06 */
[C---:B------:R-:W-:Y:S01]  /*2740*/  ISETP.GT.U32.AND P4, PT, R6.reuse, R242, PT ;  /* 0x000000f20600720c */ /* 0x040fe20003f84070 */
[----:B------:R-:W-:-:S02]  /*2750*/  IMAD R240, R6, R39, R240 ;  /* 0x0000002706f07224 */ /* 0x000fc400078e02f0 */
[----:B------:R-:W-:Y:S01]  /*2760*/  @!P3 IMAD.MOV R124, RZ, RZ, -R124 ;  /* 0x000000ffff7cb224 */ /* 0x000fe200078e0a7c */
[----:B------:R-:W-:Y:S01]  /*2770*/  ISETP.GT.U32.AND P3, PT, R6, R120, PT ;  /* 0x000000780600720c */ /* 0x000fe20003f64070 */
[--C-:B------:R-:W-:Y:S01]  /*2780*/  @!P6 IMAD.IADD R122, R122, 0x1, -R6.reuse ;  /* 0x000000017a7ae824 */ /* 0x100fe200078e0a06 */
[----:B------:R-:W-:Y:S01]  /*2790*/  ISETP.GT.U32.AND P6, PT, R6, R240, PT ;  /* 0x000000f00600720c */ /* 0x000fe20003fc4070 */
[C---:B------:R-:W-:Y:S02]  /*27a0*/  VIADD R18, R97.reuse, 0x1e ;  /* 0x0000001e61127836 */ /* 0x040fe40000000000 */
[C---:B------:R-:W-:Y:S02]  /*27b0*/  VIADD R20, R97.reuse, 0x1f ;  /* 0x0000001f61147836 */ /* 0x040fe40000000000 */
[----:B------:R-:W-:Y:S01]  /*27c0*/  VIADD R22, R97, 0x20 ;  /* 0x0000002061167836 */ /* 0x000fe20000000000 */
[----:B------:R-:W-:Y:S01]  /*27d0*/  IABS R118, R18 ;  /* 0x0000001200767213 */ /* 0x000fe20000000000 */
[----:B------:R-:W-:Y:S01]  /*27e0*/  @!P4 IMAD.IADD R242, R242, 0x1, -R6 ;  /* 0x00000001f2f2c824 */ /* 0x000fe200078e0a06 */
[----:B------:R-:W-:Y:S01]  /*27f0*/  IABS R238, R20 ;  /* 0x0000001400ee7213 */ /* 0x000fe20000000000 */
[----:B------:R-:W-:Y:S01]  /*2800*/  @!P5 IMAD.MOV R246, RZ, RZ, -R246 ;  /* 0x000000fffff6d224 */ /* 0x000fe200078e0af6 */
[----:B------:R-:W-:Y:S01]  /*2810*/  ISETP.GE.AND P5, PT, R24, RZ, PT ;  /* 0x000000ff1800720c */ /* 0x000fe20003fa6270 */
[----:B------:R-:W-:Y:S01]  /*2820*/  @!P3 IMAD.IADD R120, R120, 0x1, -R6 ;  /* 0x000000017878b824 */ /* 0x000fe200078e0a06 */
[----:B------:R-:W-:Y:S01]  /*2830*/  ISETP.GT.U32.AND P3, PT, R6, R242, PT ;  /* 0x000000f20600720c */ /* 0x000fe20003f64070 */
[----:B------:R-:W-:Y:S01]  /*2840*/  IMAD.HI.U32 R16, R11, R118, RZ ;  /* 0x000000760b107227 */ /* 0x000fe200078e00ff */
[----:B------:R-:W-:-:S02]  /*2850*/  IABS R116, R22 ;  /* 0x0000001600747213 */ /* 0x000fc40000000000 */
[----:B------:R-:W-:Y:S01]  /*2860*/  ISETP.GE.AND P4, PT, R28, RZ, PT ;  /* 0x000000ff1c00720c */ /* 0x000fe20003f86270 */
[----:B------:R-:W-:Y:S01]  /*2870*/  @!P6 IMAD.IADD R240, R240, 0x1, -R6 ;  /* 0x00000001f0f0e824 */ /* 0x000fe200078e0a06 */
[----:B------:R-:W-:Y:S01]  /*2880*/  ISETP.GT.U32.AND P6, PT, R6, R120, PT ;  /* 0x000000780600720c */ /* 0x000fe20003fc4070 */
[----:B------:R-:W-:Y:S02]  /*2890*/  IMAD.MOV R35, RZ, RZ, -R16 ;  /* 0x000000ffff237224 */ /* 0x000fe400078e0a10 */
[----:B------:R-:W-:-:S04]  /*28a0*/  IMAD.HI.U32 R16, R11, R238, RZ ;  /* 0x000000ee0b107227 */ /* 0x000fc800078e00ff */
[----:B------:R-:W-:Y:S02]  /*28b0*/  IMAD R118, R6, R35, R118 ;  /* 0x0000002306767224 */ /* 0x000fe400078e0276 */
[----:B------:R-:W-:Y:S02]  /*28c0*/  IMAD.MOV R35, RZ, RZ, -R16 ;  /* 0x000000ffff237224 */ /* 0x000fe400078e0a10 */
[----:B------:R-:W-:Y:S01]  /*28d0*/  @!P3 IMAD.IADD R242, R242, 0x1, -R6 ;  /* 0x00000001f2f2b824 */ /* 0x000fe200078e0a06 */
[C---:B------:R-:W-:Y:S01]  /*28e0*/  ISETP.GT.U32.AND P3, PT, R6.reuse, R118, PT ;  /* 0x000000760600720c */ /* 0x040fe20003f64070 */
[----:B------:R-:W-:Y:S02]  /*28f0*/  IMAD R238, R6, R35, R238 ;  /* 0x0000002306ee7224 */ /* 0x000fe400078e02ee */
[----:B------:R-:W-:Y:S02]  /*2900*/  @!P6 IMAD.IADD R120, R120, 0x1, -R6 ;  /* 0x000000017878e824 */ /* 0x000fe400078e0a06 */
[C---:B------:R-:W-:Y:S01]  /*2910*/  VIADD R24, R97.reuse, 0x21 ;  /* 0x0000002161187836 */ /* 0x040fe20000000000 */
[----:B------:R-:W-:Y:S01]  /*2920*/  ISETP.GT.U32.AND P6, PT, R6, R238, PT ;  /* 0x000000ee0600720c */ /* 0x000fe20003fc4070 */
[----:B------:R-:W-:Y:S01]  /*2930*/  @!P2 IMAD.MOV R244, RZ, RZ, -R244 ;  /* 0x000000fffff4a224 */ /* 0x000fe200078e0af4 */
[----:B------:R-:W-:Y:S01]  /*2940*/  ISETP.GE.AND P2, PT, R26, RZ, PT ;  /* 0x000000ff1a00720c */ /* 0x000fe20003f46270 */
[----:B------:R-:W-:Y:S01]  /*2950*/  VIADD R26, R97, 0x22 ;  /* 0x00000022611a7836 */ /* 0x000fe20000000000 */
[----:B------:R-:W-:Y:S01]  /*2960*/  IABS R236, R24 ;  /* 0x0000001800ec7213 */ /* 0x000fe20000000000 */
[----:B------:R-:W-:-:S03]  /*2970*/  IMAD.HI.U32 R16, R11, R116, RZ ;  /* 0x000000740b107227 */ /* 0x000fc600078e00ff */
[----:B------:R-:W-:Y:S01]  /*2980*/  IABS R114, R26 ;  /* 0x0000001a00727213 */ /* 0x000fe20000000000 */
[----:B------:R-:W-:Y:S01]  /*2990*/  @!P3 IMAD.IADD R118, R118, 0x1, -R6 ;  /* 0x000000017676b824 */ /* 0x000fe200078e0a06 */
[----:B------:R-:W-:Y:S01]  /*29a0*/  ISETP.GE.AND P3, PT, R20, RZ, PT ;  /* 0x000000ff1400720c */ /* 0x000fe20003f66270 */
[----:B------:R-:W-:Y:S02]  /*29b0*/  IMAD.MOV R35, RZ, RZ, -R16 ;  /* 0x000000ffff237224 */ /* 0x000fe400078e0a10 */
[----:B------:R-:W-:Y:S02]  /*29c0*/  @!P6 IMAD.IADD R238, R238, 0x1, -R6 ;  /* 0x00000001eeeee824 */ /* 0x000fe400078e0a06 */
[----:B------:R-:W-:Y:S01]  /*29d0*/  @!P1 IMAD.MOV R242, RZ, RZ, -R242 ;  /* 0x000000fffff29224 */ /* 0x000fe200078e0af2 */
[C---:B------:R-:W-:Y:S01]  /*29e0*/  ISETP.GT.U32.AND P1, PT, R6.reuse, R118, PT ;  /* 0x000000760600720c */ /* 0x040fe20003f24070 */
[----:B------:R-:W-:Y:S01]  /*29f0*/  IMAD.HI.U32 R16, R11, R236, RZ ;  /* 0x000000ec0b107227 */ /* 0x000fe200078e00ff */
[----:B------:R-:W-:-:S03]  /*2a00*/  ISETP.GT.U32.AND P6, PT, R6, R238, PT ;  /* 0x000000ee0600720c */ /* 0x000fc60003fc4070 */
[----:B------:R-:W-:Y:S02]  /*2a10*/  IMAD R116, R6, R35, R116 ;  /* 0x0000002306747224 */ /* 0x000fe400078e0274 */
        /* <DEDUP_REMOVED lines=8> */
[----:B------:R-:W-:Y:S01]  /*2aa0*/  @!P5 IMAD.MOV R122, RZ, RZ, -R122 ;  /* 0x000000ffff7ad224 */ /* 0x000fe200078e0a7a */
[C---:B------:R-:W-:Y:S01]  /*2ab0*/  ISETP.GT.U32.AND P6, PT, R6.reuse, R114, PT ;  /* 0x000000720600720c */ /* 0x040fe20003fc4070 */
[C---:B------:R-:W-:Y:S01]  /*2ac0*/  VIADD R20, R97.reuse, 0x23 ;  /* 0x0000002361147836 */ /* 0x040fe20000000000 */
[C---:B------:R-:W-:Y:S01]  /*2ad0*/  ISETP.GT.U32.AND P5, PT, R6.reuse, R240, PT ;  /* 0x000000f00600720c */ /* 0x040fe20003fa4070 */
[----:B------:R-:W-:Y:S01]  /*2ae0*/  @!P2 IMAD.MOV R120, RZ, RZ, -R120 ;  /* 0x000000ffff78a224 */ /* 0x000fe200078e0a78 */
[----:B------:R-:W-:Y:S01]  /*2af0*/  ISETP.GT.U32.AND P2, PT, R6, R116, PT ;  /* 0x000000740600720c */ /* 0x000fe20003f44070 */
[----:B------:R-:W-:Y:S01]  /*2b00*/  VIADD R28, R97, 0x25 ;  /* 0x00000025611c7836 */ /* 0x000fe20000000000 */
[----:B------:R-:W-:Y:S01]  /*2b10*/  IABS R234, R20 ;  /* 0x0000001400ea7213 */ /* 0x000fe20000000000 */
[----:B------:R-:W-:-:S02]  /*2b20*/  @!P1 IMAD.IADD R236, R236, 0x1, -R6 ;  /* 0x00000001ecec9824 */ /* 0x000fc400078e0a06 */
[----:B------:R-:W-:Y:S01]  /*2b30*/  @!P3 IMAD.MOV R238, RZ, RZ, -R238 ;  /* 0x000000ffffeeb224 */ /* 0x000fe200078e0aee */
[----:B------:R-:W-:Y:S01]  /*2b40*/  IABS R232, R28 ;  /* 0x0000001c00e87213 */ /* 0x000fe20000000000 */
[----:B------:R-:W-:Y:S01]  /*2b50*/  IMAD.HI.U32 R16, R11, R234, RZ ;  /* 0x000000ea0b107227 */ /* 0x000fe200078e00ff */
[----:B------:R-:W-:-:S03]  /*2b60*/  ISETP.GE.AND P3, PT, R26, RZ, PT ;  /* 0x000000ff1a00720c */ /* 0x000fc60003f66270 */
[--C-:B------:R-:W-:Y:S01]  /*2b70*/  @!P6 IMAD.IADD R114, R114, 0x1, -R6.reuse ;  /* 0x000000017272e824 */ /* 0x100fe200078e0a06 */
[----:B------:R-:W-:Y:S01]  /*2b80*/  ISETP.GT.U32.AND P6, PT, R6, R236, PT ;  /* 0x000000ec0600720c */ /* 0x000fe20003fc4070 */
[----:B------:R-:W-:Y:S01]  /*2b90*/  @!P5 IMAD.IADD R240, R240, 0x1, -R6 ;  /* 0x00000001f0f0d824 */ /* 0x000fe200078e0a06 */
[----:B------:R-:W-:Y:S01]  /*2ba0*/  ISETP.GE.AND P5, PT, R18, RZ, PT ;  /* 0x000000ff1200720c */ /* 0x000fe20003fa6270 */
[----:B------:R-:W-:Y:S02]  /*2bb0*/  IMAD.MOV R35, RZ, RZ, -R16 ;  /* 0x000000ffff237224 */ /* 0x000fe400078e0a10 */
[----:B------:R-:W-:Y:S01]  /*2bc0*/  @!P4 IMAD.MOV R240, RZ, RZ, -R240 ;  /* 0x000000fffff0c224 */ /* 0x000fe200078e0af0 */
[----:B------:R-:W-:Y:S01]  /*2bd0*/  ISETP.GE.AND P4, PT, R22, RZ, PT ;  /* 0x000000ff1600720c */ /* 0x000fe20003f86270 */
[----:B------:R-:W-:Y:S01]  /*2be0*/  @!P2 IMAD.IADD R116, R116, 0x1, -R6 ;  /* 0x000000017474a824 */ /* 0x000fe200078e0a06 */
[----:B------:R-:W-:Y:S01]  /*2bf0*/  ISETP.GE.AND P2, PT, R24, RZ, PT ;  /* 0x000000ff1800720c */ /* 0x000fe20003f46270 */
[----:B------:R-:W-:-:S02]  /*2c00*/  VIADD R22, R97, 0x24 ;  /* 0x0000002461167836 */ /* 0x000fc40000000000 */
[C---:B------:R-:W-:Y:S01]  /*2c10*/  IMAD R234, R6.reuse, R35, R234 ;  /* 0x0000002306ea7224 */ /* 0x040fe200078e02ea */
[----:B------:R-:W-:Y:S01]  /*2c20*/  ISETP.GT.U32.AND P1, PT, R6, R116, PT ;  /* 0x000000740600720c */ /* 0x000fe20003f24070 */
[----:B------:R-:W-:Y:S01]  /*2c30*/  @!P6 IMAD.IADD R236, R236, 0x1, -R6 ;  /* 0x00000001ecece824 */ /* 0x000fe200078e0a06 */
[----:B------:R-:W-:Y:S01]  /*2c40*/  IABS R112, R22 ;  /* 0x0000001600707213 */ /* 0x000fe20000000000 */
[----:B------:R-:W-:Y:S01]  /*2c50*/  IMAD.HI.U32 R16, R11, R232, RZ ;  /* 0x000000e80b107227 */ /* 0x000fe200078e00ff */
[----:B------:R-:W-:-:S03]  /*2c60*/  ISETP.GT.U32.AND P6, PT, R6, R234, PT ;  /* 0x000000ea0600720c */ /* 0x000fc60003fc4070 */
[----:B------:R-:W-:Y:S01]  /*2c70*/  @!P5 IMAD.MOV R118, RZ, RZ, -R118 ;  /* 0x000000ffff76d224 */ /* 0x000fe200078e0a76 */
[----:B------:R-:W-:Y:S01]  /*2c80*/  ISETP.GT.U32.AND P5, PT, R6, R114, PT ;  /* 0x000000720600720c */ /* 0x000fe20003fa4070 */
[----:B------:R-:W-:-:S04]  /*2c90*/  IMAD.HI.U32 R18, R11, R112, RZ ;  /* 0x000000700b127227 */ /* 0x000fc800078e00ff */
[----:B------:R-:W-:Y:S02]  /*2ca0*/  IMAD.MOV R35, RZ, RZ, -R16 ;  /* 0x000000ffff237224 */ /* 0x000fe400078e0a10 */
[----:B------:R-:W-:Y:S02]  /*2cb0*/  IMAD.MOV R37, RZ, RZ, -R18 ;  /* 0x000000ffff257224 */ /* 0x000fe400078e0a12 */
[----:B------:R-:W-:Y:S02]  /*2cc0*/  IMAD R232, R6, R35, R232 ;  /* 0x0000002306e87224 */ /* 0x000fe400078e02e8 */
[----:B------:R-:W-:Y:S01]  /*2cd0*/  @!P1 IMAD.IADD R116, R116, 0x1, -R6 ;  /* 0x0000000174749824 */ /* 0x000fe200078e0a06 */
[----:B------:R-:W-:Y:S01]  /*2ce0*/  ISETP.GE.AND P1, PT, R20, RZ, PT ;  /* 0x000000ff1400720c */ /* 0x000fe20003f26270 */
[----:B------:R-:W-:Y:S02]  /*2cf0*/  IMAD R112, R6, R37, R112 ;  /* 0x0000002506707224 */ /* 0x000fe400078e0270 */
[----:B------:R-:W-:Y:S01]  /*2d00*/  @!P6 IMAD.IADD R234, R234, 0x1, -R6 ;  /* 0x00000001eaeae824 */ /* 0x000fe200078e0a06 */
[----:B------:R-:W-:Y:S01]  /*2d10*/  ISETP.GT.U32.AND P6, PT, R6, R232, PT ;  /* 0x000000e80600720c */ /* 0x000fe20003fc4070 */
[----:B------:R-:W-:-:S02]  /*2d20*/  VIADD R20, R97, 0x26 ;  /* 0x0000002661147836 */ /* 0x000fc40000000000 */
[----:B------:R-:W-:Y:S01]  /*2d30*/  @!P5 IMAD.IADD R114, R114, 0x1, -R6 ;  /* 0x000000017272d824 */ /* 0x000fe200078e0a06 */
[----:B------:R-:W-:Y:S01]  /*2d40*/  ISETP.GT.U32.AND P5, PT, R6, R112, PT ;  /* 0x000000700600720c */ /* 0x000fe20003fa4070 */
[C---:B------:R-:W-:Y:S01]  /*2d50*/  VIADD R24, R97.reuse, 0x27 ;  /* 0x0000002761187836 */ /* 0x040fe20000000000 */
[----:B------:R-:W-:Y:S01]  /*2d60*/  IABS R110, R20 ;  /* 0x00000014006e7213 */ /* 0x000fe20000000000 */
[----:B------:R-:W-:Y:S02]  /*2d70*/  VIADD R26, R97, 0x28 ;  /* 0x00000028611a7836 */ /* 0x000fe40000000000 */
[----:B------:R-:W-:Y:S01]  /*2d80*/  @!P2 IMAD.MOV R236, RZ, RZ, -R236 ;  /* 0x000000ffffeca224 */ /* 0x000fe200078e0aec */
[----:B------:R-:W-:Y:S01]  /*2d90*/  IABS R230, R24 ;  /* 0x0000001800e67213 */ /* 0x000fe20000000000 */
[----:B------:R-:W-:Y:S01]  /*2da0*/  IMAD.HI.U32 R16, R11, R110, RZ ;  /* 0x0000006e0b107227 */ /* 0x000fe200078e00ff */
[----:B------:R-:W-:-:S03]  /*2db0*/  IABS R108, R26 ;  /* 0x0000001a006c7213 */ /* 0x000fc60000000000 */
[----:B------:R-:W-:Y:S01]  /*2dc0*/  @!P6 IMAD.IADD R232, R232, 0x1, -R6 ;  /* 0x00000001e8e8e824 */ /* 0x000fe200078e0a06 */
[----:B------:R-:W-:Y:S01]  /*2dd0*/  ISETP.GT.U32.AND P6, PT, R6, R234, PT ;  /* 0x000000ea0600720c */ /* 0x000fe20003fc4070 */
[----:B------:R-:W-:Y:S02]  /*2de0*/  IMAD.MOV R35, RZ, RZ, -R16 ;  /* 0x000000ffff237224 */ /* 0x000fe400078e0a10 */
[----:B------:R-:W-:-:S04]  /*2df0*/  IMAD.HI.U32 R16, R11, R230, RZ ;  /* 0x000000e60b107227 */ /* 0x000fc800078e00ff */
[----:B------:R-:W-:Y:S01]  /*2e00*/  @!P5 IMAD.IADD R112, R112, 0x1, -R6 ;  /* 0x000000017070d824 */ /* 0x000fe200078e0a06 */
[----:B------:R-:W-:Y:S01]  /*2e10*/  ISETP.GE.AND P5, PT, R22, RZ, PT ;  /* 0x000000ff1600720c */ /* 0x000fe20003fa6270 */
[C---:B------:R-:W-:Y:S02]  /*2e20*/  IMAD R110, R6.reuse, R35, R110 ;  /* 0x00000023066e7224 */ /* 0x040fe400078e026e */
[----:B------:R-:W-:Y:S01]  /*2e30*/  IMAD.MOV R35, RZ, RZ, -R16 ;  /* 0x000000ffff237224 */ /* 0x000fe200078e0a10 */
[----:B------:R-:W-:Y:S01]  /*2e40*/  ISETP.GT.U32.AND P2, PT, R6, R112, PT ;  /* 0x000000700600720c */ /* 0x000fe20003f44070 */
[----:B------:R-:W-:Y:S02]  /*2e50*/  VIADD R30, R97, 0x29 ;  /* 0x00000029611e7836 */ /* 0x000fe40000000000 */
[----:B------:R-:W-:-:S03]  /*2e60*/  IMAD.HI.U32 R18, R11, R108, RZ ;  /* 0x0000006c0b127227 */ /* 0x000fc600078e00ff */
[----:B------:R-:W-:Y:S01]  /*2e70*/  IABS R228, R30 ;  /* 0x0000001e00e47213 */ /* 0x000fe20000000000 */
[C---:B------:R-:W-:Y:S02]  /*2e80*/  IMAD R230, R6.reuse, R35, R230 ;  /* 0x0000002306e67224 */ /* 0x040fe400078e02e6 */
[----:B------:R-:W-:Y:S01]  /*2e90*/  @!P3 IMAD.MOV R114, RZ, RZ, -R114 ;  /* 0x000000ffff72b224 */ /* 0x000fe200078e0a72 */
[----:B------:R-:W-:Y:S01]  /*2ea0*/  ISETP.GT.U32.AND P3, PT, R6, R110, PT ;  /* 0x0000006e0600720c */ /* 0x000fe20003f64070 */
[----:B------:R-:W-:Y:S02]  /*2eb0*/  IMAD.MOV R37, RZ, RZ, -R18 ;  /* 0x000000ffff257224 */ /* 0x000fe400078e0a12 */
[----:B------:R-:W-:Y:S01]  /*2ec0*/  @!P6 IMAD.IADD R234, R234, 0x1, -R6 ;  /* 0x00000001eaeae824 */ /* 0x000fe200078e0a06 */
[C---:B------:R-:W-:Y:S01]  /*2ed0*/  ISETP.GT.U32.AND P6, PT, R6.reuse, R230, PT ;  /* 0x000000e60600720c */ /* 0x040fe20003fc4070 */
[----:B------:R-:W-:Y:S02]  /*2ee0*/  IMAD R108, R6, R37, R108 ;  /* 0x00000025066c7224 */ /* 0x000fe400078e026c */
[----:B------:R-:W-:-:S04]  /*2ef0*/  IMAD.HI.U32 R16, R11, R228, RZ ;  /* 0x000000e40b107227 */ /* 0x000fc800078e00ff */
[----:B------:R-:W-:Y:S01]  /*2f00*/  @!P2 IMAD.IADD R112, R112, 0x1, -R6 ;  /* 0x000000017070a824 */ /* 0x000fe200078e0a06 */
[----:B------:R-:W-:Y:S01]  /*2f10*/  ISETP.GT.U32.AND P2, PT, R6, R108, PT ;  /* 0x0000006c0600720c */ /* 0x000fe20003f44070 */
[----:B------:R-:W-:Y:S02]  /*2f20*/  VIADD R18, R97, 0x2a ;  /* 0x0000002a61127836 */ /* 0x000fe40000000000 */
[----:B------:R-:W-:Y:S02]  /*2f30*/  IMAD.MOV R35, RZ, RZ, -R16 ;  /* 0x000000ffff237224 */ /* 0x000fe400078e0a10 */
[----:B------:R-:W-:Y:S01]  /*2f40*/  @!P3 IMAD.IADD R110, R110, 0x1, -R6 ;  /* 0x000000016e6eb824 */ /* 0x000fe200078e0a06 */
[----:B------:R-:W-:Y:S01]  /*2f50*/  IABS R106, R18 ;  /* 0x00000012006a7213 */ /* 0x000fe20000000000 */
[----:B------:R-:W-:Y:S01]  /*2f60*/  IMAD R228, R6, R35, R228 ;  /* 0x0000002306e47224 */ /* 0x000fe200078e02e4 */
[----:B------:R-:W-:Y:S01]  /*2f70*/  ISETP.GE.AND P3, PT, R20, RZ, PT ;  /* 0x000000ff1400720c */ /* 0x000fe20003f66270 */
[----:B------:R-:W-:Y:S01]  /*2f80*/  @!P6 IMAD.IADD R230, R230, 0x1, -R6 ;  /* 0x00000001e6e6e824 */ /* 0x000fe200078e0a06 */
[C---:B------:R-:W-:Y:S01]  /*2f90*/  ISETP.GT.U32.AND P6, PT, R6.reuse, R110, PT ;  /* 0x0000006e0600720c */ /* 0x040fe20003fc4070 */
[----:B------:R-:W-:Y:S01]  /*2fa0*/  @!P5 IMAD.MOV R112, RZ, RZ, -R112 ;  /* 0x000000ffff70d224 */ /* 0x000fe200078e0a70 */
[----:B------:R-:W-:Y:S01]  /*2fb0*/  ISETP.GT.U32.AND P5, PT, R6, R228, PT ;  /* 0x000000e40600720c */ /* 0x000fe20003fa4070 */
[----:B------:R-:W-:-:S04]  /*2fc0*/  IMAD.HI.U32 R16, R11, R106, RZ ;  /* 0x0000006a0b107227 */ /* 0x000fc800078e00ff */
[----:B------:R-:W-:Y:S02]  /*2fd0*/  @!P2 IMAD.IADD R108, R108, 0x1, -R6 ;  /* 0x000000016c6ca824 */ /* 0x000fe400078e0a06 */
[----:B------:R-:W-:Y:S02]  /*2fe0*/  IMAD.MOV R35, RZ, RZ, -R16 ;  /* 0x000000ffff237224 */ /* 0x000fe400078e0a10 */
[----:B------:R-:W-:Y:S01]  /*2ff0*/  VIADD R22, R97, 0x2b ;  /* 0x0000002b61167836 */ /* 0x000fe20000000000 */
[----:B------:R-:W-:Y:S01]  /*3000*/  ISETP.GT.U32.AND P2, PT, R6, R108, PT ;  /* 0x0000006c0600720c */ /* 0x000fe20003f44070 */
[----:B------:R-:W-:Y:S01]  /*3010*/  @!P6 IMAD.IADD R110, R110, 0x1, -R6 ;  /* 0x000000016e6ee824 */ /* 0x000fe200078e0a06 */
[----:B------:R-:W-:Y:S01]  /*3020*/  ISETP.GE.AND P6, PT, R26, RZ, PT ;  /* 0x000000ff1a00720c */ /* 0x000fe20003fc6270 */
[C---:B------:R-:W-:Y:S01]  /*3030*/  IMAD R106, R6.reuse, R35, R106 ;  /* 0x00000023066a7224 */ /* 0x040fe200078e026a */
[----:B------:R-:W-:Y:S01]  /*3040*/  IABS R226, R22 ;  /* 0x0000001600e27213 */ /* 0x000fe20000000000 */
[----:B------:R-:W-:Y:S01]  /*3050*/  @!P4 IMAD.MOV R116, RZ, RZ, -R116 ;  /* 0x000000ffff74c224 */ /* 0x000fe200078e0a74 */
[----:B------:R-:W-:Y:S01]  /*3060*/  ISETP.GT.U32.AND P4, PT, R6, R232, PT ;  /* 0x000000e80600720c */ /* 0x000fe20003f84070 */
[----:B------:R-:W-:-:S02]  /*3070*/  @!P5 IMAD.IADD R228, R228, 0x1, -R6 ;  /* 0x00000001e4e4d824 */ /* 0x000fc400078e0a06 */
[----:B------:R-:W-:Y:S01]  /*3080*/  @!P3 IMAD.MOV R110, RZ, RZ, -R110 ;  /* 0x000000ffff6eb224 */ /* 0x000fe200078e0a6e */
[C---:B------:R-:W-:Y:S01]  /*3090*/  ISETP.GT.U32.AND P3, PT, R6.reuse, R106, PT ;  /* 0x0000006a0600720c */ /* 0x040fe20003f64070 */
[----:B------:R-:W-:Y:S01]  /*30a0*/  IMAD.HI.U32 R16, R11, R226, RZ ;  /* 0x000000e20b107227 */ /* 0x000fe200078e00ff */
[----:B------:R-:W-:-:S03]  /*30b0*/  ISETP.GT.U32.AND P5, PT, R6, R228, PT ;  /* 0x000000e40600720c */ /* 0x000fc60003fa4070 */
[----:B------:R-:W-:Y:S01]  /*30c0*/  @!P2 IMAD.IADD R108, R108, 0x1, -R6 ;  /* 0x000000016c6ca824 */ /* 0x000fe200078e0a06 */
[----:B------:R-:W-:Y:S01]  /*30d0*/  ISETP.GE.AND P2, PT, R18, RZ, PT ;  /* 0x000000ff1200720c */ /* 0x000fe20003f46270 */
[----:B------:R-:W-:Y:S02]  /*30e0*/  VIADD R18, R97, 0x2c ;  /* 0x0000002c61127836 */ /* 0x000fe40000000000 */
[----:B------:R-:W-:Y:S02]  /*30f0*/  IMAD.MOV R35, RZ, RZ, -R16 ;  /* 0x000000ffff237224 */ /* 0x000fe400078e0a10 */
[----:B------:R-:W-:Y:S01]  /*3100*/  @!P4 IMAD.IADD R232, R232, 0x1, -R6 ;  /* 0x00000001e8e8c824 */ /* 0x000fe200078e0a06 */
[----:B------:R-:W-:Y:S01]  /*3110*/  ISETP.GE.AND P4, PT, R28, RZ, PT ;  /* 0x000000ff1c00720c */ /* 0x000fe20003f86270 */
[----:B------:R-:W-:Y:S01]  /*3120*/  IMAD R226, R6, R35, R226 ;  /* 0x0000002306e27224 */ /* 0x000fe200078e02e2 */
[----:B------:R-:W-:Y:S01]  /*3130*/  IABS R104, R18 ;  /* 0x0000001200687213 */ /* 0x000fe20000000000 */
[----:B------:R-:W-:-:S02]  /*3140*/  @!P3 IMAD.IADD R106, R106, 0x1, -R6 ;  /* 0x000000016a6ab824 */ /* 0x000fc400078e0a06 */
[----:B------:R-:W-:Y:S01]  /*3150*/  @!P1 IMAD.MOV R234, RZ, RZ, -R234 ;  /* 0x000000ffffea9224 */ /* 0x000fe200078e0aea */
[----:B------:R-:W-:Y:S01]  /*3160*/  ISETP.GT.U32.AND P1, PT, R6, R230, PT ;  /* 0x000000e60600720c */ /* 0x000fe20003f24070 */
[----:B------:R-:W-:Y:S01]  /*3170*/  @!P5 IMAD.IADD R228, R228, 0x1, -R6 ;  /* 0x00000001e4e4d824 */ /* 0x000fe200078e0a06 */
[C---:B------:R-:W-:Y:S01]  /*3180*/  ISETP.GT.U32.AND P5, PT, R6.reuse, R226, PT ;  /* 0x000000e20600720c */ /* 0x040fe20003fa4070 */
[----:B------:R-:W-:Y:S01]  /*3190*/  IMAD.HI.U32 R16, R11, R104, RZ ;  /* 0x000000680b107227 */ /* 0x000fe200078e00ff */
[----:B------:R-:W-:-:S03]  /*31a0*/  ISETP.GT.U32.AND P3, PT, R6, R106, PT ;  /* 0x0000006a0600720c */ /* 0x000fc60003f64070 */
[----:B------:R-:W-:Y:S02]  /*31b0*/  IMAD.MOV R35, RZ, RZ, -R16 ;  /* 0x000000ffff237224 */ /* 0x000fe400078e0a10 */
[----:B------:R-:W-:Y:S01]  /*31c0*/  @!P4 IMAD.MOV R232, RZ, RZ, -R232 ;  /* 0x000000ffffe8c224 */ /* 0x000fe200078e0ae8 */
[----:B------:R-:W-:Y:S01]  /*31d0*/  ISETP.GE.AND P4, PT, R24, RZ, PT ;  /* 0x000000ff1800720c */ /* 0x000fe20003f86270 */
[----:B------:R-:W-:Y:S01]  /*31e0*/  @!P6 IMAD.MOV R108, RZ, RZ, -R108 ;  /* 0x000000ffff6ce224 */ /* 0x000fe200078e0a6c */
[----:B------:R-:W-:Y:S01]  /*31f0*/  ISETP.GE.AND P6, PT, R18, RZ, PT ;  /* 0x000000ff1200720c */ /* 0x000fe20003fc6270 */
[C---:B------:R-:W-:Y:S02]  /*3200*/  VIADD R18, R97.reuse, 0x2d ;  /* 0x0000002d61127836 */ /* 0x040fe40000000000 */
[----:B------:R-:W-:Y:S02]  /*3210*/  IMAD R104, R6, R35, R104 ;  /* 0x0000002306687224 */ /* 0x000fe400078e0268 */
[--C-:B------:R-:W-:Y:S01]  /*3220*/  @!P1 IMAD.IADD R230, R230, 0x1, -R6.reuse ;  /* 0x00000001e6e69824 */ /* 0x100fe200078e0a06 */
[----:B------:R-:W-:Y:S01]  /*3230*/  ISETP.GE.AND P1, PT, R30, RZ, PT ;  /* 0x000000ff1e00720c */ /* 0x000fe20003f26270 */
[--C-:B------:R-:W-:Y:S01]  /*3240*/  @!P5 IMAD.IADD R226, R226, 0x1, -R6.reuse ;  /* 0x00000001e2e2d824 */ /* 0x100fe200078e0a06 */
[----:B------:R-:W-:Y:S01]  /*3250*/  IABS R224, R18 ;  /* 0x0000001200e07213 */ /* 0x000fe20000000000 */
[----:B------:R-:W-:Y:S01]  /*3260*/  @!P3 IMAD.IADD R106, R106, 0x1, -R6 ;  /* 0x000000016a6ab824 */ /* 0x000fe200078e0a06 */
[C---:B------:R-:W-:Y:S01]  /*3270*/  ISETP.GT.U32.AND P3, PT, R6.reuse, R104, PT ;  /* 0x000000680600720c */ /* 0x040fe20003f64070 */
[----:B------:R-:W-:Y:S01]  /*3280*/  VIADD R20, R97, 0x2e ;  /* 0x0000002e61147836 */ /* 0x000fe20000000000 */
[----:B------:R-:W-:Y:S01]  /*3290*/  ISETP.GT.U32.AND P5, PT, R6, R226, PT ;  /* 0x000000e20600720c */ /* 0x000fe20003fa4070 */
[----:B------:R-:W-:-:S03]  /*32a0*/  IMAD.HI.U32 R16, R11, R224, RZ ;  /* 0x000000e00b107227 */ /* 0x000fc600078e00ff */
[----:B------:R-:W-:Y:S01]  /*32b0*/  IABS R102, R20 ;  /* 0x0000001400667213 */ /* 0x000fe20000000000 */
[----:B------:R-:W-:Y:S01]  /*32c0*/  @!P4 IMAD.MOV R230, RZ, RZ, -R230 ;  /* 0x000000ffffe6c224 */ /* 0x000fe200078e0ae6 */
[----:B------:R-:W-:Y:S01]  /*32d0*/  ISETP.GE.AND P4, PT, R22, RZ, PT ;  /* 0x000000ff1600720c */ /* 0x000fe20003f86270 */
[----:B------:R-:W-:Y:S02]  /*32e0*/  IMAD.MOV R35, RZ, RZ, -R16 ;  /* 0x000000ffff237224 */ /* 0x000fe400078e0a10 */
[----:B------:R-:W-:Y:S02]  /*32f0*/  VIADD R22, R97, 0x2f ;  /* 0x0000002f61167836 */ /* 0x000fe40000000000 */
[----:B------:R-:W-:Y:S01]  /*3300*/  @!P1 IMAD.MOV R228, RZ, RZ, -R228 ;  /* 0x000000ffffe49224 */ /* 0x000fe200078e0ae4 */
[----:B------:R-:W-:Y:S01]  /*3310*/  ISETP.GE.AND P1, PT, R18, RZ, PT ;  /* 0x000000ff1200720c */ /* 0x000fe20003f26270 */
[----:B------:R-:W-:Y:S01]  /*3320*/  IMAD.HI.U32 R18, R11, R102, RZ ;  /* 0x000000660b127227 */ /* 0x000fe200078e00ff */
[----:B------:R-:W-:-:S03]  /*3330*/  IABS R222, R22 ;  /* 0x0000001600de7213 */ /* 0x000fc60000000000 */
[----:B------:R-:W-:Y:S02]  /*3340*/  IMAD R224, R6, R35, R224 ;  /* 0x0000002306e07224 */ /* 0x000fe400078e02e0 */
[----:B------:R-:W-:Y:S02]  /*3350*/  @!P3 IMAD.IADD R104, R104, 0x1, -R6 ;  /* 0x000000016868b824 */ /* 0x000fe400078e0a06 */
[----:B------:R-:W-:Y:S02]  /*3360*/  IMAD.MOV R37, RZ, RZ, -R18 ;  /* 0x000000ffff257224 */ /* 0x000fe400078e0a12 */
[----:B------:R-:W-:Y:S01]  /*3370*/  @!P5 IMAD.IADD R226, R226, 0x1, -R6 ;  /* 0x00000001e2e2d824 */ /* 0x000fe200078e0a06 */
[C---:B------:R-:W-:Y:S01]  /*3380*/  ISETP.GT.U32.AND P5, PT, R6.reuse, R224, PT ;  /* 0x000000e00600720c */ /* 0x040fe20003fa4070 */
[----:B------:R-:W-:Y:S01]  /*3390*/  @!P2 IMAD.MOV R106, RZ, RZ, -R106 ;  /* 0x000000ffff6aa224 */ /* 0x000fe200078e0a6a */
[----:B------:R-:W-:Y:S01]  /*33a0*/  ISETP.GT.U32.AND P2, PT, R6, R104, PT ;  /* 0x000000680600720c */ /* 0x000fe20003f44070 */
[----:B------:R-:W-:-:S04]  /*33b0*/  IMAD.HI.U32 R16, R11, R222, RZ ;  /* 0x000000de0b107227 */ /* 0x000fc800078e00ff */
[C---:B------:R-:W-:Y:S02]  /*33c0*/  IMAD R102, R6.reuse, R37, R102 ;  /* 0x0000002506667224 */ /* 0x040fe400078e0266 */
[----:B------:R-:W-:Y:S02]  /*33d0*/  IMAD.MOV R35, RZ, RZ, -R16 ;  /* 0x000000ffff237224 */ /* 0x000fe400078e0a10 */
[C---:B------:R-:W-:Y:S01]  /*33e0*/  VIADD R24, R97.reuse, 0x30 ;  /* 0x0000003061187836 */ /* 0x040fe20000000000 */
[C---:B------:R-:W-:Y:S01]  /*33f0*/  ISETP.GT.U32.AND P3, PT, R6.reuse, R102, PT ;  /* 0x000000660600720c */ /* 0x040fe20003f64070 */
[----:B------:R-:W-:Y:S02]  /*3400*/  IMAD R222, R6, R35, R222 ;  /* 0x0000002306de7224 */ /* 0x000fe400078e02de */
[----:B------:R-:W-:Y:S01]  /*3410*/  VIADD R26, R97, 0x31 ;  /* 0x00000031611a7836 */ /* 0x000fe20000000000 */
[----:B------:R-:W-:Y:S01]  /*3420*/  IABS R100, R24 ;  /* 0x0000001800647213 */ /* 0x000fe20000000000 */
[----:B------:R-:W-:-:S02]  /*3430*/  @!P5 IMAD.IADD R224, R224, 0x1, -R6 ;  /* 0x00000001e0e0d824 */ /* 0x000fc400078e0a06 */
[----:B------:R-:W-:Y:S01]  /*3440*/  @!P2 IMAD.IADD R104, R104, 0x1, -R6 ;  /* 0x000000016868a824 */ /* 0x000fe200078e0a06 */
[C---:B------:R-:W-:Y:S01]  /*3450*/  ISETP.GT.U32.AND P2, PT, R6.reuse, R222, PT ;  /* 0x000000de0600720c */ /* 0x040fe20003f44070 */
[C---:B------:R-:W-:Y:S01]  /*3460*/  IMAD.HI.U32 R16, R11.reuse, R100, RZ ;  /* 0x000000640b107227 */ /* 0x040fe200078e00ff */
[----:B------:R-:W-:Y:S02]  /*3470*/  IABS R220, R26 ;  /* 0x0000001a00dc7213 */ /* 0x000fe40000000000 */
[----:B------:R-:W-:Y:S01]  /*3480*/  ISETP.GT.U32.AND P5, PT, R6, R224, PT ;  /* 0x000000e00600720c */ /* 0x000fe20003fa4070 */
[----:B------:R-:W-:Y:S02]  /*3490*/  IMAD.MOV R35, RZ, RZ, -R16 ;  /* 0x000000ffff237224 */ /* 0x000fe400078e0a10 */
[----:B------:R-:W-:Y:S02]  /*34a0*/  @!P3 IMAD.IADD R102, R102, 0x1, -R6 ;  /* 0x000000016666b824 */ /* 0x000fe400078e0a06 */
[----:B------:R-:W-:-:S03]  /*34b0*/  IMAD.HI.U32 R18, R11, R220, RZ ;  /* 0x000000dc0b127227 */ /* 0x000fc600078e00ff */
[C---:B------:R-:W-:Y:S01]  /*34c0*/  ISETP.GT.U32.AND P3, PT, R6.reuse, R102, PT ;  /* 0x000000660600720c */ /* 0x040fe20003f64070 */
[----:B------:R-:W-:Y:S02]  /*34d0*/  IMAD R100, R6, R35, R100 ;  /* 0x0000002306647224 */ /* 0x000fe400078e0264 */
[----:B------:R-:W-:Y:S02]  /*34e0*/  IMAD.MOV R35, RZ, RZ, -R18 ;  /* 0x000000ffff237224 */ /* 0x000fe400078e0a12 */
[----:B------:R-:W-:Y:S02]  /*34f0*/  VIADD R18, R97, 0x32 ;  /* 0x0000003261127836 */ /* 0x000fe40000000000 */
[--C-:B------:R-:W-:Y:S02]  /*3500*/  @!P2 IMAD.IADD R222, R222, 0x1, -R6.reuse ;  /* 0x00000001dedea824 */ /* 0x100fe400078e0a06 */
[----:B------:R-:W-:Y:S01]  /*3510*/  @!P5 IMAD.IADD R224, R224, 0x1, -R6 ;  /* 0x00000001e0e0d824 */ /* 0x000fe200078e0a06 */
[----:B------:R-:W-:Y:S01]  /*3520*/  IABS R98, R18 ;  /* 0x0000001200627213 */ /* 0x000fe20000000000 */
[----:B------:R-:W-:Y:S01]  /*3530*/  @!P6 IMAD.MOV R104, RZ, RZ, -R104 ;  /* 0x000000ffff68e224 */ /* 0x000fe200078e0a68 */
[C---:B------:R-:W-:Y:S01]  /*3540*/  ISETP.GT.U32.AND P5, PT, R6.reuse, R100, PT ;  /* 0x000000640600720c */ /* 0x040fe20003fa4070 */
[C---:B------:R-:W-:Y:S01]  /*3550*/  IMAD R220, R6.reuse, R35, R220 ;  /* 0x0000002306dc7224 */ /* 0x040fe200078e02dc */
[----:B------:R-:W-:Y:S01]  /*3560*/  ISETP.GT.U32.AND P2, PT, R6, R222, PT ;  /* 0x000000de0600720c */ /* 0x000fe20003f44070 */
[----:B------:R-:W-:Y:S01]  /*3570*/  IMAD.HI.U32 R16, R11, R98, RZ ;  /* 0x000000620b107227 */ /* 0x000fe200078e00ff */
[----:B------:R-:W-:-:S03]  /*3580*/  ISETP.GE.AND P6, PT, R22, RZ, PT ;  /* 0x000000ff1600720c */ /* 0x000fc60003fc6270 */
[----:B------:R-:W-:Y:S01]  /*3590*/  @!P3 IMAD.IADD R102, R102, 0x1, -R6 ;  /* 0x000000016666b824 */ /* 0x000fe200078e0a06 */
[----:B------:R-:W-:Y:S01]  /*35a0*/  ISETP.GT.U32.AND P3, PT, R6, R220, PT ;  /* 0x000000dc0600720c */ /* 0x000fe20003f64070 */
[----:B------:R-:W-:Y:S02]  /*35b0*/  IMAD.MOV R35, RZ, RZ, -R16 ;  /* 0x000000ffff237224 */ /* 0x000fe400078e0a10 */
[----:B------:R-:W-:Y:S01]  /*35c0*/  @!P4 IMAD.MOV R226, RZ, RZ, -R226 ;  /* 0x000000ffffe2c224 */ /* 0x000fe200078e0ae2 */
[----:B------:R-:W-:Y:S01]  /*35d0*/  ISETP.GE.AND P4, PT, R20, RZ, PT ;  /* 0x000000ff1400720c */ /* 0x000fe20003f86270 */
[--C-:B------:R-:W-:Y:S02]  /*35e0*/  @!P5 IMAD.IADD R100, R100, 0x1, -R6.reuse ;  /* 0x000000016464d824 */ /* 0x100fe400078e0a06 */
[----:B------:R-:W-:Y:S01]  /*35f0*/  @!P2 IMAD.IADD R222, R222, 0x1, -R6 ;  /* 0x00000001dedea824 */ /* 0x000fe200078e0a06 */
[----:B------:R-:W-:Y:S01]  /*3600*/  ISETP.GE.AND P2, PT, R18, RZ, PT ;  /* 0x000000ff1200720c */ /* 0x000fe20003f46270 */
[C---:B------:R-:W-:Y:S01]  /*3610*/  IMAD R98, R6.reuse, R35, R98 ;  /* 0x0000002306627224 */ /* 0x040fe200078e0262 */
[----:B------:R-:W-:Y:S01]  /*3620*/  ISETP.GT.U32.AND P5, PT, R6, R100, PT ;  /* 0x000000640600720c */ /* 0x000fe20003fa4070 */
[----:B------:R-:W-:-:S02]  /*3630*/  VIADD R20, R97, 0x33 ;  /* 0x0000003361147836 */ /* 0x000fc40000000000 */
[----:B------:R-:W-:Y:S01]  /*3640*/  @!P6 IMAD.MOV R222, RZ, RZ, -R222 ;  /* 0x000000ffffdee224 */ /* 0x000fe200078e0ade */
[----:B------:R-:W-:Y:S01]  /*3650*/  ISETP.GT.U32.AND P6, PT, R6, R98, PT ;  /* 0x000000620600720c */ /* 0x000fe20003fc4070 */
[----:B------:R-:W-:Y:S01]  /*3660*/  @!P1 IMAD.MOV R224, RZ, RZ, -R224 ;  /* 0x000000ffffe09224 */ /* 0x000fe200078e0ae0 */
[----:B------:R-:W-:Y:S01]  /*3670*/  ISETP.GE.AND P1, PT, R24, RZ, PT ;  /* 0x000000ff1800720c */ /* 0x000fe20003f26270 */
[----:B------:R-:W-:Y:S01]  /*3680*/  @!P3 IMAD.IADD R220, R220, 0x1, -R6 ;  /* 0x00000001dcdcb824 */ /* 0x000fe200078e0a06 */
[----:B------:R-:W-:Y:S01]  /*3690*/  IABS R218, R20 ;  /* 0x0000001400da7213 */ /* 0x000fe20000000000 */
[C---:B------:R-:W-:Y:S02]  /*36a0*/  VIADD R18, R97.reuse, 0x34 ;  /* 0x0000003461127836 */ /* 0x040fe40000000000 */
[----:B------:R-:W-:Y:S01]  /*36b0*/  VIADD R22, R97, 0x35 ;  /* 0x0000003561167836 */ /* 0x000fe20000000000 */
[----:B------:R-:W-:Y:S01]  /*36c0*/  ISETP.GT.U32.AND P3, PT, R6, R220, PT ;  /* 0x000000dc0600720c */ /* 0x000fe20003f64070 */
[----:B------:R-:W-:Y:S01]  /*36d0*/  IMAD.HI.U32 R16, R11, R218, RZ ;  /* 0x000000da0b107227 */ /* 0x000fe200078e00ff */
[----:B------:R-:W-:-:S02]  /*36e0*/  IABS R96, R18 ;  /* 0x0000001200607213 */ /* 0x000fc40000000000 */
[----:B------:R-:W-:Y:S01]  /*36f0*/  IABS R216, R22 ;  /* 0x0000001600d87213 */ /* 0x000fe20000000000 */
[----:B------:R-:W-:Y:S02]  /*3700*/  IMAD.MOV R35, RZ, RZ, -R16 ;  /* 0x000000ffff237224 */ /* 0x000fe400078e0a10 */
[--C-:B------:R-:W-:Y:S01]  /*3710*/  @!P5 IMAD.IADD R100, R100, 0x1, -R6.reuse ;  /* 0x000000016464d824 */ /* 0x100fe200078e0a06 */
[----:B------:R-:W-:Y:S01]  /*3720*/  ISETP.GE.AND P5, PT, R20, RZ, PT ;  /* 0x000000ff1400720c */ /* 0x000fe20003fa6270 */
[----:B------:R-:W-:Y:S01]  /*3730*/  @!P6 IMAD.IADD R98, R98, 0x1, -R6 ;  /* 0x000000016262e824 */ /* 0x000fe200078e0a06 */
[----:B------:R-:W-:Y:S01]  /*3740*/  ISETP.GE.AND P6, PT, R18, RZ, PT ;  /* 0x000000ff1200720c */ /* 0x000fe20003fc6270 */
[C---:B------:R-:W-:Y:S02]  /*3750*/  IMAD R218, R6.reuse, R35, R218 ;  /* 0x0000002306da7224 */ /* 0x040fe400078e02da */
[----:B------:R-:W-:Y:S01]  /*3760*/  @!P1 IMAD.MOV R100, RZ, RZ, -R100 ;  /* 0x000000ffff649224 */ /* 0x000fe200078e0a64 */
[----:B------:R-:W-:Y:S01]  /*3770*/  ISETP.GT.U32.AND P1, PT, R6, R98, PT ;  /* 0x000000620600720c */ /* 0x000fe20003f24070 */
[----:B------:R-:W-:Y:S01]  /*3780*/  @!P3 IMAD.IADD R220, R220, 0x1, -R6 ;  /* 0x00000001dcdcb824 */ /* 0x000fe200078e0a06 */
[----:B------:R-:W-:Y:S01]  /*3790*/  ISETP.GT.U32.AND P3, PT, R6, R218, PT ;  /* 0x000000da0600720c */ /* 0x000fe20003f64070 */
[----:B------:R-:W-:-:S04]  /*37a0*/  IMAD.HI.U32 R16, R11, R96, RZ ;  /* 0x000000600b107227 */ /* 0x000fc800078e00ff */
[----:B------:R-:W-:Y:S02]  /*37b0*/  IMAD.MOV R35, RZ, RZ, -R16 ;  /* 0x000000ffff237224 */ /* 0x000fe400078e0a10 */
[----:B------:R-:W-:Y:S02]  /*37c0*/  VIADD R24, R97, 0x36 ;  /* 0x0000003661187836 */ /* 0x000fe40000000000 */
[----:B------:R-:W-:Y:S02]  /*37d0*/  IMAD R96, R6, R35, R96 ;  /* 0x0000002306607224 */ /* 0x000fe400078e0260 */
        /* <DEDUP_REMOVED lines=8> */
[----:B------:R-:W-:Y:S02]  /*3860*/  IMAD.MOV R37, RZ, RZ, -R18 ;  /* 0x000000ffff257224 */ /* 0x000fe400078e0a12 */
[----:B------:R-:W-:-:S04]  /*3870*/  IMAD.HI.U32 R20, R11, R92, RZ ;  /* 0x0000005c0b147227 */ /* 0x000fc800078e00ff */
[----:B------:R-:W-:Y:S02]  /*3880*/  IMAD R216, R6, R37, R216 ;  /* 0x0000002506d87224 */ /* 0x000fe400078e02d8 */
[--C-:B------:R-:W-:Y:S02]  /*3890*/  @!P2 IMAD.IADD R96, R96, 0x1, -R6.reuse ;  /* 0x000000016060a824 */ /* 0x100fe400078e0a06 */
[----:B------:R-:W-:Y:S02]  /*38a0*/  @!P3 IMAD.IADD R218, R218, 0x1, -R6 ;  /* 0x00000001dadab824 */ /* 0x000fe400078e0a06 */
[----:B------:R-:W-:Y:S01]  /*38b0*/  IMAD.MOV R39, RZ, RZ, -R20 ;  /* 0x000000ffff277224 */ /* 0x000fe200078e0a14 */
[C---:B------:R-:W-:Y:S01]  /*38c0*/  ISETP.GT.U32.AND P2, PT, R6.reuse, R96, PT ;  /* 0x000000600600720c */ /* 0x040fe20003f44070 */
[----:B------:R-:W-:Y:S01]  /*38d0*/  @!P5 IMAD.MOV R218, RZ, RZ, -R218 ;  /* 0x000000ffffdad224 */ /* 0x000fe200078e0ada */
[C---:B------:R-:W-:Y:S01]  /*38e0*/  ISETP.GT.U32.AND P5, PT, R6.reuse, R216, PT ;  /* 0x000000d80600720c */ /* 0x040fe20003fa4070 */
[----:B------:R-:W-:-:S02]  /*38f0*/  IMAD R92, R6, R39, R92 ;  /* 0x00000027065c7224 */ /* 0x000fc400078e025c */
[C---:B------:R-:W-:Y:S02]  /*3900*/  VIADD R16, R97.reuse, 0x37 ;  /* 0x0000003761107836 */ /* 0x040fe40000000000 */
[----:B------:R-:W-:Y:S01]  /*3910*/  @!P4 IMAD.MOV R102, RZ, RZ, -R102 ;  /* 0x000000ffff66c224 */ /* 0x000fe200078e0a66 */
[----:B------:R-:W-:Y:S01]  /*3920*/  ISETP.GE.AND P4, PT, R26, RZ, PT ;  /* 0x000000ff1a00720c */ /* 0x000fe20003f86270 */
[C---:B------:R-:W-:Y:S01]  /*3930*/  VIADD R24, R97.reuse, 0x38 ;  /* 0x0000003861187836 */ /* 0x040fe20000000000 */
[----:B------:R-:W-:Y:S01]  /*3940*/  IABS R214, R16 ;  /* 0x0000001000d67213 */ /* 0x000fe20000000000 */
[----:B------:R-:W-:Y:S01]  /*3950*/  VIADD R28, R97, 0x3a ;  /* 0x0000003a611c7836 */ /* 0x000fe20000000000 */
[----:B------:R-:W-:Y:S01]  /*3960*/  ISETP.GE.AND P3, PT, R16, RZ, PT ;  /* 0x000000ff1000720c */ /* 0x000fe20003f66270 */
[--C-:B------:R-:W-:Y:S01]  /*3970*/  @!P2 IMAD.IADD R96, R96, 0x1, -R6.reuse ;  /* 0x000000016060a824 */ /* 0x100fe200078e0a06 */
[----:B------:R-:W-:Y:S01]  /*3980*/  ISETP.GT.U32.AND P2, PT, R6, R92, PT ;  /* 0x0000005c0600720c */ /* 0x000fe20003f44070 */
[----:B------:R-:W-:Y:S01]  /*3990*/  @!P5 IMAD.IADD R216, R216, 0x1, -R6 ;  /* 0x00000001d8d8d824 */ /* 0x000fe200078e0a06 */
[----:B------:R-:W-:Y:S01]  /*39a0*/  IABS R90, R24 ;  /* 0x00000018005a7213 */ /* 0x000fe20000000000 */
[----:B------:R-:W-:Y:S01]  /*39b0*/  IMAD.HI.U32 R16, R11, R214, RZ ;  /* 0x000000d60b107227 */ /* 0x000fe200078e00ff */
[----:B------:R-:W-:-:S02]  /*39c0*/  IABS R88, R28 ;  /* 0x0000001c00587213 */ /* 0x000fc40000000000 */
[----:B------:R-:W-:Y:S01]  /*39d0*/  ISETP.GT.U32.AND P5, PT, R6, R216, PT ;  /* 0x000000d80600720c */ /* 0x000fe20003fa4070 */
[----:B------:R-:W-:Y:S02]  /*39e0*/  VIADD R30, R97, 0x3b ;  /* 0x0000003b611e7836 */ /* 0x000fe40000000000 */
[----:B------:R-:W-:Y:S02]  /*39f0*/  IMAD.MOV R35, RZ, RZ, -R16 ;  /* 0x000000ffff237224 */ /* 0x000fe400078e0a10 */
[----:B------:R-:W-:Y:S01]  /*3a00*/  IMAD.HI.U32 R16, R11, R90, RZ ;  /* 0x0000005a0b107227 */ /* 0x000fe200078e00ff */
[----:B------:R-:W-:-:S03]  /*3a10*/  IABS R210, R30 ;  /* 0x0000001e00d27213 */ /* 0x000fc60000000000 */
[----:B------:R-:W-:Y:S02]  /*3a20*/  @!P2 IMAD.IADD R92, R92, 0x1, -R6 ;  /* 0x000000015c5ca824 */ /* 0x000fe400078e0a06 */
[C---:B------:R-:W-:Y:S02]  /*3a30*/  IMAD R214, R6.reuse, R35, R214 ;  /* 0x0000002306d67224 */ /* 0x040fe400078e02d6 */
[----:B------:R-:W-:Y:S01]  /*3a40*/  IMAD.HI.U32 R20, R11, R88, RZ ;  /* 0x000000580b147227 */ /* 0x000fe200078e00ff */
[----:B------:R-:W-:-:S03]  /*3a50*/  ISETP.GT.U32.AND P2, PT, R6, R92, PT ;  /* 0x0000005c0600720c */ /* 0x000fc60003f44070 */
[----:B------:R-:W-:Y:S01]  /*3a60*/  @!P4 IMAD.MOV R220, RZ, RZ, -R220 ;  /* 0x000000ffffdcc224 */ /* 0x000fe200078e0adc */
[----:B------:R-:W-:Y:S01]  /*3a70*/  ISETP.GE.AND P4, PT, R22, RZ, PT ;  /* 0x000000ff1600720c */ /* 0x000fe20003f86270 */
[----:B------:R-:W-:Y:S01]  /*3a80*/  @!P5 IMAD.IADD R216, R216, 0x1, -R6 ;  /* 0x00000001d8d8d824 */ /* 0x000fe200078e0a06 */
[----:B------:R-:W-:Y:S01]  /*3a90*/  ISETP.GT.U32.AND P5, PT, R6, R214, PT ;  /* 0x000000d60600720c */ /* 0x000fe20003fa4070 */
[----:B------:R-:W-:Y:S02]  /*3aa0*/  IMAD.MOV R35, RZ, RZ, -R16 ;  /* 0x000000ffff237224 */ /* 0x000fe400078e0a10 */
[----:B------:R-:W-:-:S04]  /*3ab0*/  IMAD.HI.U32 R22, R11, R210, RZ ;  /* 0x000000d20b167227 */ /* 0x000fc800078e00ff */
[----:B------:R-:W-:Y:S02]  /*3ac0*/  IMAD.MOV R39, RZ, RZ, -R20 ;  /* 0x000000ffff277224 */ /* 0x000fe400078e0a14 */
[C---:B------:R-:W-:Y:S02]  /*3ad0*/  IMAD R90, R6.reuse, R35, R90 ;  /* 0x00000023065a7224 */ /* 0x040fe400078e025a */
[----:B------:R-:W-:Y:S02]  /*3ae0*/  IMAD.MOV R35, RZ, RZ, -R22 ;  /* 0x000000ffff237224 */ /* 0x000fe400078e0a16 */
[C---:B------:R-:W-:Y:S02]  /*3af0*/  IMAD R88, R6.reuse, R39, R88 ;  /* 0x0000002706587224 */ /* 0x040fe400078e0258 */
[----:B------:R-:W-:Y:S02]  /*3b00*/  VIADD R26, R97, 0x39 ;  /* 0x00000039611a7836 */ /* 0x000fe40000000000 */
[----:B------:R-:W-:-:S02]  /*3b10*/  IMAD R210, R6, R35, R210 ;  /* 0x0000002306d27224 */ /* 0x000fc400078e02d2 */
[----:B------:R-:W-:Y:S01]  /*3b20*/  @!P6 IMAD.MOV R96, RZ, RZ, -R96 ;  /* 0x000000ffff60e224 */ /* 0x000fe200078e0a60 */
[----:B------:R-:W-:Y:S01]  /*3b30*/  ISETP.GT.U32.AND P6, PT, R6, R90, PT ;  /* 0x0000005a0600720c */ /* 0x000fe20003fc4070 */
[--C-:B------:R-:W-:Y:S01]  /*3b40*/  @!P2 IMAD.IADD R92, R92, 0x1, -R6.reuse ;  /* 0x000000015c5ca824 */ /* 0x100fe200078e0a06 */
[----:B------:R-:W-:Y:S01]  /*3b50*/  ISETP.GT.U32.AND P2, PT, R6, R88, PT ;  /* 0x000000580600720c */ /* 0x000fe20003f44070 */
[----:B------:R-:W-:Y:S01]  /*3b60*/  @!P5 IMAD.IADD R214, R214, 0x1, -R6 ;  /* 0x00000001d6d6d824 */ /* 0x000fe200078e0a06 */
[----:B------:R-:W-:Y:S01]  /*3b70*/  IABS R212, R26 ;  /* 0x0000001a00d47213 */ /* 0x000fe20000000000 */
[C---:B------:R-:W-:Y:S01]  /*3b80*/  VIADD R20, R97.reuse, 0x3c ;  /* 0x0000003c61147836 */ /* 0x040fe20000000000 */
[----:B------:R-:W-:Y:S01]  /*3b90*/  ISETP.GT.U32.AND P5, PT, R6, R210, PT ;  /* 0x000000d20600720c */ /* 0x000fe20003fa4070 */
[----:B------:R-:W-:Y:S02]  /*3ba0*/  VIADD R32, R97, 0x3e ;  /* 0x0000003e61207836 */ /* 0x000fe40000000000 */
[----:B------:R-:W-:Y:S01]  /*3bb0*/  IMAD.HI.U32 R18, R11, R212, RZ ;  /* 0x000000d40b127227 */ /* 0x000fe200078e00ff */
[----:B------:R-:W-:-:S02]  /*3bc0*/  IABS R86, R20 ;  /* 0x0000001400567213 */ /* 0x000fc40000000000 */
[----:B------:R-:W-:Y:S01]  /*3bd0*/  IABS R84, R32 ;  /* 0x0000002000547213 */ /* 0x000fe20000000000 */
[----:B------:R-:W-:Y:S02]  /*3be0*/  IMAD.MOV R37, RZ, RZ, -R18 ;  /* 0x000000ffff257224 */ /* 0x000fe400078e0a12 */
[--C-:B------:R-:W-:Y:S01]  /*3bf0*/  @!P6 IMAD.IADD R90, R90, 0x1, -R6.reuse ;  /* 0x000000015a5ae824 */ /* 0x100fe200078e0a06 */
[----:B------:R-:W-:Y:S01]  /*3c00*/  ISETP.GT.U32.AND P6, PT, R6, R214, PT ;  /* 0x000000d60600720c */ /* 0x000fe20003fc4070 */
[----:B------:R-:W-:Y:S02]  /*3c10*/  @!P2 IMAD.IADD R88, R88, 0x1, -R6 ;  /* 0x000000015858a824 */ /* 0x000fe400078e0a06 */
[----:B------:R-:W-:-:S04]  /*3c20*/  IMAD.HI.U32 R16, R11, R86, RZ ;  /* 0x000000560b107227 */ /* 0x000fc800078e00ff */
[----:B------:R-:W-:Y:S02]  /*3c30*/  IMAD R212, R6, R37, R212 ;  /* 0x0000002506d47224 */ /* 0x000fe400078e02d4 */
[----:B------:R-:W-:Y:S01]  /*3c40*/  @!P5 IMAD.IADD R210, R210, 0x1, -R6 ;  /* 0x00000001d2d2d824 */ /* 0x000fe200078e0a06 */
[C---:B------:R-:W-:Y:S01]  /*3c50*/  ISETP.GT.U32.AND P5, PT, R6.reuse, R88, PT ;  /* 0x000000580600720c */ /* 0x040fe20003fa4070 */
[----:B------:R-:W-:Y:S02]  /*3c60*/  IMAD.MOV R35, RZ, RZ, -R16 ;  /* 0x000000ffff237224 */ /* 0x000fe400078e0a10 */
[----:B------:R-:W-:Y:S01]  /*3c70*/  @!P4 IMAD.MOV R216, RZ, RZ, -R216 ;  /* 0x000000ffffd8c224 */ /* 0x000fe200078e0ad8 */
[----:B------:R-:W-:Y:S01]  /*3c80*/  ISETP.GT.U32.AND P4, PT, R6, R212, PT ;  /* 0x000000d40600720c */ /* 0x000fe20003f84070 */
[----:B------:R-:W-:-:S04]  /*3c90*/  IMAD.HI.U32 R16, R11, R84, RZ ;  /* 0x000000540b107227 */ /* 0x000fc800078e00ff */
[C---:B------:R-:W-:Y:S02]  /*3ca0*/  IMAD R86, R6.reuse, R35, R86 ;  /* 0x0000002306567224 */ /* 0x040fe400078e0256 */
[----:B------:R-:W-:Y:S02]  /*3cb0*/  IMAD.MOV R37, RZ, RZ, -R16 ;  /* 0x000000ffff257224 */ /* 0x000fe400078e0a10 */
[----:B------:R-:W-:Y:S01]  /*3cc0*/  @!P1 IMAD.MOV R92, RZ, RZ, -R92 ;  /* 0x000000ffff5c9224 */ /* 0x000fe200078e0a5c */
[C---:B------:R-:W-:Y:S01]  /*3cd0*/  ISETP.GT.U32.AND P1, PT, R6.reuse, R210, PT ;  /* 0x000000d20600720c */ /* 0x040fe20003f24070 */
[----:B------:R-:W-:Y:S02]  /*3ce0*/  IMAD R84, R6, R37, R84 ;  /* 0x0000002506547224 */ /* 0x000fe400078e0254 */
[----:B------:R-:W-:Y:S01]  /*3cf0*/  @!P6 IMAD.IADD R214, R214, 0x1, -R6 ;  /* 0x00000001d6d6e824 */ /* 0x000fe200078e0a06 */
[----:B------:R-:W-:Y:S01]  /*3d00*/  ISETP.GT.U32.AND P6, PT, R6, R86, PT ;  /* 0x000000560600720c */ /* 0x000fe20003fc4070 */
[----:B------:R-:W-:-:S02]  /*3d10*/  VIADD R22, R97, 0x3d ;  /* 0x0000003d61167836 */ /* 0x000fc40000000000 */
[--C-:B------:R-:W-:Y:S01]  /*3d20*/  @!P5 IMAD.IADD R88, R88, 0x1, -R6.reuse ;  /* 0x000000015858d824 */ /* 0x100fe200078e0a06 */
[----:B------:R-:W-:Y:S01]  /*3d30*/  ISETP.GT.U32.AND P5, PT, R6, R84, PT ;  /* 0x000000540600720c */ /* 0x000fe20003fa4070 */
[--C-:B------:R-:W-:Y:S01]  /*3d40*/  @!P4 IMAD.IADD R212, R212, 0x1, -R6.reuse ;  /* 0x00000001d4d4c824 */ /* 0x100fe200078e0a06 */
[----:B------:R-:W-:Y:S01]  /*3d50*/  IABS R208, R22 ;  /* 0x0000001600d07213 */ /* 0x000fe20000000000 */
[----:B------:R-:W-:Y:S01]  /*3d60*/  VIADD R34, R97, 0x3f ;  /* 0x0000003f61227836 */ /* 0x000fe20000000000 */
[----:B------:R-:W-:Y:S01]  /*3d70*/  ISETP.GT.U32.AND P4, PT, R6, R90, PT ;  /* 0x0000005a0600720c */ /* 0x000fe20003f84070 */
[--C-:B------:R-:W-:Y:S01]  /*3d80*/  @!P1 IMAD.IADD R210, R210, 0x1, -R6.reuse ;  /* 0x00000001d2d29824 */ /* 0x100fe200078e0a06 */
[----:B------:R-:W-:Y:S01]  /*3d90*/  ISETP.GT.U32.AND P2, PT, R6, R212, PT ;  /* 0x000000d40600720c */ /* 0x000fe20003f44070 */
[----:B------:R-:W-:Y:S01]  /*3da0*/  IMAD.HI.U32 R18, R11, R208, RZ ;  /* 0x000000d00b127227 */ /* 0x000fe200078e00ff */
[----:B------:R-:W-:Y:S02]  /*3db0*/  ISETP.GE.AND P1, PT, R26, RZ, PT ;  /* 0x000000ff1a00720c */ /* 0x000fe40003f26270 */
[----:B------:R-:W-:Y:S01]  /*3dc0*/  IABS R206, R34 ;  /* 0x0000002200ce7213 */ /* 0x000fe20000000000 */
[----:B------:R-:W-:Y:S01]  /*3dd0*/  @!P6 IMAD.IADD R86, R86, 0x1, -R6 ;  /* 0x000000015656e824 */ /* 0x000fe200078e0a06 */
[----:B------:R-:W-:Y:S01]  /*3de0*/  ISETP.GE.AND P6, PT, R28, RZ, PT ;  /* 0x000000ff1c00720c */ /* 0x000fe20003fc6270 */
[----:B------:R-:W-:-:S02]  /*3df0*/  IMAD.MOV R35, RZ, RZ, -R18 ;  /* 0x000000ffff237224 */ /* 0x000fc400078e0a12 */
[----:B------:R-:W-:Y:S01]  /*3e00*/  @!P5 IMAD.IADD R84, R84, 0x1, -R6 ;  /* 0x000000015454d824 */ /* 0x000fe200078e0a06 */
[C---:B------:R-:W-:Y:S01]  /*3e10*/  ISETP.GT.U32.AND P5, PT, R6.reuse, R86, PT ;  /* 0x000000560600720c */ /* 0x040fe20003fa4070 */
[----:B------:R-:W-:Y:S02]  /*3e20*/  IMAD R208, R6, R35, R208 ;  /* 0x0000002306d07224 */ /* 0x000fe400078e02d0 */
[----:B------:R-:W-:Y:S01]  /*3e30*/  @!P2 IMAD.IADD R212, R212, 0x1, -R6 ;  /* 0x00000001d4d4a824 */ /* 0x000fe200078e0a06 */
[----:B------:R-:W-:Y:S01]  /*3e40*/  ISETP.GE.AND P2, PT, R24, RZ, PT ;  /* 0x000000ff1800720c */ /* 0x000fe20003f46270 */
[----:B------:R-:W-:-:S04]  /*3e50*/  IMAD.HI.U32 R16, R11, R206, RZ ;  /* 0x000000ce0b107227 */ /* 0x000fc800078e00ff */
[----:B------:R-:W-:Y:S02]  /*3e60*/  VIADD R18, R97, 0x40 ;  /* 0x0000004061127836 */ /* 0x000fe40000000000 */
[----:B------:R-:W-:Y:S01]  /*3e70*/  @!P4 IMAD.IADD R90, R90, 0x1, -R6 ;  /* 0x000000015a5ac824 */ /* 0x000fe200078e0a06 */
[C---:B------:R-:W-:Y:S01]  /*3e80*/  ISETP.GT.U32.AND P4, PT, R6.reuse, R208, PT ;  /* 0x000000d00600720c */ /* 0x040fe20003f84070 */
[----:B------:R-:W-:Y:S01]  /*3e90*/  IMAD.MOV R35, RZ, RZ, -R16 ;  /* 0x000000ffff237224 */ /* 0x000fe200078e0a10 */
[----:B------:R-:W-:Y:S01]  /*3ea0*/  IABS R82, R18 ;  /* 0x0000001200527213 */ /* 0x000fe20000000000 */
[----:B------:R-:W-:Y:S01]  /*3eb0*/  @!P1 IMAD.MOV R212, RZ, RZ, -R212 ;  /* 0x000000ffffd49224 */ /* 0x000fe200078e0ad4 */
[C---:B------:R-:W-:Y:S01]  /*3ec0*/  ISETP.GT.U32.AND P1, PT, R6.reuse, R84, PT ;  /* 0x000000540600720c */ /* 0x040fe20003f24070 */
[----:B------:R-:W-:Y:S02]  /*3ed0*/  IMAD R206, R6, R35, R206 ;  /* 0x0000002306ce7224 */ /* 0x000fe400078e02ce */
[----:B------:R-:W-:Y:S01]  /*3ee0*/  @!P5 IMAD.IADD R86, R86, 0x1, -R6 ;  /* 0x000000015656d824 */ /* 0x000fe200078e0a06 */
[----:B------:R-:W-:Y:S01]  /*3ef0*/  ISETP.GE.AND P5, PT, R32, RZ, PT ;  /* 0x000000ff2000720c */ /* 0x000fe20003fa6270 */
[----:B------:R-:W-:-:S04]  /*3f00*/  IMAD.HI.U32 R16, R11, R82, RZ ;  /* 0x000000520b107227 */ /* 0x000fc800078e00ff */
[----:B------:R-:W-:Y:S01]  /*3f10*/  @!P6 IMAD.MOV R88, RZ, RZ, -R88 ;  /* 0x000000ffff58e224 */ /* 0x000fe200078e0a58 */
[----:B------:R-:W-:Y:S01]  /*3f20*/  ISETP.GT.U32.AND P6, PT, R6, R206, PT ;  /* 0x000000ce0600720c */ /* 0x000fe20003fc4070 */
        /* <DEDUP_REMOVED lines=8> */
[----:B------:R-:W-:Y:S01]  /*3fb0*/  @!P2 IMAD.MOV R90, RZ, RZ, -R90 ;  /* 0x000000ffff5aa224 */ /* 0x000fe200078e0a5a */
[----:B------:R-:W-:Y:S01]  /*3fc0*/  ISETP.GE.AND P2, PT, R20, RZ, PT ;  /* 0x000000ff1400720c */ /* 0x000fe20003f46270 */
[----:B------:R-:W-:Y:S01]  /*3fd0*/  @!P5 IMAD.MOV R84, RZ, RZ, -R84 ;  /* 0x000000ffff54d224 */ /* 0x000fe200078e0a54 */
[----:B------:R-:W-:Y:S01]  /*3fe0*/  ISETP.GT.U32.AND P5, PT, R6, R82, PT ;  /* 0x000000520600720c */ /* 0x000fe20003fa4070 */
[----:B------:R-:W-:-:S02]  /*3ff0*/  VIADD R16, R97, 0x41 ;  /* 0x0000004161107836 */ /* 0x000fc40000000000 */
[----:B------:R-:W-:Y:S02]  /*4000*/  @!P6 IMAD.IADD R206, R206, 0x1, -R6 ;  /* 0x00000001cecee824 */ /* 0x000fe400078e0a06 */
[----:B------:R-:W-:Y:S01]  /*4010*/  VIADD R18, R97, 0x42 ;  /* 0x0000004261127836 */ /* 0x000fe20000000000 */
[----:B------:R-:W-:Y:S01]  /*4020*/  IABS R204, R16 ;  /* 0x0000001000cc7213 */ /* 0x000fe20000000000 */
[----:B------:R-:W-:Y:S01]  /*4030*/  @!P4 IMAD.MOV R210, RZ, RZ, -R210 ;  /* 0x000000ffffd2c224 */ /* 0x000fe200078e0ad2 */
[----:B------:R-:W-:Y:S01]  /*4040*/  ISETP.GT.U32.AND P6, PT, R6, R206, PT ;  /* 0x000000ce0600720c */ /* 0x000fe20003fc4070 */
[----:B------:R-:W-:Y:S01]  /*4050*/  @!P3 IMAD.IADD R208, R208, 0x1, -R6 ;  /* 0x00000001d0d0b824 */ /* 0x000fe200078e0a06 */
[----:B------:R-:W-:Y:S01]  /*4060*/  ISETP.GE.AND P4, PT, R22, RZ, PT ;  /* 0x000000ff1600720c */ /* 0x000fe20003f86270 */
[----:B------:R-:W-:Y:S01]  /*4070*/  @!P2 IMAD.MOV R86, RZ, RZ, -R86 ;  /* 0x000000ffff56a224 */ /* 0x000fe200078e0a56 */
[----:B------:R-:W-:Y:S01]  /*4080*/  ISETP.GE.AND P3, PT, R34, RZ, PT ;  /* 0x000000ff2200720c */ /* 0x000fe20003f66270 */
[----:B------:R-:W-:Y:S01]  /*4090*/  @!P5 IMAD.IADD R82, R82, 0x1, -R6 ;  /* 0x000000015252d824 */ /* 0x000fe200078e0a06 */
[----:B------:R-:W-:Y:S01]  /*40a0*/  ISETP.GE.AND P2, PT, R16, RZ, PT ;  /* 0x000000ff1000720c */ /* 0x000fe20003f46270 */
[----:B------:R-:W-:Y:S01]  /*40b0*/  IMAD.HI.U32 R16, R11, R204, RZ ;  /* 0x000000cc0b107227 */ /* 0x000fe200078e00ff */
[----:B------:R-:W-:-:S02]  /*40c0*/  IABS R80, R18 ;  /* 0x0000001200507213 */ /* 0x000fc40000000000 */
[----:B------:R-:W-:Y:S01]  /*40d0*/  ISETP.GT.U32.AND P5, PT, R6, R82, PT ;  /* 0x000000520600720c */ /* 0x000fe20003fa4070 */
[----:B------:R-:W-:Y:S02]  /*40e0*/  VIADD R20, R97, 0x43 ;  /* 0x0000004361147836 */ /* 0x000fe40000000000 */
[----:B------:R-:W-:Y:S02]  /*40f0*/  IMAD.MOV R35, RZ, RZ, -R16 ;  /* 0x000000ffff237224 */ /* 0x000fe400078e0a10 */
[----:B------:R-:W-:Y:S01]  /*4100*/  IMAD.HI.U32 R16, R11, R80, RZ ;  /* 0x000000500b107227 */ /* 0x000fe200078e00ff */
[----:B------:R-:W-:-:S03]  /*4110*/  IABS R202, R20 ;  /* 0x0000001400ca7213 */ /* 0x000fc60000000000 */
[----:B------:R-:W-:Y:S01]  /*4120*/  @!P6 IMAD.IADD R206, R206, 0x1, -R6 ;  /* 0x00000001cecee824 */ /* 0x000fe200078e0a06 */
[----:B------:R-:W-:Y:S01]  /*4130*/  ISETP.GE.AND P6, PT, R20, RZ, PT ;  /* 0x000000ff1400720c */ /* 0x000fe20003fc6270 */
[----:B------:R-:W-:Y:S02]  /*4140*/  IMAD R204, R6, R35, R204 ;  /* 0x0000002306cc7224 */ /* 0x000fe400078e02cc */
[----:B------:R-:W-:Y:S02]  /*4150*/  IMAD.MOV R35, RZ, RZ, -R16 ;  /* 0x000000ffff237224 */ /* 0x000fe400078e0a10 */
[----:B------:R-:W-:Y:S01]  /*4160*/  @!P4 IMAD.MOV R208, RZ, RZ, -R208 ;  /* 0x000000ffffd0c224 */ /* 0x000fe200078e0ad0 */
[----:B------:R-:W-:Y:S01]  /*4170*/  ISETP.GE.AND P4, PT, R18, RZ, PT ;  /* 0x000000ff1200720c */ /* 0x000fe20003f86270 */
[----:B------:R-:W-:Y:S01]  /*4180*/  @!P3 IMAD.MOV R206, RZ, RZ, -R206 ;  /* 0x000000ffffceb224 */ /* 0x000fe200078e0ace */
[----:B------:R-:W-:Y:S01]  /*4190*/  ISETP.GT.U32.AND P3, PT, R6, R204, PT ;  /* 0x000000cc0600720c */ /* 0x000fe20003f64070 */
[----:B------:R-:W-:-:S04]  /*41a0*/  IMAD.HI.U32 R18, R11, R202, RZ ;  /* 0x000000ca0b127227 */ /* 0x000fc800078e00ff */
[----:B------:R-:W-:Y:S02]  /*41b0*/  IMAD R80, R6, R35, R80 ;  /* 0x0000002306507224 */ /* 0x000fe400078e0250 */
[----:B------:R-:W-:Y:S02]  /*41c0*/  IMAD.MOV R37, RZ, RZ, -R18 ;  /* 0x000000ffff257224 */ /* 0x000fe400078e0a12 */
[----:B------:R-:W-:Y:S01]  /*41d0*/  @!P5 IMAD.IADD R82, R82, 0x1, -R6 ;  /* 0x000000015252d824 */ /* 0x000fe200078e0a06 */
[C---:B------:R-:W-:Y:S01]  /*41e0*/  ISETP.GT.U32.AND P5, PT, R6.reuse, R80, PT ;  /* 0x000000500600720c */ /* 0x040fe20003fa4070 */
[C---:B------:R-:W-:Y:S02]  /*41f0*/  VIADD R26, R97.reuse, 0x45 ;  /* 0x00000045611a7836 */ /* 0x040fe40000000000 */
[----:B------:R-:W-:Y:S02]  /*4200*/  IMAD R202, R6, R37, R202 ;  /* 0x0000002506ca7224 */ /* 0x000fe400078e02ca */
[C---:B------:R-:W-:Y:S01]  /*4210*/  VIADD R24, R97.reuse, 0x44 ;  /* 0x0000004461187836 */ /* 0x040fe20000000000 */
[----:B------:R-:W-:Y:S01]  /*4220*/  IABS R200, R26 ;  /* 0x0000001a00c87213 */ /* 0x000fe20000000000 */
[----:B------:R-:W-:Y:S01]  /*4230*/  @!P3 IMAD.IADD R204, R204, 0x1, -R6 ;  /* 0x00000001ccccb824 */ /* 0x000fe200078e0a06 */
[----:B------:R-:W-:Y:S01]  /*4240*/  ISETP.GT.U32.AND P3, PT, R6, R202, PT ;  /* 0x000000ca0600720c */ /* 0x000fe20003f64070 */
[----:B------:R-:W-:Y:S01]  /*4250*/  VIADD R28, R97, 0x47 ;  /* 0x00000047611c7836 */ /* 0x000fe20000000000 */
[----:B------:R-:W-:Y:S01]  /*4260*/  IABS R78, R24 ;  /* 0x00000018004e7213 */ /* 0x000fe20000000000 */
[----:B------:R-:W-:-:S03]  /*4270*/  IMAD.HI.U32 R22, R11, R200, RZ ;  /* 0x000000c80b167227 */ /* 0x000fc600078e00ff */
[----:B------:R-:W-:Y:S01]  /*4280*/  IABS R198, R28 ;  /* 0x0000001c00c67213 */ /* 0x000fe20000000000 */
[----:B------:R-:W-:Y:S01]  /*4290*/  @!P5 IMAD.IADD R80, R80, 0x1, -R6 ;  /* 0x000000015050d824 */ /* 0x000fe200078e0a06 */
[----:B------:R-:W-:Y:S01]  /*42a0*/  ISETP.GT.U32.AND P5, PT, R6, R204, PT ;  /* 0x000000cc0600720c */ /* 0x000fe20003fa4070 */
[----:B------:R-:W-:-:S04]  /*42b0*/  IMAD.HI.U32 R20, R11, R78, RZ ;  /* 0x0000004e0b147227 */ /* 0x000fc800078e00ff */
[----:B------:R-:W-:Y:S02]  /*42c0*/  IMAD.MOV R41, RZ, RZ, -R22 ;  /* 0x000000ffff297224 */ /* 0x000fe400078e0a16 */
[C---:B------:R-:W-:Y:S02]  /*42d0*/  VIADD R22, R97.reuse, 0x46 ;  /* 0x0000004661167836 */ /* 0x040fe40000000000 */
[----:B------:R-:W-:Y:S02]  /*42e0*/  IMAD.MOV R39, RZ, RZ, -R20 ;  /* 0x000000ffff277224 */ /* 0x000fe400078e0a14 */
[----:B------:R-:W-:Y:S01]  /*42f0*/  @!P3 IMAD.IADD R202, R202, 0x1, -R6 ;  /* 0x00000001cacab824 */ /* 0x000fe200078e0a06 */
[----:B------:R-:W-:Y:S01]  /*4300*/  IABS R76, R22 ;  /* 0x00000016004c7213 */ /* 0x000fe20000000000 */
[C---:B------:R-:W-:Y:S02]  /*4310*/  IMAD R78, R6.reuse, R39, R78 ;  /* 0x00000027064e7224 */ /* 0x040fe400078e024e */
[----:B------:R-:W-:Y:S01]  /*4320*/  VIADD R30, R97, 0x48 ;  /* 0x00000048611e7836 */ /* 0x000fe20000000000 */
[----:B------:R-:W-:Y:S01]  /*4330*/  ISETP.GT.U32.AND P3, PT, R6, R202, PT ;  /* 0x000000ca0600720c */ /* 0x000fe20003f64070 */
[----:B------:R-:W-:-:S03]  /*4340*/  IMAD.HI.U32 R16, R11, R76, RZ ;  /* 0x0000004c0b107227 */ /* 0x000fc600078e00ff */
[----:B------:R-:W-:Y:S01]  /*4350*/  IABS R74, R30 ;  /* 0x0000001e004a7213 */ /* 0x000fe20000000000 */
[----:B------:R-:W-:Y:S01]  /*4360*/  @!P5 IMAD.IADD R204, R204, 0x1, -R6 ;  /* 0x00000001ccccd824 */ /* 0x000fe200078e0a06 */
[----:B------:R-:W-:Y:S01]  /*4370*/  ISETP.GT.U32.AND P5, PT, R6, R78, PT ;  /* 0x0000004e0600720c */ /* 0x000fe20003fa4070 */
[----:B------:R-:W-:-:S04]  /*4380*/  IMAD.HI.U32 R18, R11, R198, RZ ;  /* 0x000000c60b127227 */ /* 0x000fc800078e00ff */
[----:B------:R-:W-:Y:S02]  /*4390*/  IMAD.MOV R35, RZ, RZ, -R16 ;  /* 0x000000ffff237224 */ /* 0x000fe400078e0a10 */
[----:B------:R-:W-:Y:S02]  /*43a0*/  IMAD.MOV R37, RZ, RZ, -R18 ;  /* 0x000000ffff257224 */ /* 0x000fe400078e0a12 */
[----:B------:R-:W-:Y:S01]  /*43b0*/  @!P1 IMAD.MOV R82, RZ, RZ, -R82 ;  /* 0x000000ffff529224 */ /* 0x000fe200078e0a52 */
[C---:B------:R-:W-:Y:S01]  /*43c0*/  ISETP.GT.U32.AND P1, PT, R6.reuse, R80, PT ;  /* 0x000000500600720c */ /* 0x040fe20003f24070 */
[C---:B------:R-:W-:Y:S02]  /*43d0*/  IMAD R76, R6.reuse, R35, R76 ;  /* 0x00000023064c7224 */ /* 0x040fe400078e024c */
[----:B------:R-:W-:Y:S02]  /*43e0*/  IMAD R198, R6, R37, R198 ;  /* 0x0000002506c67224 */ /* 0x000fe400078e02c6 */
[----:B------:R-:W-:-:S04]  /*43f0*/  IMAD.HI.U32 R16, R11, R74, RZ ;  /* 0x0000004a0b107227 */ /* 0x000fc800078e00ff */
[----:B------:R-:W-:Y:S01]  /*4400*/  @!P3 IMAD.IADD R202, R202, 0x1, -R6 ;  /* 0x00000001cacab824 */ /* 0x000fe200078e0a06 */
[----:B------:R-:W-:Y:S01]  /*4410*/  ISETP.GT.U32.AND P3, PT, R6, R76, PT ;  /* 0x0000004c0600720c */ /* 0x000fe20003f64070 */
[----:B------:R-:W-:Y:S02]  /*4420*/  VIADD R32, R97, 0x49 ;  /* 0x0000004961207836 */ /* 0x000fe40000000000 */
[----:B------:R-:W-:Y:S02]  /*4430*/  IMAD.MOV R35, RZ, RZ, -R16 ;  /* 0x000000ffff237224 */ /* 0x000fe400078e0a10 */
[----:B------:R-:W-:Y:S01]  /*4440*/  @!P5 IMAD.IADD R78, R78, 0x1, -R6 ;  /* 0x000000014e4ed824 */ /* 0x000fe200078e0a06 */
[C---:B------:R-:W-:Y:S01]  /*4450*/  ISETP.GT.U32.AND P5, PT, R6.reuse, R198, PT ;  /* 0x000000c60600720c */ /* 0x040fe20003fa4070 */
[C---:B------:R-:W-:Y:S01]  /*4460*/  IMAD R200, R6.reuse, R41, R200 ;  /* 0x0000002906c87224 */ /* 0x040fe200078e02c8 */
[----:B------:R-:W-:Y:S01]  /*4470*/  IABS R196, R32 ;  /* 0x0000002000c47213 */ /* 0x000fe20000000000 */
[----:B------:R-:W-:-:S02]  /*4480*/  IMAD R74, R6, R35, R74 ;  /* 0x00000023064a7224 */ /* 0x000fc400078e024a */
[----:B------:R-:W-:Y:S02]  /*4490*/  VIADD R34, R97, 0x4a ;  /* 0x0000004a61227836 */ /* 0x000fe40000000000 */
[----:B------:R-:W-:Y:S01]  /*44a0*/  @!P1 IMAD.IADD R80, R80, 0x1, -R6 ;  /* 0x0000000150509824 */ /* 0x000fe200078e0a06 */
[C---:B------:R-:W-:Y:S01]  /*44b0*/  ISETP.GT.U32.AND P1, PT, R6.reuse, R200, PT ;  /* 0x000000c80600720c */ /* 0x040fe20003f24070 */
[----:B------:R-:W-:Y:S01]  /*44c0*/  @!P6 IMAD.MOV R202, RZ, RZ, -R202 ;  /* 0x000000ffffcae224 */ /* 0x000fe200078e0aca */
[----:B------:R-:W-:Y:S01]  /*44d0*/  ISETP.GT.U32.AND P6, PT, R6, R74, PT ;  /* 0x0000004a0600720c */ /* 0x000fe20003fc4070 */
[----:B------:R-:W-:Y:S01]  /*44e0*/  IMAD.HI.U32 R18, R11, R196, RZ ;  /* 0x000000c40b127227 */ /* 0x000fe200078e00ff */
[----:B------:R-:W-:-:S03]  /*44f0*/  IABS R60, R34 ;  /* 0x00000022003c7213 */ /* 0x000fc60000000000 */
[----:B------:R-:W-:Y:S02]  /*4500*/  @!P3 IMAD.IADD R76, R76, 0x1, -R6 ;  /* 0x000000014c4cb824 */ /* 0x000fe400078e0a06 */
[----:B------:R-:W-:Y:S01]  /*4510*/  @!P2 IMAD.MOV R204, RZ, RZ, -R204 ;  /* 0x000000ffffcca224 */ /* 0x000fe200078e0acc */
[----:B------:R-:W-:Y:S01]  /*4520*/  ISETP.GT.U32.AND P2, PT, R6, R78, PT ;  /* 0x0000004e0600720c */ /* 0x000fe20003f44070 */
[----:B------:R-:W-:Y:S02]  /*4530*/  IMAD.MOV R37, RZ, RZ, -R18 ;  /* 0x000000ffff257224 */ /* 0x000fe400078e0a12 */
[----:B------:R-:W-:Y:S02]  /*4540*/  VIADD R18, R97, 0x4b ;  /* 0x0000004b61127836 */ /* 0x000fe40000000000 */
[----:B------:R-:W-:Y:S02]  /*4550*/  @!P5 IMAD.IADD R198, R198, 0x1, -R6 ;  /* 0x00000001c6c6d824 */ /* 0x000fe400078e0a06 */
[----:B------:R-:W-:Y:S01]  /*4560*/  @!P4 IMAD.MOV R80, RZ, RZ, -R80 ;  /* 0x000000ffff50c224 */ /* 0x000fe200078e0a50 */
[----:B------:R-:W-:Y:S01]  /*4570*/  ISETP.GT.U32.AND P4, PT, R6, R76, PT ;  /* 0x0000004c0600720c */ /* 0x000fe20003f84070 */
[----:B------:R-:W-:Y:S01]  /*4580*/  IMAD.HI.U32 R20, R11, R60, RZ ;  /* 0x0000003c0b147227 */ /* 0x000fe200078e00ff */
[----:B------:R-:W-:-:S02]  /*4590*/  IABS R194, R18 ;  /* 0x0000001200c27213 */ /* 0x000fc40000000000 */
[----:B------:R-:W-:Y:S01]  /*45a0*/  ISETP.GT.U32.AND P5, PT, R6, R198, PT ;  /* 0x000000c60600720c */ /* 0x000fe20003fa4070 */
[----:B------:R-:W-:Y:S02]  /*45b0*/  IMAD.MOV R39, RZ, RZ, -R20 ;  /* 0x000000ffff277224 */ /* 0x000fe400078e0a14 */
[----:B------:R-:W-:Y:S01]  /*45c0*/  @!P1 IMAD.IADD R200, R200, 0x1, -R6 ;  /* 0x00000001c8c89824 */ /* 0x000fe200078e0a06 */
[----:B------:R-:W-:Y:S01]  /*45d0*/  ISETP.GE.AND P1, PT, R24, RZ, PT ;  /* 0x000000ff1800720c */ /* 0x000fe20003f26270 */
[----:B------:R-:W-:Y:S02]  /*45e0*/  IMAD R196, R6, R37, R196 ;  /* 0x0000002506c47224 */ /* 0x000fe400078e02c4 */
[----:B------:R-:W-:Y:S01]  /*45f0*/  @!P6 IMAD.IADD R74, R74, 0x1, -R6 ;  /* 0x000000014a4ae824 */ /* 0x000fe200078e0a06 */
[----:B------:R-:W-:Y:S01]  /*4600*/  ISETP.GE.AND P6, PT, R28, RZ, PT ;  /* 0x000000ff1c00720c */ /* 0x000fe20003fc6270 */
[----:B------:R-:W-:Y:S01]  /*4610*/  IMAD.HI.U32 R16, R11, R194, RZ ;  /* 0x000000c20b107227 */ /* 0x000fe200078e00ff */
[----:B------:R-:W-:-:S03]  /*4620*/  ISETP.GT.U32.AND P3, PT, R6, R200, PT ;  /* 0x000000c80600720c */ /* 0x000fc60003f64070 */
[----:B------:R-:W-:Y:S02]  /*4630*/  IMAD R60, R6, R39, R60 ;  /* 0x00000027063c7224 */ /* 0x000fe400078e023c */
[----:B------:R-:W-:Y:S01]  /*4640*/  @!P2 IMAD.IADD R78, R78, 0x1, -R6 ;  /* 0x000000014e4ea824 */ /* 0x000fe200078e0a06 */
[----:B------:R-:W-:Y:S01]  /*4650*/  ISETP.GT.U32.AND P2, PT, R6, R196, PT ;  /* 0x000000c40600720c */ /* 0x000fe20003f44070 */
[----:B------:R-:W-:Y:S02]  /*4660*/  IMAD.MOV R35, RZ, RZ, -R16 ;  /* 0x000000ffff237224 */ /* 0x000fe400078e0a10 */
[--C-:B------:R-:W-:Y:S01]  /*4670*/  @!P4 IMAD.IADD R76, R76, 0x1, -R6.reuse ;  /* 0x000000014c4cc824 */ /* 0x100fe200078e0a06 */
[----:B------:R-:W-:Y:S01]  /*4680*/  ISETP.GT.U32.AND P4, PT, R6, R60, PT ;  /* 0x0000003c0600720c */ /* 0x000fe20003f84070 */
[----:B------:R-:W-:Y:S01]  /*4690*/  @!P5 IMAD.IADD R198, R198, 0x1, -R6 ;  /* 0x00000001c6c6d824 */ /* 0x000fe200078e0a06 */
[----:B------:R-:W-:Y:S01]  /*46a0*/  ISETP.GE.AND P5, PT, R22, RZ, PT ;  /* 0x000000ff1600720c */ /* 0x000fe20003fa6270 */
[----:B------:R-:W-:-:S02]  /*46b0*/  IMAD R194, R6, R35, R194 ;  /* 0x0000002306c27224 */ /* 0x000fc400078e02c2 */
[----:B------:R-:W-:Y:S02]  /*46c0*/  VIADD R20, R97, 0x4c ;  /* 0x0000004c61147836 */ /* 0x000fe40000000000 */
[----:B------:R-:W-:Y:S01]  /*46d0*/  @!P1 IMAD.MOV R78, RZ, RZ, -R78 ;  /* 0x000000ffff4e9224 */ /* 0x000fe200078e0a4e */
[C---:B------:R-:W-:Y:S01]  /*46e0*/  ISETP.GT.U32.AND P1, PT, R6.reuse, R74, PT ;  /* 0x0000004a0600720c */ /* 0x040fe20003f24070 */
[----:B------:R-:W-:Y:S01]  /*46f0*/  @!P6 IMAD.MOV R198, RZ, RZ, -R198 ;  /* 0x000000ffffc6e224 */ /* 0x000fe200078e0ac6 */
[----:B------:R-:W-:Y:S01]  /*4700*/  ISETP.GT.U32.AND P6, PT, R6, R194, PT ;  /* 0x000000c20600720c */ /* 0x000fe20003fc4070 */
[--C-:B------:R-:W-:Y:S01]  /*4710*/  @!P2 IMAD.IADD R196, R196, 0x1, -R6.reuse ;  /* 0x00000001c4c4a824 */ /* 0x100fe200078e0a06 */
[----:B------:R-:W-:Y:S01]  /*4720*/  IABS R46, R20 ;  /* 0x00000014002e7213 */ /* 0x000fe20000000000 */
[--C-:B------:R-:W-:Y:S01]  /*4730*/  @!P3 IMAD.IADD R200, R200, 0x1, -R6.reuse ;  /* 0x00000001c8c8b824 */ /* 0x100fe200078e0a06 */
[----:B------:R-:W-:Y:S01]  /*4740*/  ISETP.GE.AND P2, PT, R30, RZ, PT ;  /* 0x000000ff1e00720c */ /* 0x000fe20003f46270 */
[----:B------:R-:W-:Y:S01]  /*4750*/  @!P4 IMAD.IADD R60, R60, 0x1, -R6 ;  /* 0x000000013c3cc824 */ /* 0x000fe200078e0a06 */
[----:B------:R-:W-:Y:S01]  /*4760*/  ISETP.GE.AND P3, PT, R26, RZ, PT ;  /* 0x000000ff1a00720c */ /* 0x000fe20003f66270 */
[----:B------:R-:W-:Y:S01]  /*4770*/  IMAD.HI.U32 R16, R11, R46, RZ ;  /* 0x0000002e0b107227 */ /* 0x000fe200078e00ff */
[----:B------:R-:W-:-:S03]  /*4780*/  ISETP.GT.U32.AND P4, PT, R6, R196, PT ;  /* 0x000000c40600720c */ /* 0x000fc60003f84070 */
[----:B------:R-:W-:Y:S02]  /*4790*/  VIADD R22, R97, 0x4d ;  /* 0x0000004d61167836 */ /* 0x000fe40000000000 */
[----:B------:R-:W-:Y:S02]  /*47a0*/  IMAD.MOV R35, RZ, RZ, -R16 ;  /* 0x000000ffff237224 */ /* 0x000fe400078e0a10 */
[--C-:B------:R-:W-:Y:S01]  /*47b0*/  @!P1 IMAD.IADD R74, R74, 0x1, -R6.reuse ;  /* 0x000000014a4a9824 */ /* 0x100fe200078e0a06 */
[----:B------:R-:W-:Y:S01]  /*47c0*/  IABS R192, R22 ;  /* 0x0000001600c07213 */ /* 0x000fe20000000000 */
[----:B------:R-:W-:Y:S01]  /*47d0*/  @!P6 IMAD.IADD R194, R194, 0x1, -R6 ;  /* 0x00000001c2c2e824 */ /* 0x000fe200078e0a06 */
[----:B------:R-:W-:Y:S01]  /*47e0*/  ISETP.GE.AND P1, PT, R34, RZ, PT ;  /* 0x000000ff2200720c */ /* 0x000fe20003f26270 */
[----:B------:R-:W-:Y:S01]  /*47f0*/  IMAD R46, R6, R35, R46 ;  /* 0x00000023062e7224 */ /* 0x000fe200078e022e */
[----:B------:R-:W-:Y:S01]  /*4800*/  ISETP.GE.AND P6, PT, R20, RZ, PT ;  /* 0x000000ff1400720c */ /* 0x000fe20003fc6270 */
[----:B------:R-:W-:Y:S01]  /*4810*/  @!P2 IMAD.MOV R74, RZ, RZ, -R74 ;  /* 0x000000ffff4aa224 */ /* 0x000fe200078e0a4a */
[----:B------:R-:W-:Y:S01]  /*4820*/  ISETP.GT.U32.AND P2, PT, R6, R194, PT ;  /* 0x000000c20600720c */ /* 0x000fe20003f44070 */
[----:B------:R-:W-:-:S04]  /*4830*/  IMAD.HI.U32 R16, R11, R192, RZ ;  /* 0x000000c00b107227 */ /* 0x000fc800078e00ff */
[----:B------:R-:W-:Y:S01]  /*4840*/  @!P3 IMAD.MOV R200, RZ, RZ, -R200 ;  /* 0x000000ffffc8b224 */ /* 0x000fe200078e0ac8 */
[----:B------:R-:W-:Y:S01]  /*4850*/  ISETP.GT.U32.AND P3, PT, R6, R60, PT ;  /* 0x0000003c0600720c */ /* 0x000fe20003f64070 */
[----:B------:R-:W-:Y:S01]  /*4860*/  @!P4 IMAD.IADD R196, R196, 0x1, -R6 ;  /* 0x00000001c4c4c824 */ /* 0x000fe200078e0a06 */
[----:B------:R-:W-:Y:S01]  /*4870*/  ISETP.GT.U32.AND P4, PT, R6, R46, PT ;  /* 0x0000002e0600720c */ /* 0x000fe20003f84070 */
[----:B------:R-:W-:Y:S02]  /*4880*/  IMAD.MOV R35, RZ, RZ, -R16 ;  /* 0x000000ffff237224 */ /* 0x000fe400078e0a10 */
[----:B------:R-:W-:Y:S01]  /*4890*/  @!P5 IMAD.MOV R76, RZ, RZ, -R76 ;  /* 0x000000ffff4cd224 */ /* 0x000fe200078e0a4c */
[----:B------:R-:W-:Y:S01]  /*48a0*/  ISETP.GE.AND P5, PT, R32, RZ, PT ;  /* 0x000000ff2000720c */ /* 0x000fe20003fa6270 */
[----:B------:R-:W-:Y:S02]  /*48b0*/  VIADD R24, R97, 0x4e ;  /* 0x0000004e61187836 */ /* 0x000fe40000000000 */
[----:B------:R-:W-:-:S02]  /*48c0*/  IMAD R192, R6, R35, R192 ;  /* 0x0000002306c07224 */ /* 0x000fc400078e02c0 */
[--C-:B------:R-:W-:Y:S01]  /*48d0*/  @!P2 IMAD.IADD R194, R194, 0x1, -R6.reuse ;  /* 0x00000001c2c2a824 */ /* 0x100fe200078e0a06 */
[----:B------:R-:W-:Y:S01]  /*48e0*/  IABS R32, R24 ;  /* 0x0000001800207213 */ /* 0x000fe20000000000 */
[--C-:B------:R-:W-:Y:S01]  /*48f0*/  @!P3 IMAD.IADD R60, R60, 0x1, -R6.reuse ;  /* 0x000000013c3cb824 */ /* 0x100fe200078e0a06 */
[----:B------:R-:W-:Y:S01]  /*4900*/  ISETP.GT.U32.AND P2, PT, R6, R192, PT ;  /* 0x000000c00600720c */ /* 0x000fe20003f44070 */
[----:B------:R-:W-:Y:S01]  /*4910*/  @!P4 IMAD.IADD R46, R46, 0x1, -R6 ;  /* 0x000000012e2ec824 */ /* 0x000fe200078e0a06 */
[----:B------:R-:W-:Y:S01]  /*4920*/  ISETP.GE.AND P3, PT, R18, RZ, PT ;  /* 0x000000ff1200720c */ /* 0x000fe20003f66270 */
[----:B------:R-:W-:Y:S01]  /*4930*/  IMAD.HI.U32 R16, R11, R32, RZ ;  /* 0x000000200b107227 */ /* 0x000fe200078e00ff */
[----:B------:R-:W-:-:S03]  /*4940*/  ISETP.GE.AND P4, PT, R22, RZ, PT ;  /* 0x000000ff1600720c */ /* 0x000fc60003f86270 */
[----:B------:R-:W-:Y:S01]  /*4950*/  @!P5 IMAD.MOV R196, RZ, RZ, -R196 ;  /* 0x000000ffffc4d224 */ /* 0x000fe200078e0ac4 */
[----:B------:R-:W-:Y:S01]  /*4960*/  ISETP.GT.U32.AND P5, PT, R6, R46, PT ;  /* 0x0000002e0600720c */ /* 0x000fe20003fa4070 */
[----:B------:R-:W-:Y:S02]  /*4970*/  IMAD.MOV R35, RZ, RZ, -R16 ;  /* 0x000000ffff237224 */ /* 0x000fe400078e0a10 */
[C---:B------:R-:W-:Y:S02]  /*4980*/  VIADD R16, R97.reuse, 0x4f ;  /* 0x0000004f61107836 */ /* 0x040fe40000000000 */
[----:B------:R-:W-:Y:S02]  /*4990*/  @!P2 IMAD.IADD R192, R192, 0x1, -R6 ;  /* 0x00000001c0c0a824 */ /* 0x000fe400078e0a06 */
[----:B------:R-:W-:Y:S01]  /*49a0*/  @!P1 IMAD.MOV R60, RZ, RZ, -R60 ;  /* 0x000000ffff3c9224 */ /* 0x000fe200078e0a3c */
[----:B------:R-:W-:Y:S01]  /*49b0*/  IABS R26, R16 ;  /* 0x00000010001a7213 */ /* 0x000fe20000000000 */
[----:B------:R-:W-:Y:S01]  /*49c0*/  IMAD R32, R6, R35, R32 ;  /* 0x0000002306207224 */ /* 0x000fe200078e0220 */
[----:B------:R-:W-:Y:S01]  /*49d0*/  ISETP.GE.AND P1, PT, R24, RZ, PT ;  /* 0x000000ff1800720c */ /* 0x000fe20003f26270 */
[----:B------:R-:W-:Y:S01]  /*49e0*/  VIADD R24, R97, 0x51 ;  /* 0x0000005161187836 */ /* 0x000fe20000000000 */
[----:B------:R-:W-:Y:S01]  /*49f0*/  ISETP.GE.AND P2, PT, R16, RZ, PT ;  /* 0x000000ff1000720c */ /* 0x000fe20003f46270 */
[----:B------:R-:W-:Y:S01]  /*4a00*/  @!P3 IMAD.MOV R194, RZ, RZ, -R194 ;  /* 0x000000ffffc2b224 */ /* 0x000fe200078e0ac2 */
[----:B------:R-:W-:Y:S01]  /*4a10*/  ISETP.GT.U32.AND P3, PT, R6, R192, PT ;  /* 0x000000c00600720c */ /* 0x000fe20003f64070 */
[----:B------:R-:W-:Y:S01]  /*4a20*/  IMAD.HI.U32 R16, R11, R26, RZ ;  /* 0x0000001a0b107227 */ /* 0x000fe200078e00ff */
[----:B------:R-:W-:-:S03]  /*4a30*/  IABS R66, R24 ;  /* 0x0000001800427213 */ /* 0x000fc60000000000 */
[----:B------:R-:W-:Y:S01]  /*4a40*/  @!P5 IMAD.IADD R46, R46, 0x1, -R6 ;  /* 0x000000012e2ed824 */ /* 0x000fe200078e0a06 */
[----:B------:R-:W-:Y:S01]  /*4a50*/  ISETP.GT.U32.AND P5, PT, R6, R32, PT ;  /* 0x000000200600720c */ /* 0x000fe20003fa4070 */
[----:B------:R-:W-:Y:S02]  /*4a60*/  IMAD.MOV R35, RZ, RZ, -R16 ;  /* 0x000000ffff237224 */ /* 0x000fe400078e0a10 */
[----:B------:R-:W-:-:S04]  /*4a70*/  IMAD.HI.U32 R20, R11, R66, RZ ;  /* 0x000000420b147227 */ /* 0x000fc800078e00ff */
[----:B------:R-:W-:Y:S02]  /*4a80*/  IMAD R26, R6, R35, R26 ;  /* 0x00000023061a7224 */ /* 0x000fe400078e021a */
[----:B------:R-:W-:Y:S02]  /*4a90*/  VIADD R22, R97, 0x50 ;  /* 0x0000005061167836 */ /* 0x000fe40000000000 */
[----:B------:R-:W-:Y:S02]  /*4aa0*/  IMAD.MOV R35, RZ, RZ, -R20 ;  /* 0x000000ffff237224 */ /* 0x000fe400078e0a14 */
[--C-:B------:R-:W-:Y:S01]  /*4ab0*/  @!P3 IMAD.IADD R192, R192, 0x1, -R6.reuse ;  /* 0x00000001c0c0b824 */ /* 0x100fe200078e0a06 */
[----:B------:R-:W-:Y:S01]  /*4ac0*/  ISETP.GT.U32.AND P3, PT, R6, R26, PT ;  /* 0x0000001a0600720c */ /* 0x000fe20003f64070 */
[----:B------:R-:W-:Y:S01]  /*4ad0*/  @!P5 IMAD.IADD R32, R32, 0x1, -R6 ;  /* 0x000000012020d824 */ /* 0x000fe200078e0a06 */
[----:B------:R-:W-:Y:S01]  /*4ae0*/  IABS R72, R22 ;  /* 0x0000001600487213 */ /* 0x000fe20000000000 */
[----:B------:R-:W-:-:S02]  /*4af0*/  IMAD R66, R6, R35, R66 ;  /* 0x0000002306427224 */ /* 0x000fc400078e0242 */
[----:B------:R-:W-:Y:S01]  /*4b00*/  @!P6 IMAD.MOV R46, RZ, RZ, -R46 ;  /* 0x000000ffff2ee224 */ /* 0x000fe200078e0a2e */
[----:B------:R-:W-:Y:S01]  /*4b10*/  ISETP.GT.U32.AND P5, PT, R6, R32, PT ;  /* 0x000000200600720c */ /* 0x000fe20003fa4070 */
[----:B------:R-:W-:Y:S01]  /*4b20*/  @!P4 IMAD.MOV R192, RZ, RZ, -R192 ;  /* 0x000000ffffc0c224 */ /* 0x000fe200078e0ac0 */
[----:B------:R-:W-:Y:S01]  /*4b30*/  ISETP.GE.AND P6, PT, R22, RZ, PT ;  /* 0x000000ff1600720c */ /* 0x000fe20003fc6270 */
[----:B------:R-:W-:Y:S01]  /*4b40*/  IMAD.HI.U32 R18, R11, R72, RZ ;  /* 0x000000480b127227 */ /* 0x000fe200078e00ff */
[----:B------:R-:W-:-:S03]  /*4b50*/  ISETP.GT.U32.AND P4, PT, R6, R66, PT ;  /* 0x000000420600720c */ /* 0x000fc60003f84070 */
[C---:B------:R-:W-:Y:S02]  /*4b60*/  VIADD R22, R97.reuse, 0x52 ;  /* 0x0000005261167836 */ /* 0x040fe40000000000 */
[----:B------:R-:W-:Y:S02]  /*4b70*/  IMAD.MOV R37, RZ, RZ, -R18 ;  /* 0x000000ffff257224 */ /* 0x000fe400078e0a12 */
[----:B------:R-:W-:Y:S01]  /*4b80*/  @!P3 IMAD.IADD R26, R26, 0x1, -R6 ;  /* 0x000000011a1ab824 */ /* 0x000fe200078e0a06 */
[----:B------:R-:W-:Y:S01]  /*4b90*/  IABS R190, R22 ;  /* 0x0000001600be7213 */ /* 0x000fe20000000000 */
[----:B------:R-:W-:Y:S02]  /*4ba0*/  VIADD R28, R97, 0x53 ;  /* 0x00000053611c7836 */ /* 0x000fe40000000000 */
[C---:B------:R-:W-:Y:S01]  /*4bb0*/  IMAD R72, R6.reuse, R37, R72 ;  /* 0x0000002506487224 */ /* 0x040fe200078e0248 */
[----:B------:R-:W-:Y:S01]  /*4bc0*/  ISETP.GT.U32.AND P3, PT, R6, R26, PT ;  /* 0x0000001a0600720c */ /* 0x000fe20003f64070 */
[----:B------:R-:W-:Y:S01]  /*4bd0*/  IMAD.HI.U32 R16, R11, R190, RZ ;  /* 0x000000be0b107227 */ /* 0x000fe200078e00ff */
[----:B------:R-:W-:-:S03]  /*4be0*/  IABS R52, R28 ;  /* 0x0000001c00347213 */ /* 0x000fc60000000000 */
[--C-:B------:R-:W-:Y:S01]  /*4bf0*/  @!P5 IMAD.IADD R32, R32, 0x1, -R6.reuse ;  /* 0x000000012020d824 */ /* 0x100fe200078e0a06 */
[----:B------:R-:W-:Y:S01]  /*4c00*/  ISETP.GT.U32.AND P5, PT, R6, R72, PT ;  /* 0x000000480600720c */ /* 0x000fe20003fa4070 */
[C---:B------:R-:W-:Y:S02]  /*4c10*/  VIADD R34, R97.reuse, 0x55 ;  /* 0x0000005561227836 */ /* 0x040fe40000000000 */
[----:B------:R-:W-:Y:S02]  /*4c20*/  @!P4 IMAD.IADD R66, R66, 0x1, -R6 ;  /* 0x000000014242c824 */ /* 0x000fe400078e0a06 */
[----:B------:R-:W-:Y:S01]  /*4c30*/  IMAD.MOV R35, RZ, RZ, -R16 ;  /* 0x000000ffff237224 */ /* 0x000fe200078e0a10 */
[----:B------:R-:W-:Y:S01]  /*4c40*/  IABS R38, R34 ;  /* 0x0000002200267213 */ /* 0x000fe20000000000 */
[----:B------:R-:W-:Y:S01]  /*4c50*/  VIADD R30, R97, 0x54 ;  /* 0x00000054611e7836 */ /* 0x000fe20000000000 */
[----:B------:R-:W-:Y:S01]  /*4c60*/  ISETP.GT.U32.AND P4, PT, R6, R66, PT ;  /* 0x000000420600720c */ /* 0x000fe20003f84070 */
[----:B------:R-:W-:-:S03]  /*4c70*/  IMAD.HI.U32 R16, R11, R52, RZ ;  /* 0x000000340b107227 */ /* 0x000fc600078e00ff */
[----:B------:R-:W-:Y:S01]  /*4c80*/  IABS R188, R30 ;  /* 0x0000001e00bc7213 */ /* 0x000fe20000000000 */
[----:B------:R-:W-:Y:S02]  /*4c90*/  IMAD R190, R6, R35, R190 ;  /* 0x0000002306be7224 */ /* 0x000fe400078e02be */
[----:B------:R-:W-:Y:S01]  /*4ca0*/  @!P1 IMAD.MOV R32, RZ, RZ, -R32 ;  /* 0x000000ffff209224 */ /* 0x000fe200078e0a20 */
[----:B------:R-:W-:Y:S01]  /*4cb0*/  ISETP.GE.AND P1, PT, R24, RZ, PT ;  /* 0x000000ff1800720c */ /* 0x000fe20003f26270 */
[----:B------:R-:W-:Y:S02]  /*4cc0*/  IMAD.MOV R35, RZ, RZ, -R16 ;  /* 0x000000ffff237224 */ /* 0x000fe400078e0a10 */
[----:B------:R-:W-:Y:S01]  /*4cd0*/  @!P3 IMAD.IADD R26, R26, 0x1, -R6 ;  /* 0x000000011a1ab824 */ /* 0x000fe200078e0a06 */
[----:B------:R-:W-:Y:S01]  /*4ce0*/  ISETP.GT.U32.AND P3, PT, R6, R190, PT ;  /* 0x000000be0600720c */ /* 0x000fe20003f64070 */
[----:B------:R-:W-:-:S04]  /*4cf0*/  IMAD.HI.U32 R20, R11, R38, RZ ;  /* 0x000000260b147227 */ /* 0x000fc800078e00ff */
[----:B------:R-:W-:-:S04]  /*4d00*/  IMAD.HI.U32 R18, R11, R188, RZ ;  /* 0x000000bc0b127227 */ /* 0x000fc800078e00ff */
[----:B------:R-:W-:Y:S02]  /*4d10*/  IMAD R52, R6, R35, R52 ;  /* 0x0000002306347224 */ /* 0x000fe400078e0234 */
[----:B------:R-:W-:Y:S02]  /*4d20*/  @!P5 IMAD.IADD R72, R72, 0x1, -R6 ;  /* 0x000000014848d824 */ /* 0x000fe400078e0a06 */
[----:B------:R-:W-:Y:S02]  /*4d30*/  IMAD.MOV R35, RZ, RZ, -R20 ;  /* 0x000000ffff237224 */ /* 0x000fe400078e0a14 */
[----:B------:R-:W-:Y:S01]  /*4d40*/  IMAD.MOV R37, RZ, RZ, -R18 ;  /* 0x000000ffff257224 */ /* 0x000fe200078e0a12 */
[C---:B------:R-:W-:Y:S01]  /*4d50*/  ISETP.GT.U32.AND P5, PT, R6.reuse, R72, PT ;  /* 0x000000480600720c */ /* 0x040fe20003fa4070 */
[----:B------:R-:W-:Y:S02]  /*4d60*/  IMAD R38, R6, R35, R38 ;  /* 0x0000002306267224 */ /* 0x000fe400078e0226 */
[----:B------:R-:W-:-:S02]  /*4d70*/  @!P4 IMAD.IADD R66, R66, 0x1, -R6 ;  /* 0x000000014242c824 */ /* 0x000fc400078e0a06 */
[C---:B------:R-:W-:Y:S02]  /*4d80*/  IMAD R188, R6.reuse, R37, R188 ;  /* 0x0000002506bc7224 */ /* 0x040fe400078e02bc */
[----:B------:R-:W-:Y:S01]  /*4d90*/  @!P2 IMAD.MOV R26, RZ, RZ, -R26 ;  /* 0x000000ffff1aa224 */ /* 0x000fe200078e0a1a */
[C---:B------:R-:W-:Y:S01]  /*4da0*/  ISETP.GT.U32.AND P2, PT, R6.reuse, R52, PT ;  /* 0x000000340600720c */ /* 0x040fe20003f44070 */
[----:B------:R-:W-:Y:S01]  /*4db0*/  @!P1 IMAD.MOV R66, RZ, RZ, -R66 ;  /* 0x000000ffff429224 */ /* 0x000fe200078e0a42 */
[----:B------:R-:W-:Y:S01]  /*4dc0*/  ISETP.GT.U32.AND P1, PT, R6, R38, PT ;  /* 0x000000260600720c */ /* 0x000fe20003f24070 */
[--C-:B------:R-:W-:Y:S01]  /*4dd0*/  @!P3 IMAD.IADD R190, R190, 0x1, -R6.reuse ;  /* 0x00000001bebeb824 */ /* 0x100fe200078e0a06 */
[----:B------:R-:W-:Y:S01]  /*4de0*/  ISETP.GT.U32.AND P4, PT, R6, R188, PT ;  /* 0x000000bc0600720c */ /* 0x000fe20003f84070 */
[C---:B------:R-:W-:Y:S02]  /*4df0*/  VIADD R18, R97.reuse, 0x56 ;  /* 0x0000005661127836 */ /* 0x040fe40000000000 */
[--C-:B------:R-:W-:Y:S01]  /*4e00*/  @!P5 IMAD.IADD R72, R72, 0x1, -R6.reuse ;  /* 0x000000014848d824 */ /* 0x100fe200078e0a06 */
[----:B------:R-:W-:Y:S01]  /*4e10*/  ISETP.GT.U32.AND P3, PT, R6, R190, PT ;  /* 0x000000be0600720c */ /* 0x000fe20003f64070 */
[C---:B------:R-:W-:Y:S01]  /*4e20*/  VIADD R20, R97.reuse, 0x57 ;  /* 0x0000005761147836 */ /* 0x040fe20000000000 */
[----:B------:R-:W-:Y:S01]  /*4e30*/  ISETP.GE.AND P5, PT, R22, RZ, PT ;  /* 0x000000ff1600720c */ /* 0x000fe20003fa6270 */
[----:B------:R-:W-:Y:S01]  /*4e40*/  VIADD R22, R97, 0x58 ;  /* 0x0000005861167836 */ /* 0x000fe20000000000 */
[----:B------:R-:W-:Y:S01]  /*4e50*/  IABS R186, R18 ;  /* 0x0000001200ba7213 */ /* 0x000fe20000000000 */
[--C-:B------:R-:W-:Y:S01]  /*4e60*/  @!P2 IMAD.IADD R52, R52, 0x1, -R6.reuse ;  /* 0x000000013434a824 */ /* 0x100fe200078e0a06 */
[----:B------:R-:W-:Y:S01]  /*4e70*/  IABS R24, R20 ;  /* 0x0000001400187213 */ /* 0x000fe20000000000 */
[--C-:B------:R-:W-:Y:S01]  /*4e80*/  @!P1 IMAD.IADD R38, R38, 0x1, -R6.reuse ;  /* 0x0000000126269824 */ /* 0x100fe200078e0a06 */
[----:B------:R-:W-:Y:S01]  /*4e90*/  IABS R184, R22 ;  /* 0x0000001600b87213 */ /* 0x000fe20000000000 */
[----:B------:R-:W-:Y:S01]  /*4ea0*/  @!P4 IMAD.IADD R188, R188, 0x1, -R6 ;  /* 0x00000001bcbcc824 */ /* 0x000fe200078e0a06 */
[C---:B------:R-:W-:Y:S01]  /*4eb0*/  ISETP.GT.U32.AND P4, PT, R6.reuse, R52, PT ;  /* 0x000000340600720c */ /* 0x040fe20003f84070 */
[----:B------:R-:W-:Y:S01]  /*4ec0*/  IMAD.HI.U32 R16, R11, R186, RZ ;  /* 0x000000ba0b107227 */ /* 0x000fe200078e00ff */
[----:B------:R-:W-:-:S02]  /*4ed0*/  ISETP.GT.U32.AND P1, PT, R6, R38, PT ;  /* 0x000000260600720c */ /* 0x000fc40003f24070 */
[----:B------:R-:W-:Y:S01]  /*4ee0*/  ISETP.GE.AND P2, PT, R34, RZ, PT ;  /* 0x000000ff2200720c */ /* 0x000fe20003f46270 */
[----:B------:R-:W-:Y:S01]  /*4ef0*/  @!P3 IMAD.IADD R190, R190, 0x1, -R6 ;  /* 0x00000001bebeb824 */ /* 0x000fe200078e0a06 */
[----:B------:R-:W-:Y:S01]  /*4f00*/  ISETP.GE.AND P3, PT, R30, RZ, PT ;  /* 0x000000ff1e00720c */ /* 0x000fe20003f66270 */
[----:B------:R-:W-:Y:S01]  /*4f10*/  @!P6 IMAD.MOV R72, RZ, RZ, -R72 ;  /* 0x000000ffff48e224 */ /* 0x000fe200078e0a48 */
[----:B------:R-:W-:Y:S01]  /*4f20*/  ISETP.GE.AND P6, PT, R28, RZ, PT ;  /* 0x000000ff1c00720c */ /* 0x000fe20003fc6270 */
[----:B------:R-:W-:Y:S02]  /*4f30*/  IMAD.MOV R35, RZ, RZ, -R16 ;  /* 0x000000ffff237224 */ /* 0x000fe400078e0a10 */
[----:B------:R-:W-:Y:S01]  /*4f40*/  @!P5 IMAD.MOV R190, RZ, RZ, -R190 ;  /* 0x000000ffffbed224 */ /* 0x000fe200078e0abe */
[----:B------:R-:W-:Y:S01]  /*4f50*/  ISETP.GT.U32.AND P5, PT, R6, R188, PT ;  /* 0x000000bc0600720c */ /* 0x000fe20003fa4070 */
[----:B------:R-:W-:Y:S02]  /*4f60*/  VIADD R28, R97, 0x59 ;  /* 0x00000059611c7836 */ /* 0x000fe40000000000 */
[----:B------:R-:W-:-:S03]  /*4f70*/  IMAD.HI.U32 R16, R11, R24, RZ ;  /* 0x000000180b107227 */ /* 0x000fc600078e00ff */
[----:B------:R-:W-:Y:S01]  /*4f80*/  IABS R182, R28 ;  /* 0x0000001c00b67213 */ /* 0x000fe20000000000 */
[----:B------:R-:W-:Y:S02]  /*4f90*/  IMAD R186, R6, R35, R186 ;  /* 0x0000002306ba7224 */ /* 0x000fe400078e02ba */
[----:B------:R-:W-:Y:S02]  /*4fa0*/  IMAD.MOV R35, RZ, RZ, -R16 ;  /* 0x000000ffff237224 */ /* 0x000fe400078e0a10 */
[----:B------:R-:W-:-:S04]  /*4fb0*/  IMAD.HI.U32 R16, R11, R184, RZ ;  /* 0x000000b80b107227 */ /* 0x000fc800078e00ff */
[--C-:B------:R-:W-:Y:S01]  /*4fc0*/  @!P4 IMAD.IADD R52, R52, 0x1, -R6.reuse ;  /* 0x000000013434c824 */ /* 0x100fe200078e0a06 */
[----:B------:R-:W-:Y:S01]  /*4fd0*/  ISETP.GT.U32.AND P4, PT, R6, R186, PT ;  /* 0x000000ba0600720c */ /* 0x000fe20003f84070 */
[----:B------:R-:W-:Y:S01]  /*4fe0*/  @!P1 IMAD.IADD R38, R38, 0x1, -R6 ;  /* 0x0000000126269824 */ /* 0x000fe200078e0a06 */
[----:B------:R-:W-:Y:S01]  /*4ff0*/  ISETP.GE.AND P1, PT, R18, RZ, PT ;  /* 0x000000ff1200720c */ /* 0x000fe20003f26270 */
[----:B------:R-:W-:Y:S02]  /*5000*/  IMAD R24, R6, R35, R24 ;  /* 0x0000002306187224 */ /* 0x000fe400078e0218 */
[----:B------:R-:W-:-:S04]  /*5010*/  IMAD.HI.U32 R18, R11, R182, RZ ;  /* 0x000000b60b127227 */ /* 0x000fc800078e00ff */
[----:B------:R-:W-:Y:S02]  /*5020*/  IMAD.MOV R35, RZ, RZ, -R16 ;  /* 0x000000ffff237224 */ /* 0x000fe400078e0a10 */
[----:B------:R-:W-:Y:S02]  /*5030*/  VIADD R30, R97, 0x5a ;  /* 0x0000005a611e7836 */ /* 0x000fe40000000000 */
[----:B------:R-:W-:Y:S01]  /*5040*/  @!P5 IMAD.IADD R188, R188, 0x1, -R6 ;  /* 0x00000001bcbcd824 */ /* 0x000fe200078e0a06 */
[C---:B------:R-:W-:Y:S01]  /*5050*/  ISETP.GT.U32.AND P5, PT, R6.reuse, R24, PT ;  /* 0x000000180600720c */ /* 0x040fe20003fa4070 */
[----:B------:R-:W-:Y:S01]  /*5060*/  IMAD.MOV R37, RZ, RZ, -R18 ;  /* 0x000000ffff257224 */ /* 0x000fe200078e0a12 */
[----:B------:R-:W-:Y:S01]  /*5070*/  IABS R58, R30 ;  /* 0x0000001e003a7213 */ /* 0x000fe20000000000 */
[C---:B------:R-:W-:Y:S02]  /*5080*/  IMAD R184, R6.reuse, R35, R184 ;  /* 0x0000002306b87224 */ /* 0x040fe400078e02b8 */
[----:B------:R-:W-:-:S02]  /*5090*/  IMAD R182, R6, R37, R182 ;  /* 0x0000002506b67224 */ /* 0x000fc400078e02b6 */
[----:B------:R-:W-:Y:S01]  /*50a0*/  @!P3 IMAD.MOV R188, RZ, RZ, -R188 ;  /* 0x000000ffffbcb224 */ /* 0x000fe200078e0abc */
[----:B------:R-:W-:Y:S01]  /*50b0*/  ISETP.GT.U32.AND P3, PT, R6, R184, PT ;  /* 0x000000b80600720c */ /* 0x000fe20003f64070 */
[----:B------:R-:W-:Y:S01]  /*50c0*/  @!P4 IMAD.IADD R186, R186, 0x1, -R6 ;  /* 0x00000001babac824 */ /* 0x000fe200078e0a06 */
[----:B------:R-:W-:Y:S01]  /*50d0*/  ISETP.GE.AND P4, PT, R20, RZ, PT ;  /* 0x000000ff1400720c */ /* 0x000fe20003f86270 */
[----:B------:R-:W-:Y:S01]  /*50e0*/  @!P2 IMAD.MOV R38, RZ, RZ, -R38 ;  /* 0x000000ffff26a224 */ /* 0x000fe200078e0a26 */
[----:B------:R-:W-:Y:S01]  /*50f0*/  ISETP.GT.U32.AND P2, PT, R6, R182, PT ;  /* 0x000000b60600720c */ /* 0x000fe20003f44070 */
[----:B------:R-:W-:-:S04]  /*5100*/  IMAD.HI.U32 R20, R11, R58, RZ ;  /* 0x0000003a0b147227 */ /* 0x000fc800078e00ff */
[----:B------:R-:W-:Y:S02]  /*5110*/  IMAD.MOV R35, RZ, RZ, -R20 ;  /* 0x000000ffff237224 */ /* 0x000fe400078e0a14 */
[----:B------:R-:W-:Y:S02]  /*5120*/  VIADD R20, R97, 0x5b ;  /* 0x0000005b61147836 */ /* 0x000fe40000000000 */
[--C-:B------:R-:W-:Y:S01]  /*5130*/  @!P3 IMAD.IADD R184, R184, 0x1, -R6.reuse ;  /* 0x00000001b8b8b824 */ /* 0x100fe200078e0a06 */
[----:B------:R-:W-:Y:S01]  /*5140*/  ISETP.GE.AND P3, PT, R28, RZ, PT ;  /* 0x000000ff1c00720c */ /* 0x000fe20003f66270 */
[--C-:B------:R-:W-:Y:S01]  /*5150*/  @!P5 IMAD.IADD R24, R24, 0x1, -R6.reuse ;  /* 0x000000011818d824 */ /* 0x100fe200078e0a06 */
[----:B------:R-:W-:Y:S01]  /*5160*/  IABS R180, R20 ;  /* 0x0000001400b47213 */ /* 0x000fe20000000000 */
[----:B------:R-:W-:Y:S01]  /*5170*/  @!P2 IMAD.IADD R182, R182, 0x1, -R6 ;  /* 0x00000001b6b6a824 */ /* 0x000fe200078e0a06 */
[C---:B------:R-:W-:Y:S01]  /*5180*/  ISETP.GT.U32.AND P2, PT, R6.reuse, R184, PT ;  /* 0x000000b80600720c */ /* 0x040fe20003f44070 */
[----:B------:R-:W-:Y:S01]  /*5190*/  @!P6 IMAD.MOV R52, RZ, RZ, -R52 ;  /* 0x000000ffff34e224 */ /* 0x000fe200078e0a34 */
[C---:B------:R-:W-:Y:S01]  /*51a0*/  ISETP.GT.U32.AND P5, PT, R6.reuse, R186, PT ;  /* 0x000000ba0600720c */ /* 0x040fe20003fa4070 */
[----:B------:R-:W-:Y:S01]  /*51b0*/  IMAD.HI.U32 R16, R11, R180, RZ ;  /* 0x000000b40b107227 */ /* 0x000fe200078e00ff */
[----:B------:R-:W-:-:S03]  /*51c0*/  ISETP.GT.U32.AND P6, PT, R6, R24, PT ;  /* 0x000000180600720c */ /* 0x000fc60003fc4070 */
[----:B------:R-:W-:Y:S02]  /*51d0*/  IMAD.MOV R37, RZ, RZ, -R16 ;  /* 0x000000ffff257224 */ /* 0x000fe400078e0a10 */
[C---:B------:R-:W-:Y:S01]  /*51e0*/  IMAD R58, R6.reuse, R35, R58 ;  /* 0x00000023063a7224 */ /* 0x040fe200078e023a */
[----:B------:R-:W-:Y:S01]  /*51f0*/  IABS R35, R97 ;  /* 0x0000006100237213 */ /* 0x000fe20000000000 */
[----:B------:R-:W-:Y:S02]  /*5200*/  IMAD R180, R6, R37, R180 ;  /* 0x0000002506b47224 */ /* 0x000fe400078e02b4 */
[--C-:B------:R-:W-:Y:S02]  /*5210*/  @!P2 IMAD.IADD R184, R184, 0x1, -R6.reuse ;  /* 0x00000001b8b8a824 */ /* 0x100fe400078e0a06 */
[--C-:B------:R-:W-:Y:S01]  /*5220*/  @!P5 IMAD.IADD R186, R186, 0x1, -R6.reuse ;  /* 0x00000001babad824 */ /* 0x100fe200078e0a06 */
[----:B------:R-:W-:Y:S01]  /*5230*/  ISETP.GT.U32.AND P2, PT, R6, R180, PT ;  /* 0x000000b40600720c */ /* 0x000fe20003f44070 */
[----:B------:R-:W-:Y:S01]  /*5240*/  @!P6 IMAD.IADD R24, R24, 0x1, -R6 ;  /* 0x000000011818e824 */ /* 0x000fe200078e0a06 */
[----:B------:R-:W-:Y:S01]  /*5250*/  ISETP.GE.AND P5, PT, R22, RZ, PT ;  /* 0x000000ff1600720c */ /* 0x000fe20003fa6270 */
[----:B------:R-:W-:Y:S01]  /*5260*/  @!P1 IMAD.MOV R186, RZ, RZ, -R186 ;  /* 0x000000ffffba9224 */ /* 0x000fe200078e0aba */
[C---:B------:R-:W-:Y:S01]  /*5270*/  ISETP.GT.U32.AND P1, PT, R6.reuse, R182, PT ;  /* 0x000000b60600720c */ /* 0x040fe20003f24070 */
[----:B------:R-:W-:Y:S01]  /*5280*/  VIADD R22, R97, 0x5c ;  /* 0x0000005c61167836 */ /* 0x000fe20000000000 */
[----:B------:R-:W-:Y:S01]  /*5290*/  ISETP.GT.U32.AND P6, PT, R6, R58, PT ;  /* 0x0000003a0600720c */ /* 0x000fe20003fc4070 */
[----:B------:R-:W-:-:S03]  /*52a0*/  IMAD.HI.U32 R16, R11, R35, RZ ;  /* 0x000000230b107227 */ /* 0x000fc600078e00ff */
[----:B------:R-:W-:Y:S01]  /*52b0*/  IABS R44, R22 ;  /* 0x00000016002c7213 */ /* 0x000fe20000000000 */
[----:B------:R-:W-:Y:S02]  /*52c0*/  IMAD.MOV R16, RZ, RZ, -R16 ;  /* 0x000000ffff107224 */ /* 0x000fe400078e0a10 */
[----:B------:R-:W-:Y:S02]  /*52d0*/  @!P2 IMAD.IADD R180, R180, 0x1, -R6 ;  /* 0x00000001b4b4a824 */ /* 0x000fe400078e0a06 */
[----:B------:R-:W-:-:S03]  /*52e0*/  IMAD.HI.U32 R18, R11, R44, RZ ;  /* 0x0000002c0b127227 */ /* 0x000fc600078e00ff */
[----:B------:R-:W-:Y:S01]  /*52f0*/  ISETP.GT.U32.AND P2, PT, R6, R180, PT ;  /* 0x000000b40600720c */ /* 0x000fe20003f44070 */
[----:B------:R-:W-:Y:S01]  /*5300*/  @!P1 IMAD.IADD R182, R182, 0x1, -R6 ;  /* 0x00000001b6b69824 */ /* 0x000fe200078e0a06 */
[----:B------:R-:W-:Y:S01]  /*5310*/  ISETP.GE.AND P1, PT, R20, RZ, PT ;  /* 0x000000ff1400720c */ /* 0x000fe20003f26270 */
[----:B------:R-:W-:Y:S02]  /*5320*/  IMAD.MOV R37, RZ, RZ, -R18 ;  /* 0x000000ffff257224 */ /* 0x000fe400078e0a12 */
[C---:B------:R-:W-:Y:S02]  /*5330*/  IMAD R35, R6.reuse, R16, R35 ;  /* 0x0000001006237224 */ /* 0x040fe400078e0223 */
[----:B------:R-:W-:Y:S02]  /*5340*/  IMAD R44, R6, R37, R44 ;  /* 0x00000025062c7224 */ /* 0x000fe400078e022c */
[----:B------:R-:W-:Y:S02]  /*5350*/  VIADD R16, R97, 0x5d ;  /* 0x0000005d61107836 */ /* 0x000fe40000000000 */
[----:B------:R-:W-:-:S02]  /*5360*/  @!P6 IMAD.IADD R58, R58, 0x1, -R6 ;  /* 0x000000013a3ae824 */ /* 0x000fc400078e0a06 */
[----:B------:R-:W-:Y:S01]  /*5370*/  @!P2 IMAD.IADD R180, R180, 0x1, -R6 ;  /* 0x00000001b4b4a824 */ /* 0x000fe200078e0a06 */
[----:B------:R-:W-:Y:S01]  /*5380*/  IABS R178, R16 ;  /* 0x0000001000b27213 */ /* 0x000fe20000000000 */
[----:B------:R-:W-:Y:S01]  /*5390*/  @!P5 IMAD.MOV R184, RZ, RZ, -R184 ;  /* 0x000000ffffb8d224 */ /* 0x000fe200078e0ab8 */
[C---:B------:R-:W-:Y:S01]  /*53a0*/  ISETP.GT.U32.AND P6, PT, R6.reuse, R58, PT ;  /* 0x0000003a0600720c */ /* 0x040fe20003fc4070 */
[----:B------:R-:W-:Y:S01]  /*53b0*/  @!P1 IMAD.MOV R180, RZ, RZ, -R180 ;  /* 0x000000ffffb49224 */ /* 0x000fe200078e0ab4 */
[----:B------:R-:W-:Y:S01]  /*53c0*/  ISETP.GT.U32.AND P1, PT, R6, R44, PT ;  /* 0x0000002c0600720c */ /* 0x000fe20003f24070 */
[----:B------:R-:W-:Y:S01]  /*53d0*/  VIADD R18, R97, 0x5e ;  /* 0x0000005e61127836 */ /* 0x000fe20000000000 */
[----:B------:R-:W-:Y:S01]  /*53e0*/  ISETP.GE.AND P5, PT, R16, RZ, PT ;  /* 0x000000ff1000720c */ /* 0x000fe20003fa6270 */
[----:B------:R-:W-:-:S04]  /*53f0*/  IMAD.HI.U32 R16, R11, R178, RZ ;  /* 0x000000b20b107227 */ /* 0x000fc800078e00ff */
[----:B------:R-:W-:Y:S02]  /*5400*/  IMAD.MOV R37, RZ, RZ, -R16 ;  /* 0x000000ffff257224 */ /* 0x000fe400078e0a10 */
[----:B------:R-:W-:Y:S01]  /*5410*/  @!P4 IMAD.MOV R24, RZ, RZ, -R24 ;  /* 0x000000ffff18c224 */ /* 0x000fe200078e0a18 */
[----:B------:R-:W-:Y:S01]  /*5420*/  ISETP.GE.AND P4, PT, R30, RZ, PT ;  /* 0x000000ff1e00720c */ /* 0x000fe20003f86270 */
[----:B------:R-:W-:Y:S01]  /*5430*/  IMAD R178, R6, R37, R178 ;  /* 0x0000002506b27224 */ /* 0x000fe200078e02b2 */
[----:B------:R-:W-:Y:S01]  /*5440*/  IABS R30, R18 ;  /* 0x00000012001e7213 */ /* 0x000fe20000000000 */
[--C-:B------:R-:W-:Y:S02]  /*5450*/  @!P1 IMAD.IADD R44, R44, 0x1, -R6.reuse ;  /* 0x000000012c2c9824 */ /* 0x100fe400078e0a06 */
[----:B------:R-:W-:Y:S01]  /*5460*/  @!P6 IMAD.IADD R58, R58, 0x1, -R6 ;  /* 0x000000013a3ae824 */ /* 0x000fe200078e0a06 */
[----:B------:R-:W-:Y:S01]  /*5470*/  ISETP.GE.AND P6, PT, R22, RZ, PT ;  /* 0x000000ff1600720c */ /* 0x000fe20003fc6270 */
[----:B------:R-:W-:Y:S01]  /*5480*/  IMAD.HI.U32 R16, R11, R30, RZ ;  /* 0x0000001e0b107227 */ /* 0x000fe200078e00ff */
[----:B------:R-:W-:-:S03]  /*5490*/  ISETP.GT.U32.AND P1, PT, R6, R44, PT ;  /* 0x0000002c0600720c */ /* 0x000fc60003f24070 */
[----:B------:R-:W-:Y:S02]  /*54a0*/  IMAD.MOV R37, RZ, RZ, -R16 ;  /* 0x000000ffff257224 */ /* 0x000fe400078e0a10 */
[C---:B------:R-:W-:Y:S02]  /*54b0*/  VIADD R20, R97.reuse, 0x5f ;  /* 0x0000005f61147836 */ /* 0x040fe40000000000 */
[----:B------:R-:W-:Y:S02]  /*54c0*/  IMAD R30, R6, R37, R30 ;  /* 0x00000025061e7224 */ /* 0x000fe400078e021e */
[C---:B------:R-:W-:Y:S01]  /*54d0*/  VIADD R123, R97.reuse, 0x61 ;  /* 0x00000061617b7836 */ /* 0x040fe20000000000 */
[----:B------:R-:W-:Y:S01]  /*54e0*/  IABS R28, R20 ;  /* 0x00000014001c7213 */ /* 0x000fe20000000000 */
[----:B------:R-:W-:Y:S02]  /*54f0*/  VIADD R22, R97, 0x60 ;  /* 0x0000006061167836 */ /* 0x000fe40000000000 */
[----:B------:R-:W-:Y:S01]  /*5500*/  @!P1 IMAD.IADD R44, R44, 0x1, -R6 ;  /* 0x000000012c2c9824 */ /* 0x000fe200078e0a06 */
[C---:B------:R-:W-:Y:S01]  /*5510*/  ISETP.GT.U32.AND P1, PT, R6.reuse, R178, PT ;  /* 0x000000b20600720c */ /* 0x040fe20003f24070 */
[----:B------:R-:W-:Y:S01]  /*5520*/  @!P3 IMAD.MOV R182, RZ, RZ, -R182 ;  /* 0x000000ffffb6b224 */ /* 0x000fe200078e0ab6 */
[----:B------:R-:W-:Y:S01]  /*5530*/  IABS R64, R123 ;  /* 0x0000007b00407213 */ /* 0x000fe20000000000 */
[----:B------:R-:W-:Y:S01]  /*5540*/  @!P6 IMAD.MOV R44, RZ, RZ, -R44 ;  /* 0x000000ffff2ce224 */ /* 0x000fe200078e0a2c */
[----:B------:R-:W-:Y:S01]  /*5550*/  ISETP.GT.U32.AND P6, PT, R6, R30, PT ;  /* 0x0000001e0600720c */ /* 0x000fe20003fc4070 */
[----:B------:R-:W-:Y:S01]  /*5560*/  @!P4 IMAD.MOV R58, RZ, RZ, -R58 ;  /* 0x000000ffff3ac224 */ /* 0x000fe200078e0a3a */
[----:B------:R-:W-:Y:S01]  /*5570*/  ISETP.GE.AND P3, PT, R18, RZ, PT ;  /* 0x000000ff1200720c */ /* 0x000fe20003f66270 */
[C---:B------:R-:W-:Y:S01]  /*5580*/  IMAD.HI.U32 R18, R11.reuse, R28, RZ ;  /* 0x0000001c0b127227 */ /* 0x040fe200078e00ff */
[----:B------:R-:W-:Y:S01]  /*5590*/  ISETP.GE.AND P2, PT, R22, RZ, PT ;  /* 0x000000ff1600720c */ /* 0x000fe20003f46270 */
[----:B------:R-:W-:Y:S01]  /*55a0*/  STL [R1+0x5f08], R123 ;  /* 0x005f087b01007387 */ /* 0x000fe20000100800 */
[----:B------:R-:W-:Y:S01]  /*55b0*/  IABS R70, R22 ;  /* 0x0000001600467213 */ /* 0x000fe20000000000 */
[----:B------:R-:W-:Y:S01]  /*55c0*/  IMAD.HI.U32 R22, R11, R64, RZ ;  /* 0x000000400b167227 */ /* 0x000fe200078e00ff */
[----:B------:R-:W-:-:S03]  /*55d0*/  ISETP.GE.AND P4, PT, R20, RZ, PT ;  /* 0x000000ff1400720c */ /* 0x000fc60003f86270 */
[----:B------:R-:W-:Y:S02]  /*55e0*/  @!P1 IMAD.IADD R178, R178, 0x1, -R6 ;  /* 0x00000001b2b29824 */ /* 0x000fe400078e0a06 */
[----:B------:R-:W-:Y:S02]  /*55f0*/  IMAD.MOV R39, RZ, RZ, -R18 ;  /* 0x000000ffff277224 */ /* 0x000fe400078e0a12 */
[----:B------:R-:W-:Y:S01]  /*5600*/  IMAD.MOV R43, RZ, RZ, -R22 ;  /* 0x000000ffff2b7224 */ /* 0x000fe200078e0a16 */
[C---:B------:R-:W-:Y:S01]  /*5610*/  ISETP.GT.U32.AND P1, PT, R6.reuse, R178, PT ;  /* 0x000000b20600720c */ /* 0x040fe20003f24070 */
[----:B------:R-:W-:Y:S02]  /*5620*/  IMAD R22, R6, R39, R28 ;  /* 0x0000002706167224 */ /* 0x000fe400078e021c */
[----:B------:R-:W-:Y:S02]  /*5630*/  @!P6 IMAD.IADD R30, R30, 0x1, -R6 ;  /* 0x000000011e1ee824 */ /* 0x000fe400078e0a06 */
[----:B------:R-:W-:-:S03]  /*5640*/  IMAD.HI.U32 R20, R11, R70, RZ ;  /* 0x000000460b147227 */ /* 0x000fc600078e00ff */
[----:B------:R-:W-:Y:S01]  /*5650*/  ISETP.GT.U32.AND P6, PT, R6, R30, PT ;  /* 0x0000001e0600720c */ /* 0x000fe20003fc4070 */
[----:B------:R-:W-:Y:S02]  /*5660*/  IMAD.MOV R41, RZ, RZ, -R20 ;  /* 0x000000ffff297224 */ /* 0x000fe400078e0a14 */
[C---:B------:R-:W-:Y:S02]  /*5670*/  VIADD R121, R97.reuse, 0x62 ;  /* 0x0000006261797836 */ /* 0x040fe40000000000 */
[----:B------:R-:W-:Y:S01]  /*5680*/  @!P1 IMAD.IADD R178, R178, 0x1, -R6 ;  /* 0x00000001b2b29824 */ /* 0x000fe200078e0a06 */
[C---:B------:R-:W-:Y:S01]  /*5690*/  ISETP.GT.U32.AND P1, PT, R6.reuse, R22, PT ;  /* 0x000000160600720c */ /* 0x040fe20003f24070 */
[----:B------:R-:W-:Y:S01]  /*56a0*/  IMAD R70, R6, R41, R70 ;  /* 0x0000002906467224 */ /* 0x000fe200078e0246 */
[----:B------:R-:W-:Y:S01]  /*56b0*/  IABS R176, R121 ;  /* 0x0000007900b07213 */ /* 0x000fe20000000000 */
[----:B------:R-:W-:Y:S01]  /*56c0*/  VIADD R119, R97, 0x63 ;  /* 0x0000006361777836 */ /* 0x000fe20000000000 */
[----:B------:R-:W-:Y:S01]  /*56d0*/  STL [R1+0x5f0c], R121 ;  /* 0x005f0c7901007387 */ /* 0x000fe20000100800 */
[----:B------:R-:W-:-:S02]  /*56e0*/  @!P5 IMAD.MOV R178, RZ, RZ, -R178 ;  /* 0x000000ffffb2d224 */ /* 0x000fc400078e0ab2 */
[--C-:B------:R-:W-:Y:S01]  /*56f0*/  @!P6 IMAD.IADD R30, R30, 0x1, -R6.reuse ;  /* 0x000000011e1ee824 */ /* 0x100fe200078e0a06 */
[----:B------:R-:W-:Y:S01]  /*5700*/  ISETP.GT.U32.AND P6, PT, R6, R70, PT ;  /* 0x000000460600720c */ /* 0x000fe20003fc4070 */
[C---:B------:R-:W-:Y:S01]  /*5710*/  IMAD.HI.U32 R16, R11.reuse, R176, RZ ;  /* 0x000000b00b107227 */ /* 0x040fe200078e00ff */
[----:B------:R-:W-:Y:S01]  /*5720*/  IABS R50, R119 ;  /* 0x0000007700327213 */ /* 0x000fe20000000000 */
[----:B------:R-:W-:Y:S02]  /*5730*/  STL [R1+0x5f10], R119 ;  /* 0x005f107701007387 */ /* 0x000fe40000100800 */
[----:B------:R-:W-:Y:S01]  /*5740*/  @!P1 IMAD.IADD R22, R22, 0x1, -R6 ;  /* 0x0000000116169824 */ /* 0x000fe200078e0a06 */
[----:B------:R-:W-:Y:S01]  /*5750*/  ISETP.GT.U32.AND P1, PT, R6, R35, PT ;  /* 0x000000230600720c */ /* 0x000fe20003f24070 */
[----:B------:R-:W-:Y:S02]  /*5760*/  IMAD.MOV R37, RZ, RZ, -R16 ;  /* 0x000000ffff257224 */ /* 0x000fe400078e0a10 */
[----:B------:R-:W-:-:S04]  /*5770*/  IMAD.HI.U32 R16, R11, R50, RZ ;  /* 0x000000320b107227 */ /* 0x000fc800078e00ff */
[----:B------:R-:W-:Y:S01]  /*5780*/  @!P6 IMAD.IADD R70, R70, 0x1, -R6 ;  /* 0x000000014646e824 */ /* 0x000fe200078e0a06 */
[C---:B------:R-:W-:Y:S01]  /*5790*/  ISETP.GT.U32.AND P6, PT, R6.reuse, R22, PT ;  /* 0x000000160600720c */ /* 0x040fe20003fc4070 */
[C---:B------:R-:W-:Y:S02]  /*57a0*/  IMAD R176, R6.reuse, R37, R176 ;  /* 0x0000002506b07224 */ /* 0x040fe400078e02b0 */
[C---:B------:R-:W-:Y:S01]  /*57b0*/  IMAD R64, R6.reuse, R43, R64 ;  /* 0x0000002b06407224 */ /* 0x040fe200078e0240 */
[C---:B------:R-:W-:Y:S01]  /*57c0*/  ISETP.GT.U32.AND P5, PT, R6.reuse, R70, PT ;  /* 0x000000460600720c */ /* 0x040fe20003fa4070 */
[----:B------:R-:W-:Y:S02]  /*57d0*/  @!P1 IMAD.IADD R35, R35, 0x1, -R6 ;  /* 0x0000000123239824 */ /* 0x000fe400078e0a06 */
[----:B------:R-:W-:Y:S02]  /*57e0*/  IMAD.MOV R37, RZ, RZ, -R16 ;  /* 0x000000ffff257224 */ /* 0x000fe400078e0a10 */
[----:B------:R-:W-:Y:S01]  /*57f0*/  VIADD R69, R97, 0x64 ;  /* 0x0000006461457836 */ /* 0x000fe20000000000 */
[C---:B------:R-:W-:Y:S01]  /*5800*/  ISETP.GT.U32.AND P1, PT, R6.reuse, R35, PT ;  /* 0x000000230600720c */ /* 0x040fe20003f24070 */
[----:B------:R-:W-:-:S02]  /*5810*/  IMAD R50, R6, R37, R50 ;  /* 0x0000002506327224 */ /* 0x000fc400078e0232 */
[--C-:B------:R-:W-:Y:S01]  /*5820*/  @!P6 IMAD.IADD R22, R22, 0x1, -R6.reuse ;  /* 0x000000011616e824 */ /* 0x100fe200078e0a06 */
[----:B------:R-:W-:Y:S01]  /*5830*/  ISETP.GT.U32.AND P6, PT, R6, R64, PT ;  /* 0x000000400600720c */ /* 0x000fe20003fc4070 */
[C---:B------:R-:W-:Y:S01]  /*5840*/  VIADD R117, R97.reuse, 0x65 ;  /* 0x0000006561757836 */ /* 0x040fe20000000000 */
[----:B------:R-:W-:Y:S01]  /*5850*/  IABS R174, R69 ;  /* 0x0000004500ae7213 */ /* 0x000fe20000000000 */
[--C-:B------:R-:W-:Y:S01]  /*5860*/  @!P5 IMAD.IADD R70, R70, 0x1, -R6.reuse ;  /* 0x000000014646d824 */ /* 0x100fe200078e0a06 */
[C---:B------:R-:W-:Y:S01]  /*5870*/  ISETP.GT.U32.AND P5, PT, R6.reuse, R176, PT ;  /* 0x000000b00600720c */ /* 0x040fe20003fa4070 */
[----:B------:R-:W-:Y:S01]  /*5880*/  VIADD R115, R97, 0x66 ;  /* 0x0000006661737836 */ /* 0x000fe20000000000 */
[----:B------:R-:W-:Y:S01]  /*5890*/  IABS R36, R117 ;  /* 0x0000007500247213 */ /* 0x000fe20000000000 */
[----:B------:R-:W-:Y:S01]  /*58a0*/  IMAD.HI.U32 R18, R11, R174, RZ ;  /* 0x000000ae0b127227 */ /* 0x000fe200078e00ff */
[----:B------:R1:W-:Y:S02]  /*58b0*/  STL [R1+0x5f14], R69 ;  /* 0x005f144501007387 */ /* 0x0003e40000100800 */
[----:B------:R-:W-:Y:S01]  /*58c0*/  IABS R172, R115 ;  /* 0x0000007300ac7213 */ /* 0x000fe20000000000 */
[----:B------:R-:W-:Y:S01]  /*58d0*/  @!P1 IMAD.IADD R35, R35, 0x1, -R6 ;  /* 0x0000000123239824 */ /* 0x000fe200078e0a06 */
[----:B------:R-:W-:Y:S01]  /*58e0*/  ISETP.GT.U32.AND P1, PT, R6, R50, PT ;  /* 0x000000320600720c */ /* 0x000fe20003f24070 */
[----:B------:R-:W-:Y:S01]  /*58f0*/  VIADD R113, R97, 0x67 ;  /* 0x0000006761717836 */ /* 0x000fe20000000000 */
[----:B------:R-:W-:Y:S01]  /*5900*/  STL [R1+0x5f18], R117 ;  /* 0x005f187501007387 */ /* 0x000fe20000100800 */
[----:B------:R-:W-:-:S02]  /*5910*/  IMAD.MOV R39, RZ, RZ, -R18 ;  /* 0x000000ffff277224 */ /* 0x000fc400078e0a12 */
[----:B------:R-:W-:Y:S01]  /*5920*/  @!P6 IMAD.IADD R64, R64, 0x1, -R6 ;  /* 0x000000014040e824 */ /* 0x000fe200078e0a06 */
[----:B------:R-:W-:Y:S01]  /*5930*/  IABS R16, R113 ;  /* 0x0000007100107213 */ /* 0x000fe20000000000 */
[C---:B------:R-:W-:Y:S01]  /*5940*/  IMAD.HI.U32 R20, R11.reuse, R36, RZ ;  /* 0x000000240b147227 */ /* 0x040fe200078e00ff */
[----:B------:R-:W-:Y:S03]  /*5950*/  STL [R1+0x5f1c], R115 ;  /* 0x005f1c7301007387 */ /* 0x000fe60000100800 */
[----:B------:R-:W-:Y:S01]  /*5960*/  IMAD R174, R6, R39, R174 ;  /* 0x0000002706ae7224 */ /* 0x000fe200078e02ae */
[----:B------:R-:W-:Y:S01]  /*5970*/  STL [R1+0x5f20], R113 ;  /* 0x005f207101007387 */ /* 0x000fe20000100800 */
[----:B------:R-:W-:Y:S01]  /*5980*/  @!P1 IMAD.IADD R50, R50, 0x1, -R6 ;  /* 0x0000000132329824 */ /* 0x000fe200078e0a06 */
[C---:B------:R-:W-:Y:S01]  /*5990*/  ISETP.GT.U32.AND P1, PT, R6.reuse, R64, PT ;  /* 0x000000400600720c */ /* 0x040fe20003f24070 */
[----:B------:R-:W-:Y:S01]  /*59a0*/  IMAD.HI.U32 R28, R11, R172, RZ ;  /* 0x000000ac0b1c7227 */ /* 0x000fe200078e00ff */
[----:B------:R-:W-:-:S03]  /*59b0*/  ISETP.GT.U32.AND P6, PT, R6, R174, PT ;  /* 0x000000ae0600720c */ /* 0x000fc60003fc4070 */
[----:B------:R-:W-:Y:S02]  /*59c0*/  IMAD.MOV R41, RZ, RZ, -R20 ;  /* 0x000000ffff297224 */ /* 0x000fe400078e0a14 */
[C---:B------:R-:W-:Y:S02]  /*59d0*/  VIADD R111, R97.reuse, 0x68 ;  /* 0x00000068616f7836 */ /* 0x040fe40000000000 */
[----:B------:R-:W-:Y:S02]  /*59e0*/  IMAD.MOV.U32 R20, RZ, RZ, R16 ;  /* 0x000000ffff147224 */ /* 0x000fe400078e0010 */
[----:B------:R-:W-:Y:S01]  /*59f0*/  @!P5 IMAD.IADD R176, R176, 0x1, -R6 ;  /* 0x00000001b0b0d824 */ /* 0x000fe200078e0a06 */
[----:B------:R-:W-:Y:S01]  /*5a00*/  ISETP.GE.AND P5, PT, R97, RZ, PT ;  /* 0x000000ff6100720c */ /* 0x000fe20003fa6270 */
[----:B------:R-:W-:Y:S01]  /*5a10*/  IMAD.MOV R43, RZ, RZ, -R28 ;  /* 0x000000ffff2b7224 */ /* 0x000fe200078e0a1c */
[----:B------:R-:W-:Y:S01]  /*5a20*/  IABS R170, R111 ;  /* 0x0000006f00aa7213 */ /* 0x000fe20000000000 */
[----:B------:R-:W-:Y:S01]  /*5a30*/  IMAD.HI.U32 R16, R11, R20, RZ ;  /* 0x000000140b107227 */ /* 0x000fe200078e00ff */
[----:B------:R-:W-:Y:S03]  /*5a40*/  STL [R1+0x5f24], R111 ;  /* 0x005f246f01007387 */ /* 0x000fe60000100800 */
[----:B------:R-:W-:-:S02]  /*5a50*/  IMAD R172, R6, R43, R172 ;  /* 0x0000002b06ac7224 */ /* 0x000fc400078e02ac */
[----:B------:R-:W-:Y:S01]  /*5a60*/  @!P3 IMAD.MOV R30, RZ, RZ, -R30 ;  /* 0x000000ffff1eb224 */ /* 0x000fe200078e0a1e */
[C---:B------:R-:W-:Y:S01]  /*5a70*/  ISETP.GT.U32.AND P3, PT, R6.reuse, R176, PT ;  /* 0x000000b00600720c */ /* 0x040fe20003f64070 */
[----:B------:R-:W-:Y:S01]  /*5a80*/  @!P4 IMAD.MOV R22, RZ, RZ, -R22 ;  /* 0x000000ffff16c224 */ /* 0x000fe200078e0a16 */
[----:B------:R-:W-:Y:S01]  /*5a90*/  ISETP.GT.U32.AND P4, PT, R6, R50, PT ;  /* 0x000000320600720c */ /* 0x000fe20003f84070 */
[----:B------:R-:W-:Y:S02]  /*5aa0*/  IMAD.MOV R37, RZ, RZ, -R16 ;  /* 0x000000ffff257224 */ /* 0x000fe400078e0a10 */
[----:B------:R-:W-:Y:S02]  /*5ab0*/  VIADD R109, R97, 0x69 ;  /* 0x00000069616d7836 */ /* 0x000fe40000000000 */
[----:B------:R-:W-:-:S03]  /*5ac0*/  IMAD.HI.U32 R16, R11, R170, RZ ;  /* 0x000000aa0b107227 */ /* 0x000fc600078e00ff */
[----:B------:R-:W-:Y:S01]  /*5ad0*/  IABS R168, R109 ;  /* 0x0000006d00a87213 */ /* 0x000fe20000000000 */
[----:B------:R-:W-:Y:S01]  /*5ae0*/  IMAD R36, R6, R41, R36 ;  /* 0x0000002906247224 */ /* 0x000fe200078e0224 */
[----:B------:R-:W-:Y:S01]  /*5af0*/  STL [R1+0x5f28], R109 ;  /* 0x005f286d01007387 */ /* 0x000fe20000100800 */
[----:B------:R-:W-:Y:S01]  /*5b00*/  @!P1 IMAD.IADD R64, R64, 0x1, -R6 ;  /* 0x0000000140409824 */ /* 0x000fe200078e0a06 */
[C---:B------:R-:W-:Y:S01]  /*5b10*/  ISETP.GT.U32.AND P1, PT, R6.reuse, R172, PT ;  /* 0x000000ac0600720c */ /* 0x040fe20003f24070 */
[----:B------:R-:W-:Y:S02]  /*5b20*/  IMAD R20, R6, R37, R20 ;  /* 0x0000002506147224 */ /* 0x000fe400078e0214 */
[----:B------:R-:W-:Y:S02]  /*5b30*/  IMAD.MOV R37, RZ, RZ, -R16 ;  /* 0x000000ffff257224 */ /* 0x000fe400078e0a10 */
[----:B------:R-:W-:Y:S02]  /*5b40*/  @!P6 IMAD.IADD R174, R174, 0x1, -R6 ;  /* 0x00000001aeaee824 */ /* 0x000fe400078e0a06 */
[----:B------:R-:W-:Y:S01]  /*5b50*/  @!P5 IMAD.MOV R35, RZ, RZ, -R35 ;  /* 0x000000ffff23d224 */ /* 0x000fe200078e0a23 */
[C---:B------:R-:W-:Y:S01]  /*5b60*/  ISETP.GT.U32.AND P5, PT, R6.reuse, R36, PT ;  /* 0x000000240600720c */ /* 0x040fe20003fa4070 */
[C---:B------:R-:W-:Y:S01]  /*5b70*/  IMAD R170, R6.reuse, R37, R170 ;  /* 0x0000002506aa7224 */ /* 0x040fe200078e02aa */
[----:B------:R-:W-:Y:S01]  /*5b80*/  ISETP.GT.U32.AND P6, PT, R6, R174, PT ;  /* 0x000000ae0600720c */ /* 0x000fe20003fc4070 */
[----:B------:R-:W-:-:S04]  /*5b90*/  IMAD.HI.U32 R18, R11, R168, RZ ;  /* 0x000000a80b127227 */ /* 0x000fc800078e00ff */
[--C-:B------:R-:W-:Y:S01]  /*5ba0*/  @!P3 IMAD.IADD R176, R176, 0x1, -R6.reuse ;  /* 0x00000001b0b0b824 */ /* 0x100fe200078e0a06 */
[----:B------:R-:W-:Y:S01]  /*5bb0*/  ISETP.GT.U32.AND P3, PT, R6, R20, PT ;  /* 0x000000140600720c */ /* 0x000fe20003f64070 */
[----:B------:R-:W-:Y:S01]  /*5bc0*/  @!P4 IMAD.IADD R50, R50, 0x1, -R6 ;  /* 0x000000013232c824 */ /* 0x000fe200078e0a06 */
[----:B------:R-:W-:Y:S01]  /*5bd0*/  ISETP.GT.U32.AND P4, PT, R6, R170, PT ;  /* 0x000000aa0600720c */ /* 0x000fe20003f84070 */
[----:B------:R-:W-:Y:S02]  /*5be0*/  IMAD.MOV R39, RZ, RZ, -R18 ;  /* 0x000000ffff277224 */ /* 0x000fe400078e0a12 */
[----:B------:R-:W-:Y:S02]  /*5bf0*/  VIADD R105, R97, 0x6b ;  /* 0x0000006b61697836 */ /* 0x000fe40000000000 */
[----:B------:R-:W-:Y:S01]  /*5c00*/  @!P1 IMAD.IADD R172, R172, 0x1, -R6 ;  /* 0x00000001acac9824 */ /* 0x000fe200078e0a06 */
[----:B------:R-:W-:Y:S01]  /*5c10*/  ISETP.GE.AND P1, PT, R121, RZ, PT ;  /* 0x000000ff7900720c */ /* 0x000fe20003f26270 */
[----:B------:R-:W-:Y:S01]  /*5c20*/  VIADD R107, R97, 0x6a ;  /* 0x0000006a616b7836 */ /* 0x000fe20000000000 */
[----:B------:R-:W-:Y:S01]  /*5c30*/  IABS R166, R105 ;  /* 0x0000006900a67213 */ /* 0x000fe20000000000 */
[----:B------:R-:W-:-:S02]  /*5c40*/  IMAD R168, R6, R39, R168 ;  /* 0x0000002706a87224 */ /* 0x000fc400078e02a8 */
[--C-:B------:R-:W-:Y:S01]  /*5c50*/  @!P5 IMAD.IADD R36, R36, 0x1, -R6.reuse ;  /* 0x000000012424d824 */ /* 0x100fe200078e0a06 */
[----:B------:R-:W-:Y:S01]  /*5c60*/  ISETP.GE.AND P5, PT, R123, RZ, PT ;  /* 0x000000ff7b00720c */ /* 0x000fe20003fa6270 */
[----:B------:R-:W-:Y:S01]  /*5c70*/  @!P6 IMAD.IADD R174, R174, 0x1, -R6 ;  /* 0x00000001aeaee824 */ /* 0x000fe200078e0a06 */
[----:B------:R-:W-:Y:S01]  /*5c80*/  IABS R56, R107 ;  /* 0x0000006b00387213 */ /* 0x000fe20000000000 */
[----:B------:R-:W-:Y:S01]  /*5c90*/  @!P2 IMAD.MOV R70, RZ, RZ, -R70 ;  /* 0x000000ffff46a224 */ /* 0x000fe200078e0a46 */
[C---:B------:R-:W-:Y:S01]  /*5ca0*/  ISETP.GT.U32.AND P6, PT, R6.reuse, R168, PT ;  /* 0x000000a80600720c */ /* 0x040fe20003fc4070 */
[----:B------:R-:W-:Y:S01]  /*5cb0*/  IMAD.HI.U32 R34, R11, R166, RZ ;  /* 0x000000a60b227227 */ /* 0x000fe200078e00ff */
[----:B------:R-:W-:Y:S01]  /*5cc0*/  ISETP.GT.U32.AND P2, PT, R6, R36, PT ;  /* 0x000000240600720c */ /* 0x000fe20003f44070 */
[----:B------:R-:W-:Y:S02]  /*5cd0*/  STL [R1+0x5f2c], R107 ;  /* 0x005f2c6b01007387 */ /* 0x000fe40000100800 */
[----:B------:R-:W-:-:S02]  /*5ce0*/  VIADD R103, R97, 0x6c ;  /* 0x0000006c61677836 */ /* 0x000fc40000000000 */
[--C-:B------:R-:W-:Y:S01]  /*5cf0*/  @!P3 IMAD.IADD R20, R20, 0x1, -R6.reuse ;  /* 0x000000011414b824 */ /* 0x100fe200078e0a06 */
[----:B------:R-:W-:Y:S01]  /*5d00*/  ISETP.GE.AND P3, PT, R119, RZ, PT ;  /* 0x000000ff7700720c */ /* 0x000fe20003f66270 */
[----:B------:R-:W-:Y:S01]  /*5d10*/  @!P4 IMAD.IADD R170, R170, 0x1, -R6 ;  /* 0x00000001aaaac824 */ /* 0x000fe200078e0a06 */
[----:B------:R-:W-:Y:S01]  /*5d20*/  ISETP.GE.AND P4, PT, R69, RZ, PT ;  /* 0x000000ff4500720c */ /* 0x000fe20003f86270 */
[----:B------:R-:W-:Y:S01]  /*5d30*/  IMAD.HI.U32 R28, R11, R56, RZ ;  /* 0x000000380b1c7227 */ /* 0x000fe200078e00ff */
[----:B------:R-:W-:Y:S01]  /*5d40*/  IABS R42, R103 ;  /* 0x00000067002a7213 */ /* 0x000fe20000000000 */
[----:B------:R-:W-:Y:S02]  /*5d50*/  STL [R1+0x5f30], R105 ;  /* 0x005f306901007387 */ /* 0x000fe40000100800 */
[----:B------:R-:W-:Y:S02]  /*5d60*/  IMAD.MOV R43, RZ, RZ, -R34 ;  /* 0x000000ffff2b7224 */ /* 0x000fe400078e0a22 */
[----:B------:R-:W-:Y:S01]  /*5d70*/  @!P1 IMAD.MOV R176, RZ, RZ, -R176 ;  /* 0x000000ffffb09224 */ /* 0x000fe200078e0ab0 */
[C---:B------:R-:W-:Y:S01]  /*5d80*/  ISETP.GT.U32.AND P1, PT, R6.reuse, R20, PT ;  /* 0x000000140600720c */ /* 0x040fe20003f24070 */
[----:B------:R-:W-:Y:S01]  /*5d90*/  IMAD.MOV R41, RZ, RZ, -R28 ;  /* 0x000000ffff297224 */ /* 0x000fe200078e0a1c */
[----:B------:R-:W-:Y:S01]  /*5da0*/  STL [R1+0x5f34], R103 ;  /* 0x005f346701007387 */ /* 0x000fe20000100800 */
[----:B------:R-:W-:-:S02]  /*5db0*/  IMAD R166, R6, R43, R166 ;  /* 0x0000002b06a67224 */ /* 0x000fc400078e02a6 */
[----:B------:R-:W-:Y:S01]  /*5dc0*/  @!P5 IMAD.MOV R64, RZ, RZ, -R64 ;  /* 0x000000ffff40d224 */ /* 0x000fe200078e0a40 */
[C---:B------:R-:W-:Y:S01]  /*5dd0*/  ISETP.GT.U32.AND P5, PT, R6.reuse, R172, PT ;  /* 0x000000ac0600720c */ /* 0x040fe20003fa4070 */
[C---:B------:R-:W-:Y:S02]  /*5de0*/  VIADD R101, R97.reuse, 0x6d ;  /* 0x0000006d61657836 */ /* 0x040fe40000000000 */
[----:B------:R-:W-:Y:S02]  /*5df0*/  IMAD R56, R6, R41, R56 ;  /* 0x0000002906387224 */ /* 0x000fe400078e0238 */
[----:B------:R-:W-:Y:S01]  /*5e00*/  VIADD R99, R97, 0x6e ;  /* 0x0000006e61637836 */ /* 0x000fe20000000000 */
[----:B------:R-:W-:Y:S01]  /*5e10*/  IABS R164, R101 ;  /* 0x0000006500a47213 */ /* 0x000fe20000000000 */
[----:B------:R-:W-:Y:S01]  /*5e20*/  IMAD.HI.U32 R16, R11, R42, RZ ;  /* 0x0000002a0b107227 */ /* 0x000fe200078e00ff */
[----:B------:R-:W-:Y:S02]  /*5e30*/  STL [R1+0x5f38], R101 ;  /* 0x005f386501007387 */ /* 0x000fe40000100800 */
[----:B------:R-:W-:Y:S01]  /*5e40*/  IABS R39, R99 ;  /* 0x0000006300277213 */ /* 0x000fe20000000000 */
[--C-:B------:R-:W-:Y:S01]  /*5e50*/  @!P6 IMAD.IADD R168, R168, 0x1, -R6.reuse ;  /* 0x00000001a8a8e824 */ /* 0x100fe200078e0a06 */
[----:B------:R-:W-:Y:S01]  /*5e60*/  ISETP.GT.U32.AND P6, PT, R6, R170, PT ;  /* 0x000000aa0600720c */ /* 0x000fe20003fc4070 */
[----:B------:R-:W-:Y:S01]  /*5e70*/  @!P2 IMAD.IADD R36, R36, 0x1, -R6 ;  /* 0x000000012424a824 */ /* 0x000fe200078e0a06 */
[----:B------:R-:W-:Y:S01]  /*5e80*/  ISETP.GT.U32.AND P2, PT, R6, R166, PT ;  /* 0x000000a60600720c */ /* 0x000fe20003f44070 */
[----:B------:R-:W-:Y:S01]  /*5e90*/  VIADD R95, R97, 0x6f ;  /* 0x0000006f615f7836 */ /* 0x000fe20000000000 */
[----:B------:R-:W-:Y:S01]  /*5ea0*/  STL [R1+0x5f3c], R99 ;  /* 0x005f3c6301007387 */ /* 0x000fe20000100800 */
[----:B------:R-:W-:-:S02]  /*5eb0*/  IMAD.MOV R37, RZ, RZ, -R16 ;  /* 0x000000ffff257224 */ /* 0x000fc400078e0a10 */
[----:B------:R-:W-:Y:S01]  /*5ec0*/  @!P3 IMAD.MOV R50, RZ, RZ, -R50 ;  /* 0x000000ffff32b224 */ /* 0x000fe200078e0a32 */
[C---:B------:R-:W-:Y:S01]  /*5ed0*/  ISETP.GT.U32.AND P3, PT, R6.reuse, R168, PT ;  /* 0x000000a80600720c */ /* 0x040fe20003f64070 */
[----:B------:R-:W-:Y:S01]  /*5ee0*/  @!P4 IMAD.MOV R174, RZ, RZ, -R174 ;  /* 0x000000ffffaec224 */ /* 0x000fe200078e0aae */
[C---:B------:R-:W-:Y:S01]  /*5ef0*/  ISETP.GT.U32.AND P4, PT, R6.reuse, R56, PT ;  /* 0x000000380600720c */ /* 0x040fe20003f84070 */
[----:B------:R-:W-:Y:S01]  /*5f00*/  IMAD R42, R6, R37, R42 ;  /* 0x00000025062a7224 */ /* 0x000fe200078e022a */
[----:B------:R-:W-:Y:S01]  /*5f10*/  IABS R40, R95 ;  /* 0x0000005f00287213 */ /* 0x000fe20000000000 */
[----:B------:R-:W-:Y:S01]  /*5f20*/  @!P1 IMAD.IADD R20, R20, 0x1, -R6 ;  /* 0x0000000114149824 */ /* 0x000fe200078e0a06 */
[----:B------:R-:W-:Y:S01]  /*5f30*/  ISETP.GE.AND P1, PT, R117, RZ, PT ;  /* 0x000000ff7500720c */ /* 0x000fe20003f26270 */
[C---:B------:R-:W-:Y:S01]  /*5f40*/  IMAD.HI.U32 R16, R11.reuse, R164, RZ ;  /* 0x000000a40b107227 */ /* 0x040fe200078e00ff */
[----:B------:R2:W-:Y:S03]  /*5f50*/  STL [R1+0x5f40], R95 ;  /* 0x005f405f01007387 */ /* 0x0005e60000100800 */
[----:B------:R-:W-:-:S04]  /*5f60*/  IMAD.HI.U32 R18, R11, R39, RZ ;  /* 0x000000270b127227 */ /* 0x000fc800078e00ff */
[----:B------:R-:W-:Y:S01]  /*5f70*/  @!P5 IMAD.IADD R172, R172, 0x1, -R6 ;  /* 0x00000001acacd824 */ /* 0x000fe200078e0a06 */
[----:B------:R-:W-:Y:S01]  /*5f80*/  ISETP.GT.U32.AND P5, PT, R6, R42, PT ;  /* 0x0000002a0600720c */ /* 0x000fe20003fa4070 */
[----:B------:R-:W-:-:S04]  /*5f90*/  IMAD.HI.U32 R28, R11, R40, RZ ;  /* 0x000000280b1c7227 */ /* 0x000fc800078e00ff */
[----:B------:R-:W-:Y:S02]  /*5fa0*/  IMAD.MOV R37, RZ, RZ, -R16 ;  /* 0x000000ffff257224 */ /* 0x000fe400078e0a10 */
[----:B------:R-:W-:Y:S02]  /*5fb0*/  VIADD R93, R97, 0x70 ;  /* 0x00000070615d7836 */ /* 0x000fe40000000000 */
[----:B------:R-:W-:Y:S02]  /*5fc0*/  IMAD.MOV R18, RZ, RZ, -R18 ;  /* 0x000000ffff127224 */ /* 0x000fe400078e0a12 */
[----:B------:R-:W-:Y:S01]  /*5fd0*/  @!P2 IMAD.IADD R166, R166, 0x1, -R6 ;  /* 0x00000001a6a6a824 */ /* 0x000fe200078e0a06 */
[----:B------:R-:W-:Y:S01]  /*5fe0*/  ISETP.GE.AND P2, PT, R113, RZ, PT ;  /* 0x000000ff7100720c */ /* 0x000fe20003f46270 */
[----:B------:R-:W-:Y:S01]  /*5ff0*/  IMAD.MOV R41, RZ, RZ, -R28 ;  /* 0x000000ffff297224 */ /* 0x000fe200078e0a1c */
[----:B------:R-:W-:Y:S01]  /*6000*/  IABS R68, R93 ;  /* 0x0000005d00447213 */ /* 0x000fe20000000000 */
[C---:B------:R-:W-:Y:S01]  /*6010*/  IMAD R164, R6.reuse, R37, R164 ;  /* 0x0000002506a47224 */ /* 0x040fe200078e02a4 */
[----:B------:R3:W-:Y:S01]  /*6020*/  STL [R1+0x5f44], R93 ;  /* 0x005f445d01007387 */ /* 0x0007e20000100800 */
[----:B------:R-:W-:-:S02]  /*6030*/  IMAD R28, R6, R18, R39 ;  /* 0x00000012061c7224 */ /* 0x000fc400078e0227 */
[--C-:B------:R-:W-:Y:S01]  /*6040*/  @!P3 IMAD.IADD R168, R168, 0x1, -R6.reuse ;  /* 0x00000001a8a8b824 */ /* 0x100fe200078e0a06 */
[----:B------:R-:W-:Y:S01]  /*6050*/  ISETP.GE.AND P3, PT, R115, RZ, PT ;  /* 0x000000ff7300720c */ /* 0x000fe20003f66270 */
[--C-:B------:R-:W-:Y:S01]  /*6060*/  @!P4 IMAD.IADD R56, R56, 0x1, -R6.reuse ;  /* 0x000000013838c824 */ /* 0x100fe200078e0a06 */
[----:B------:R-:W-:Y:S01]  /*6070*/  ISETP.GT.U32.AND P4, PT, R6, R28, PT ;  /* 0x0000001c0600720c */ /* 0x000fe20003f84070 */
[----:B------:R-:W-:Y:S01]  /*6080*/  @!P6 IMAD.IADD R170, R170, 0x1, -R6 ;  /* 0x00000001aaaae824 */ /* 0x000fe200078e0a06 */
[C---:B------:R-:W-:Y:S01]  /*6090*/  ISETP.GT.U32.AND P6, PT, R6.reuse, R164, PT ;  /* 0x000000a40600720c */ /* 0x040fe20003fc4070 */
[----:B------:R-:W-:Y:S02]  /*60a0*/  VIADD R89, R97, 0x72 ;  /* 0x0000007261597836 */ /* 0x000fe40000000000 */
[----:B------:R-:W-:Y:S01]  /*60b0*/  @!P1 IMAD.MOV R36, RZ, RZ, -R36 ;  /* 0x000000ffff249224 */ /* 0x000fe200078e0a24 */
[----:B------:R-:W-:Y:S01]  /*60c0*/  ISETP.GT.U32.AND P1, PT, R6, R56, PT ;  /* 0x000000380600720c */ /* 0x000fe20003f24070 */
[----:B------:R-:W-:Y:S01]  /*60d0*/  IMAD.HI.U32 R34, R11, R68, RZ ;  /* 0x000000440b227227 */ /* 0x000fe200078e00ff */
[----:B------:R-:W-:-:S03]  /*60e0*/  IABS R162, R89 ;  /* 0x0000005900a27213 */ /* 0x000fc60000000000 */
[----:B------:R-:W-:Y:S02]  /*60f0*/  VIADD R91, R97, 0x71 ;  /* 0x00000071615b7836 */ /* 0x000fe40000000000 */
[----:B------:R-:W-:Y:S01]  /*6100*/  @!P5 IMAD.IADD R42, R42, 0x1, -R6 ;  /* 0x000000012a2ad824 */ /* 0x000fe200078e0a06 */
[----:B------:R-:W-:Y:S01]  /*6110*/  ISETP.GE.AND P5, PT, R111, RZ, PT ;  /* 0x000000ff6f00720c */ /* 0x000fe20003fa6270 */
[----:B------:R-:W-:Y:S01]  /*6120*/  IMAD.MOV R43, RZ, RZ, -R34 ;  /* 0x000000ffff2b7224 */ /* 0x000fe200078e0a22 */
[----:B------:R-:W-:Y:S01]  /*6130*/  IABS R62, R91 ;  /* 0x0000005b003e7213 */ /* 0x000fe20000000000 */
[----:B------:R-:W-:Y:S01]  /*6140*/  @!P2 IMAD.MOV R20, RZ, RZ, -R20 ;  /* 0x000000ffff14a224 */ /* 0x000fe200078e0a14 */
[C---:B------:R-:W-:Y:S01]  /*6150*/  ISETP.GT.U32.AND P2, PT, R6.reuse, R42, PT ;  /* 0x0000002a0600720c */ /* 0x040fe20003f44070 */
[----:B------:R-:W-:Y:S01]  /*6160*/  VIADD R87, R97, 0x73 ;  /* 0x0000007361577836 */ /* 0x000fe20000000000 */
[----:B------:R4:W-:Y:S01]  /*6170*/  STL [R1+0x5f48], R91 ;  /* 0x005f485b01007387 */ /* 0x0009e20000100800 */
[----:B------:R-:W-:-:S02]  /*6180*/  IMAD R68, R6, R43, R68 ;  /* 0x0000002b06447224 */ /* 0x000fc400078e0244 */
[C---:B------:R-:W-:Y:S01]  /*6190*/  IMAD.HI.U32 R34, R11.reuse, R162, RZ ;  /* 0x000000a20b227227 */ /* 0x040fe200078e00ff */
[----:B------:R-:W-:Y:S01]  /*61a0*/  IABS R48, R87 ;  /* 0x0000005700307213 */ /* 0x000fe20000000000 */
[----:B------:R4:W-:Y:S02]  /*61b0*/  STL [R1+0x5f4c], R89 ;  /* 0x005f4c5901007387 */ /* 0x0009e40000100800 */
[----:B------:R-:W-:Y:S01]  /*61c0*/  @!P3 IMAD.MOV R172, RZ, RZ, -R172 ;  /* 0x000000ffffacb224 */ /* 0x000fe200078e0aac */
[----:B------:R-:W-:Y:S01]  /*61d0*/  ISETP.GT.U32.AND P3, PT, R6, R166, PT ;  /* 0x000000a60600720c */ /* 0x000fe20003f64070 */
[----:B------:R-:W-:Y:S01]  /*61e0*/  IMAD.HI.U32 R16, R11, R62, RZ ;  /* 0x0000003e0b107227 */ /* 0x000fe200078e00ff */
[----:B------:R4:W-:Y:S03]  /*61f0*/  STL [R1+0x5f50], R87 ;  /* 0x005f505701007387 */ /* 0x0009e60000100800 */
[----:B------:R-:W-:Y:S01]  /*6200*/  @!P6 IMAD.IADD R164, R164, 0x1, -R6 ;  /* 0x00000001a4a4e824 */ /* 0x000fe200078e0a06 */
[----:B------:R-:W-:Y:S01]  /*6210*/  ISETP.GE.AND P6, PT, R109, RZ, PT ;  /* 0x000000ff6d00720c */ /* 0x000fe20003fc6270 */
[----:B------:R-:W-:-:S02]  /*6220*/  IMAD.MOV R43, RZ, RZ, -R34 ;  /* 0x000000ffff2b7224 */ /* 0x000fc400078e0a22 */
[--C-:B------:R-:W-:Y:S01]  /*6230*/  @!P4 IMAD.IADD R28, R28, 0x1, -R6.reuse ;  /* 0x000000011c1cc824 */ /* 0x100fe200078e0a06 */
[----:B------:R-:W-:Y:S01]  /*6240*/  ISETP.GT.U32.AND P4, PT, R6, R164, PT ;  /* 0x000000a40600720c */ /* 0x000fe20003f84070 */
[----:B------:R-:W-:Y:S01]  /*6250*/  @!P1 IMAD.IADD R56, R56, 0x1, -R6 ;  /* 0x0000000138389824 */ /* 0x000fe200078e0a06 */
[C---:B------:R-:W-:Y:S01]  /*6260*/  ISETP.GT.U32.AND P1, PT, R6.reuse, R68, PT ;  /* 0x000000440600720c */ /* 0x040fe20003f24070 */
[C---:B------:R-:W-:Y:S02]  /*6270*/  IMAD R18, R6.reuse, R41, R40 ;  /* 0x0000002906127224 */ /* 0x040fe400078e0228 */
[----:B------:R-:W-:Y:S02]  /*6280*/  IMAD.MOV R41, RZ, RZ, -R16 ;  /* 0x000000ffff297224 */ /* 0x000fe400078e0a10 */
[C---:B------:R-:W-:Y:S02]  /*6290*/  IMAD R162, R6.reuse, R43, R162 ;  /* 0x0000002b06a27224 */ /* 0x040fe400078e02a2 */
[----:B------:R-:W-:Y:S01]  /*62a0*/  @!P5 IMAD.MOV R170, RZ, RZ, -R170 ;  /* 0x000000ffffaad224 */ /* 0x000fe200078e0aaa */
[----:B------:R-:W-:Y:S01]  /*62b0*/  ISETP.GT.U32.AND P5, PT, R6, R28, PT ;  /* 0x0000001c0600720c */ /* 0x000fe20003fa4070 */
[----:B------:R-:W-:-:S04]  /*62c0*/  IMAD.HI.U32 R37, R11, R48, RZ ;  /* 0x000000300b257227 */ /* 0x000fc800078e00ff */
[----:B------:R-:W-:Y:S02]  /*62d0*/  VIADD R83, R97, 0x75 ;  /* 0x0000007561537836 */ /* 0x000fe40000000000 */
[----:B------:R-:W-:Y:S02]  /*62e0*/  IMAD R62, R6, R41, R62 ;  /* 0x00000029063e7224 */ /* 0x000fe400078e023e */
[--C-:B------:R-:W-:Y:S01]  /*62f0*/  @!P2 IMAD.IADD R42, R42, 0x1, -R6.reuse ;  /* 0x000000012a2aa824 */ /* 0x100fe200078e0a06 */
[----:B------:R-:W-:Y:S01]  /*6300*/  ISETP.GT.U32.AND P2, PT, R6, R162, PT ;  /* 0x000000a20600720c */ /* 0x000fe20003f44070 */
[----:B------:R-:W-:Y:S01]  /*6310*/  IMAD.MOV R37, RZ, RZ, -R37 ;  /* 0x000000ffff257224 */ /* 0x000fe200078e0a25 */
[----:B------:R-:W-:Y:S01]  /*6320*/  IABS R40, R83 ;  /* 0x0000005300287213 */ /* 0x000fe20000000000 */
[----:B------:R-:W-:Y:S01]  /*6330*/  @!P3 IMAD.IADD R166, R166, 0x1, -R6 ;  /* 0x00000001a6a6b824 */ /* 0x000fe200078e0a06 */
[C---:B------:R-:W-:Y:S01]  /*6340*/  ISETP.GT.U32.AND P3, PT, R6.reuse, R62, PT ;  /* 0x0000003e0600720c */ /* 0x040fe20003f64070 */
[----:B------:R-:W-:-:S02]  /*6350*/  IMAD R48, R6, R37, R48 ;  /* 0x0000002506307224 */ /* 0x000fc400078e0230 */
[----:B------:R-:W-:Y:S01]  /*6360*/  @!P6 IMAD.MOV R168, RZ, RZ, -R168 ;  /* 0x000000ffffa8e224 */ /* 0x000fe200078e0aa8 */
[----:B------:R-:W-:Y:S01]  /*6370*/  ISETP.GT.U32.AND P6, PT, R6, R18, PT ;  /* 0x000000120600720c */ /* 0x000fe20003fc4070 */
[----:B------:R-:W-:Y:S02]  /*6380*/  VIADD R85, R97, 0x74 ;  /* 0x0000007461557836 */ /* 0x000fe40000000000 */
[--C-:B------:R-:W-:Y:S01]  /*6390*/  @!P1 IMAD.IADD R68, R68, 0x1, -R6.reuse ;  /* 0x0000000144449824 */ /* 0x100fe200078e0a06 */
[----:B------:R-:W-:Y:S01]  /*63a0*/  ISETP.GE.AND P1, PT, R103, RZ, PT ;  /* 0x000000ff6700720c */ /* 0x000fe20003f26270 */
[----:B------:R-:W-:Y:S01]  /*63b0*/  IMAD.HI.U32 R16, R11, R40, RZ ;  /* 0x000000280b107227 */ /* 0x000fe200078e00ff */
[----:B------:R-:W-:Y:S01]  /*63c0*/  IABS R160, R85 ;  /* 0x0000005500a07213 */ /* 0x000fe20000000000 */
[----:B------:R4:W-:Y:S02]  /*63d0*/  STL [R1+0x5f54], R85 ;  /* 0x005f545501007387 */ /* 0x0009e40000100800 */
[--C-:B------:R-:W-:Y:S01]  /*63e0*/  @!P4 IMAD.IADD R164, R164, 0x1, -R6.reuse ;  /* 0x00000001a4a4c824 */ /* 0x100fe200078e0a06 */
[----:B------:R-:W-:Y:S01]  /*63f0*/  ISETP.GT.U32.AND P4, PT, R6, R48, PT ;  /* 0x000000300600720c */ /* 0x000fe20003f84070 */
[----:B------:R-:W-:Y:S01]  /*6400*/  @!P5 IMAD.IADD R28, R28, 0x1, -R6 ;  /* 0x000000011c1cd824 */ /* 0x000fe200078e0a06 */
[----:B------:R-:W-:Y:S01]  /*6410*/  ISETP.GE.AND P5, PT, R107, RZ, PT ;  /* 0x000000ff6b00720c */ /* 0x000fe20003fa6270 */
[----:B------:R-:W-:Y:S01]  /*6420*/  IMAD.MOV R37, RZ, RZ, -R16 ;  /* 0x000000ffff257224 */ /* 0x000fe200078e0a10 */
[----:B------:R4:W-:Y:S01]  /*6430*/  STL [R1+0x5f58], R83 ;  /* 0x005f585301007387 */ /* 0x0009e20000100800 */
[----:B------:R-:W-:-:S02]  /*6440*/  VIADD R79, R97, 0x77 ;  /* 0x00000077614f7836 */ /* 0x000fc40000000000 */
[----:B------:R-:W-:Y:S01]  /*6450*/  @!P2 IMAD.IADD R162, R162, 0x1, -R6 ;  /* 0x00000001a2a2a824 */ /* 0x000fe200078e0a06 */
[----:B------:R-:W-:Y:S01]  /*6460*/  ISETP.GE.AND P2, PT, R99, RZ, PT ;  /* 0x000000ff6300720c */ /* 0x000fe20003f46270 */
[----:B------:R-:W-:Y:S02]  /*6470*/  VIADD R81, R97, 0x76 ;  /* 0x0000007661517836 */ /* 0x000fe40000000000 */
[----:B------:R-:W-:-:S03]  /*6480*/  IMAD.HI.U32 R39, R11, R160, RZ ;  /* 0x000000a00b277227 */ /* 0x000fc600078e00ff */
[----:B------:R-:W-:Y:S01]  /*6490*/  IABS R158, R81 ;  /* 0x00000051009e7213 */ /* 0x000fe20000000000 */
[----:B------:R-:W-:Y:S01]  /*64a0*/  IMAD R34, R6, R37, R40 ;  /* 0x0000002506227224 */ /* 0x000fe200078e0228 */
[----:B------:R-:W-:Y:S01]  /*64b0*/  IABS R40, R79 ;  /* 0x0000004f00287213 */ /* 0x000fe20000000000 */
[--C-:B------:R-:W-:Y:S01]  /*64c0*/  @!P3 IMAD.IADD R62, R62, 0x1, -R6.reuse ;  /* 0x000000013e3eb824 */ /* 0x100fe200078e0a06 */
[----:B------:R-:W-:Y:S01]  /*64d0*/  ISETP.GE.AND P3, PT, R101, RZ, PT ;  /* 0x000000ff6500720c */ /* 0x000fe20003f66270 */
[----:B------:R-:W-:Y:S01]  /*64e0*/  @!P6 IMAD.IADD R18, R18, 0x1, -R6 ;  /* 0x000000011212e824 */ /* 0x000fe200078e0a06 */
[----:B------:R-:W-:Y:S01]  /*64f0*/  ISETP.GE.AND P6, PT, R105, RZ, PT ;  /* 0x000000ff6900720c */ /* 0x000fe20003fc6270 */
[----:B------:R-:W-:Y:S01]  /*6500*/  IMAD.MOV R39, RZ, RZ, -R39 ;  /* 0x000000ffff277224 */ /* 0x000fe200078e0a27 */
[----:B------:R4:W-:Y:S01]  /*6510*/  STL [R1+0x5f5c], R81 ;  /* 0x005f5c5101007387 */ /* 0x0009e20000100800 */
[----:B------:R-:W-:Y:S01]  /*6520*/  @!P1 IMAD.MOV R42, RZ, RZ, -R42 ;  /* 0x000000ffff2a9224 */ /* 0x000fe200078e0a2a */
[----:B------:R-:W-:Y:S01]  /*6530*/  ISETP.GT.U32.AND P1, PT, R6, R62, PT ;  /* 0x0000003e0600720c */ /* 0x000fe20003f24070 */
[----:B------:R-:W-:Y:S01]  /*6540*/  IMAD.HI.U32 R37, R11, R40, RZ ;  /* 0x000000280b257227 */ /* 0x000fe200078e00ff */
[----:B------:R4:W-:Y:S03]  /*6550*/  STL [R1+0x5f60], R79 ;  /* 0x005f604f01007387 */ /* 0x0009e60000100800 */
[----:B------:R-:W-:Y:S01]  /*6560*/  @!P4 IMAD.IADD R48, R48, 0x1, -R6 ;  /* 0x000000013030c824 */ /* 0x000fe200078e0a06 */
[C---:B------:R-:W-:Y:S01]  /*6570*/  ISETP.GT.U32.AND P4, PT, R6.reuse, R18, PT ;  /* 0x000000120600720c */ /* 0x040fe20003f84070 */
[----:B------:R-:W-:-:S02]  /*6580*/  IMAD R160, R6, R39, R160 ;  /* 0x0000002706a07224 */ /* 0x000fc400078e02a0 */
[----:B------:R-:W-:Y:S01]  /*6590*/  @!P5 IMAD.MOV R56, RZ, RZ, -R56 ;  /* 0x000000ffff38d224 */ /* 0x000fe200078e0a38 */
[----:B------:R-:W-:Y:S01]  /*65a0*/  ISETP.GT.U32.AND P5, PT, R6, R68, PT ;  /* 0x000000440600720c */ /* 0x000fe20003fa4070 */
[----:B------:R-:W-:-:S04]  /*65b0*/  IMAD.HI.U32 R16, R11, R158, RZ ;  /* 0x0000009e0b107227 */ /* 0x000fc800078e00ff */
[----:B------:R-:W-:Y:S02]  /*65c0*/  IMAD.MOV R41, RZ, RZ, -R37 ;  /* 0x000000ffff297224 */ /* 0x000fe400078e0a25 */
[----:B------:R-:W-:Y:S02]  /*65d0*/  VIADD R77, R97, 0x78 ;  /* 0x00000078614d7836 */ /* 0x000fe40000000000 */
[----:B------:R-:W-:Y:S01]  /*65e0*/  @!P2 IMAD.MOV R28, RZ, RZ, -R28 ;  /* 0x000000ffff1ca224 */ /* 0x000fe200078e0a1c */
[C---:B------:R-:W-:Y:S01]  /*65f0*/  ISETP.GT.U32.AND P2, PT, R6.reuse, R160, PT ;  /* 0x000000a00600720c */ /* 0x040fe20003f44070 */
[----:B------:R-:W-:Y:S01]  /*6600*/  IMAD.MOV R39, RZ, RZ, -R16 ;  /* 0x000000ffff277224 */ /* 0x000fe200078e0a10 */
[----:B------:R-:W-:Y:S01]  /*6610*/  IABS R156, R77 ;  /* 0x0000004d009c7213 */ /* 0x000fe20000000000 */
[C---:B------:R-:W-:Y:S01]  /*6620*/  IMAD R16, R6.reuse, R41, R40 ;  /* 0x0000002906107224 */ /* 0x040fe200078e0228 */
[----:B------:R4:W-:Y:S01]  /*6630*/  STL [R1+0x5f68], R77 ;  /* 0x005f684d01007387 */ /* 0x0009e20000100800 */
[----:B------:R-:W-:Y:S01]  /*6640*/  @!P3 IMAD.MOV R164, RZ, RZ, -R164 ;  /* 0x000000ffffa4b224 */ /* 0x000fe200078e0aa4 */
[C---:B------:R-:W-:Y:S01]  /*6650*/  ISETP.GT.U32.AND P3, PT, R6.reuse, R162, PT ;  /* 0x000000a20600720c */ /* 0x040fe20003f64070 */
[----:B------:R-:W-:-:S02]  /*6660*/  IMAD R158, R6, R39, R158 ;  /* 0x00000027069e7224 */ /* 0x000fc400078e029e */
[----:B------:R-:W-:Y:S01]  /*6670*/  @!P1 IMAD.IADD R62, R62, 0x1, -R6 ;  /* 0x000000013e3e9824 */ /* 0x000fe200078e0a06 */
[----:B------:R-:W-:Y:S01]  /*6680*/  ISETP.GT.U32.AND P1, PT, R6, R16, PT ;  /* 0x000000100600720c */ /* 0x000fe20003f24070 */
[----:B------:R-:W-:Y:S02]  /*6690*/  VIADD R75, R97, 0x79 ;  /* 0x00000079614b7836 */ /* 0x000fe40000000000 */
[----:B------:R-:W-:-:S03]  /*66a0*/  IMAD.HI.U32 R37, R11, R156, RZ ;  /* 0x0000009c0b257227 */ /* 0x000fc600078e00ff */
[----:B------:R-:W-:Y:S01]  /*66b0*/  IABS R154, R75 ;  /* 0x0000004b009a7213 */ /* 0x000fe20000000000 */
[----:B------:R-:W-:Y:S01]  /*66c0*/  @!P4 IMAD.IADD R18, R18, 0x1, -R6 ;  /* 0x000000011212c824 */ /* 0x000fe200078e0a06 */
[C---:B------:R-:W-:Y:S01]  /*66d0*/  ISETP.GT.U32.AND P4, PT, R6.reuse, R34, PT ;  /* 0x000000220600720c */ /* 0x040fe20003f84070 */
[----:B------:R-:W-:Y:S01]  /*66e0*/  @!P6 IMAD.MOV R166, RZ, RZ, -R166 ;  /* 0x000000ffffa6e224 */ /* 0x000fe200078e0aa6 */
[----:B------:R-:W-:Y:S01]  /*66f0*/  ISETP.GT.U32.AND P6, PT, R6, R48, PT ;  /* 0x000000300600720c */ /* 0x000fe20003fc4070 */
[--C-:B------:R-:W-:Y:S01]  /*6700*/  @!P5 IMAD.IADD R68, R68, 0x1, -R6.reuse ;  /* 0x000000014444d824 */ /* 0x100fe200078e0a06 */
[----:B------:R-:W-:Y:S01]  /*6710*/  ISETP.GT.U32.AND P5, PT, R6, R158, PT ;  /* 0x0000009e0600720c */ /* 0x000fe20003fa4070 */
[----:B------:R-:W-:Y:S01]  /*6720*/  IMAD.MOV R37, RZ, RZ, -R37 ;  /* 0x000000ffff257224 */ /* 0x000fe200078e0a25 */
[----:B------:R4:W-:Y:S01]  /*6730*/  STL [R1+0x5f64], R75 ;  /* 0x005f644b01007387 */ /* 0x0009e20000100800 */
[----:B------:R-:W-:Y:S01]  /*6740*/  @!P2 IMAD.IADD R160, R160, 0x1, -R6 ;  /* 0x00000001a0a0a824 */ /* 0x000fe200078e0a06 */
[----:B------:R-:W-:Y:S01]  /*6750*/  ISETP.GE.AND P2, PT, R93, RZ, PT ;  /* 0x000000ff5d00720c */ /* 0x000fe20003f46270 */
[----:B------:R-:W-:-:S02]  /*6760*/  IMAD R156, R6, R37, R156 ;  /* 0x00000025069c7224 */ /* 0x000fc400078e029c */
[----:B------:R-:W-:Y:S02]  /*6770*/  VIADD R73, R97, 0x7a ;  /* 0x0000007a61497836 */ /* 0x000fe40000000000 */
[----:B------:R-:W-:-:S03]  /*6780*/  IMAD.HI.U32 R37, R11, R154, RZ ;  /* 0x0000009a0b257227 */ /* 0x000fc600078e00ff */
[----:B------:R-:W-:Y:S01]  /*6790*/  IABS R54, R73 ;  /* 0x0000004900367213 */ /* 0x000fe20000000000 */
[--C-:B------:R-:W-:Y:S01]  /*67a0*/  @!P3 IMAD.IADD R162, R162, 0x1, -R6.reuse ;  /* 0x00000001a2a2b824 */ /* 0x100fe200078e0a06 */
[----:B------:R-:W-:Y:S01]  /*67b0*/  ISETP.GE.AND P3, PT, R95, RZ, PT ;  /* 0x000000ff5f00720c */ /* 0x000fe20003f66270 */
[--C-:B------:R-:W-:Y:S01]  /*67c0*/  @!P1 IMAD.IADD R16, R16, 0x1, -R6.reuse ;  /* 0x0000000110109824 */ /* 0x100fe200078e0a06 */
[----:B------:R-:W-:Y:S01]  /*67d0*/  ISETP.GE.AND P1, PT, R87, RZ, PT ;  /* 0x000000ff5700720c */ /* 0x000fe20003f26270 */
[----:B------:R-:W-:Y:S01]  /*67e0*/  IMAD.MOV R37, RZ, RZ, -R37 ;  /* 0x000000ffff257224 */ /* 0x000fe200078e0a25 */
[----:B------:R4:W-:Y:S01]  /*67f0*/  STL [R1+0x5f80], R73 ;  /* 0x005f804901007387 */ /* 0x0009e20000100800 */
[--C-:B------:R-:W-:Y:S01]  /*6800*/  @!P4 IMAD.IADD R34, R34, 0x1, -R6.reuse ;  /* 0x000000012222c824 */ /* 0x100fe200078e0a06 */
[----:B------:R-:W-:Y:S01]  /*6810*/  ISETP.GE.AND P4, PT, R91, RZ, PT ;  /* 0x000000ff5b00720c */ /* 0x000fe20003f86270 */
[--C-:B------:R-:W-:Y:S01]  /*6820*/  @!P6 IMAD.IADD R48, R48, 0x1, -R6.reuse ;  /* 0x000000013030e824 */ /* 0x100fe200078e0a06 */
[----:B------:R-:W-:Y:S01]  /*6830*/  ISETP.GT.U32.AND P6, PT, R6, R156, PT ;  /* 0x0000009c0600720c */ /* 0x000fe20003fc4070 */
[----:B------:R-:W-:Y:S01]  /*6840*/  @!P5 IMAD.IADD R158, R158, 0x1, -R6 ;  /* 0x000000019e9ed824 */ /* 0x000fe200078e0a06 */
[----:B------:R-:W-:Y:S01]  /*6850*/  ISETP.GE.AND P5, PT, R89, RZ, PT ;  /* 0x000000ff5900720c */ /* 0x000fe20003fa6270 */
[----:B------:R-:W-:-:S02]  /*6860*/  IMAD R154, R6, R37, R154 ;  /* 0x00000025069a7224 */ /* 0x000fc400078e029a */
[----:B-1----:R-:W-:Y:S02]  /*6870*/  VIADD R69, R97, 0x7b ;  /* 0x0000007b61457836 */ /* 0x002fe40000000000 */
[----:B------:R-:W-:-:S03]  /*6880*/  IMAD.HI.U32 R37, R11, R54, RZ ;  /* 0x000000360b257227 */ /* 0x000fc600078e00ff */
[----:B------:R-:W-:Y:S01]  /*6890*/  IABS R40, R69 ;  /* 0x0000004500287213 */ /* 0x000fe20000000000 */
[----:B------:R-:W-:Y:S01]  /*68a0*/  @!P2 IMAD.MOV R68, RZ, RZ, -R68 ;  /* 0x000000ffff44a224 */ /* 0x000fe200078e0a44 */
[C---:B------:R-:W-:Y:S01]  /*68b0*/  ISETP.GT.U32.AND P2, PT, R6.reuse, R34, PT ;  /* 0x000000220600720c */ /* 0x040fe20003f44070 */
[----:B------:R-:W-:Y:S01]  /*68c0*/  IMAD.MOV R37, RZ, RZ, -R37 ;  /* 0x000000ffff257224 */ /* 0x000fe200078e0a25 */
[----:B------:R-:W-:Y:S01]  /*68d0*/  STL [R1+0x5f7c], R69 ;  /* 0x005f7c4501007387 */ /* 0x000fe20000100800 */
[----:B------:R-:W-:Y:S01]  /*68e0*/  @!P3 IMAD.MOV R18, RZ, RZ, -R18 ;  /* 0x000000ffff12b224 */ /* 0x000fe200078e0a12 */
[C---:B------:R-:W-:Y:S01]  /*68f0*/  ISETP.GT.U32.AND P3, PT, R6.reuse, R160, PT ;  /* 0x000000a00600720c */ /* 0x040fe20003f64070 */
[----:B------:R-:W-:Y:S01]  /*6900*/  @!P1 IMAD.MOV R48, RZ, RZ, -R48 ;  /* 0x000000ffff309224 */ /* 0x000fe200078e0a30 */
[C---:B------:R-:W-:Y:S01]  /*6910*/  ISETP.GT.U32.AND P1, PT, R6.reuse, R154, PT ;  /* 0x0000009a0600720c */ /* 0x040fe20003f24070 */
[----:B------:R-:W-:Y:S02]  /*6920*/  IMAD R54, R6, R37, R54 ;  /* 0x0000002506367224 */ /* 0x000fe400078e0236 */
[----:B------:R-:W-:-:S04]  /*6930*/  IMAD.HI.U32 R37, R11, R40, RZ ;  /* 0x000000280b257227 */ /* 0x000fc800078e00ff */
[----:B------:R-:W-:Y:S01]  /*6940*/  @!P4 IMAD.MOV R62, RZ, RZ, -R62 ;  /* 0x000000ffff3ec224 */ /* 0x000fe200078e0a3e */
[----:B------:R-:W-:Y:S01]  /*6950*/  ISETP.GT.U32.AND P4, PT, R6, R158, PT ;  /* 0x0000009e0600720c */ /* 0x000fe20003f84070 */
[----:B------:R-:W-:Y:S02]  /*6960*/  @!P6 IMAD.IADD R156, R156, 0x1, -R6 ;  /* 0x000000019c9ce824 */ /* 0x000fe400078e0a06 */
[----:B------:R-:W-:Y:S01]  /*6970*/  @!P5 IMAD.MOV R162, RZ, RZ, -R162 ;  /* 0x000000ffffa2d224 */ /* 0x000fe200078e0aa2 */
[C---:B------:R-:W-:Y:S01]  /*6980*/  ISETP.GT.U32.AND P5, PT, R6.reuse, R16, PT ;  /* 0x000000100600720c */ /* 0x040fe20003fa4070 */
[----:B------:R-:W-:Y:S01]  /*6990*/  IMAD.MOV R37, RZ, RZ, -R37 ;  /* 0x000000ffff257224 */ /* 0x000fe200078e0a25 */
[----:B------:R-:W-:Y:S01]  /*69a0*/  ISETP.GT.U32.AND P6, PT, R6, R156, PT ;  /* 0x0000009c0600720c */ /* 0x000fe20003fc4070 */
[----:B------:R-:W-:Y:S01]  /*69b0*/  @!P2 IMAD.IADD R34, R34, 0x1, -R6 ;  /* 0x000000012222a824 */ /* 0x000fe200078e0a06 */
[----:B------:R-:W-:Y:S01]  /*69c0*/  ISETP.GT.U32.AND P2, PT, R6, R54, PT ;  /* 0x000000360600720c */ /* 0x000fe20003f44070 */
[----:B------:R-:W-:-:S02]  /*69d0*/  VIADD R43, R97, 0x7c ;  /* 0x0000007c612b7836 */ /* 0x000fc40000000000 */
[----:B------:R-:W-:Y:S02]  /*69e0*/  IMAD R40, R6, R37, R40 ;  /* 0x0000002506287224 */ /* 0x000fe400078e0228 */
[--C-:B------:R-:W-:Y:S01]  /*69f0*/  @!P3 IMAD.IADD R160, R160, 0x1, -R6.reuse ;  /* 0x00000001a0a0b824 */ /* 0x100fe200078e0a06 */
[----:B------:R-:W-:Y:S01]  /*6a00*/  ISETP.GE.AND P3, PT, R85, RZ, PT ;  /* 0x000000ff5500720c */ /* 0x000fe20003f66270 */
[--C-:B------:R-:W-:Y:S01]  /*6a10*/  @!P1 IMAD.IADD R154, R154, 0x1, -R6.reuse ;  /* 0x000000019a9a9824 */ /* 0x100fe200078e0a06 */
[----:B------:R-:W-:Y:S01]  /*6a20*/  IABS R152, R43 ;  /* 0x0000002b00987213 */ /* 0x000fe20000000000 */
[--C-:B------:R-:W-:Y:S01]  /*6a30*/  @!P4 IMAD.IADD R158, R158, 0x1, -R6.reuse ;  /* 0x000000019e9ec824 */ /* 0x100fe200078e0a06 */
[----:B------:R-:W-:Y:S01]  /*6a40*/  ISETP.GT.U32.AND P1, PT, R6, R40, PT ;  /* 0x000000280600720c */ /* 0x000fe20003f24070 */
[--C-:B------:R-:W-:Y:S01]  /*6a50*/  @!P5 IMAD.IADD R16, R16, 0x1, -R6.reuse ;  /* 0x000000011010d824 */ /* 0x100fe200078e0a06 */
[----:B------:R-:W-:Y:S01]  /*6a60*/  ISETP.GE.AND P4, PT, R83, RZ, PT ;  /* 0x000000ff5300720c */ /* 0x000fe20003f86270 */
[----:B------:R-:W-:Y:S01]  /*6a70*/  VIADD R41, R97, 0x7d ;  /* 0x0000007d61297836 */ /* 0x000fe20000000000 */
[----:B------:R-:W-:Y:S01]  /*6a80*/  ISETP.GE.AND P5, PT, R81, RZ, PT ;  /* 0x000000ff5100720c */ /* 0x000fe20003fa6270 */
[----:B------:R-:W-:Y:S01]  /*6a90*/  IMAD.HI.U32 R37, R11, R152, RZ ;  /* 0x000000980b257227 */ /* 0x000fe200078e00ff */
[----:B------:R-:W-:Y:S02]  /*6aa0*/  STL [R1+0x5f78], R43 ;  /* 0x005f782b01007387 */ /* 0x000fe40000100800 */
[----:B------:R-:W-:Y:S01]  /*6ab0*/  IABS R150, R41 ;  /* 0x0000002900967213 */ /* 0x000fe20000000000 */
[--C-:B------:R-:W-:Y:S01]  /*6ac0*/  @!P6 IMAD.IADD R156, R156, 0x1, -R6.reuse ;  /* 0x000000019c9ce824 */ /* 0x100fe200078e0a06 */
[----:B------:R-:W-:Y:S01]  /*6ad0*/  ISETP.GE.AND P6, PT, R79, RZ, PT ;  /* 0x000000ff4f00720c */ /* 0x000fe20003fc6270 */
[----:B------:R-:W-:Y:S01]  /*6ae0*/  @!P2 IMAD.IADD R54, R54, 0x1, -R6 ;  /* 0x000000013636a824 */ /* 0x000fe200078e0a06 */
[----:B------:R-:W-:Y:S01]  /*6af0*/  ISETP.GT.U32.AND P2, PT, R6, R154, PT ;  /* 0x0000009a0600720c */ /* 0x000fe20003f44070 */
[----:B------:R-:W-:Y:S01]  /*6b00*/  IMAD.MOV R37, RZ, RZ, -R37 ;  /* 0x000000ffff257224 */ /* 0x000fe200078e0a25 */
[----:B------:R-:W-:Y:S01]  /*6b10*/  STL [R1+0x5f74], R41 ;  /* 0x005f742901007387 */ /* 0x000fe20000100800 */
[----:B------:R-:W-:-:S02]  /*6b20*/  VIADD R39, R97, 0x7e ;  /* 0x0000007e61277836 */ /* 0x000fc40000000000 */
[----:B------:R-:W-:Y:S01]  /*6b30*/  @!P3 IMAD.MOV R160, RZ, RZ, -R160 ;  /* 0x000000ffffa0b224 */ /* 0x000fe200078e0aa0 */
[C---:B------:R-:W-:Y:S01]  /*6b40*/  ISETP.GT.U32.AND P3, PT, R6.reuse, R54, PT ;  /* 0x000000360600720c */ /* 0x040fe20003f64070 */
[----:B------:R-:W-:Y:S01]  /*6b50*/  IMAD R152, R6, R37, R152 ;  /* 0x0000002506987224 */ /* 0x000fe200078e0298 */
[----:B------:R-:W-:Y:S01]  /*6b60*/  IABS R148, R39 ;  /* 0x0000002700947213 */ /* 0x000fe20000000000 */
[----:B------:R-:W-:Y:S01]  /*6b70*/  @!P1 IMAD.IADD R40, R40, 0x1, -R6 ;  /* 0x0000000128289824 */ /* 0x000fe200078e0a06 */
[----:B------:R-:W-:Y:S01]  /*6b80*/  ISETP.GE.AND P1, PT, R75, RZ, PT ;  /* 0x000000ff4b00720c */ /* 0x000fe20003f26270 */
[----:B------:R-:W-:Y:S01]  /*6b90*/  IMAD.HI.U32 R37, R11, R150, RZ ;  /* 0x000000960b257227 */ /* 0x000fe200078e00ff */
[----:B------:R1:W-:Y:S03]  /*6ba0*/  STL [R1+0x5f70], R39 ;  /* 0x005f702701007387 */ /* 0x0003e60000100800 */
[----:B------:R-:W-:Y:S01]  /*6bb0*/  @!P4 IMAD.MOV R34, RZ, RZ, -R34 ;  /* 0x000000ffff22c224 */ /* 0x000fe200078e0a22 */
[----:B------:R-:W-:Y:S01]  /*6bc0*/  ISETP.GE.AND P4, PT, R77, RZ, PT ;  /* 0x000000ff4d00720c */ /* 0x000fe20003f86270 */
[----:B------:R-:W-:Y:S01]  /*6bd0*/  @!P5 IMAD.MOV R158, RZ, RZ, -R158 ;  /* 0x000000ffff9ed224 */ /* 0x000fe200078e0a9e */
[----:B------:R-:W-:Y:S01]  /*6be0*/  ISETP.GT.U32.AND P5, PT, R6, R40, PT ;  /* 0x000000280600720c */ /* 0x000fe20003fa4070 */
[----:B------:R-:W-:-:S02]  /*6bf0*/  IMAD.MOV R37, RZ, RZ, -R37 ;  /* 0x000000ffff257224 */ /* 0x000fc400078e0a25 */
[----:B------:R-:W-:-:S04]  /*6c00*/  IMAD.HI.U32 R11, R11, R148, RZ ;  /* 0x000000940b0b7227 */ /* 0x000fc800078e00ff */
[----:B------:R-:W-:Y:S01]  /*6c10*/  @!P6 IMAD.MOV R16, RZ, RZ, -R16 ;  /* 0x000000ffff10e224 */ /* 0x000fe200078e0a10 */
[----:B------:R-:W-:Y:S01]  /*6c20*/  ISETP.GE.AND P6, PT, R73, RZ, PT ;  /* 0x000000ff4900720c */ /* 0x000fe20003fc6270 */
[----:B------:R-:W-:Y:S01]  /*6c30*/  @!P2 IMAD.IADD R154, R154, 0x1, -R6 ;  /* 0x000000019a9aa824 */ /* 0x000fe200078e0a06 */
[C---:B------:R-:W-:Y:S01]  /*6c40*/  ISETP.GT.U32.AND P2, PT, R6.reuse, R152, PT ;  /* 0x000000980600720c */ /* 0x040fe20003f44070 */
[----:B------:R-:W-:Y:S02]  /*6c50*/  IMAD R150, R6, R37, R150 ;  /* 0x0000002506967224 */ /* 0x000fe400078e0296 */
[----:B------:R-:W-:Y:S02]  /*6c60*/  IMAD.MOV R11, RZ, RZ, -R11 ;  /* 0x000000ffff0b7224 */ /* 0x000fe400078e0a0b */
[----:B------:R-:W-:Y:S01]  /*6c70*/  @!P3 IMAD.IADD R54, R54, 0x1, -R6 ;  /* 0x000000013636b824 */ /* 0x000fe200078e0a06 */
[C---:B------:R-:W-:Y:S01]  /*6c80*/  ISETP.GT.U32.AND P3, PT, R6.reuse, R150, PT ;  /* 0x000000960600720c */ /* 0x040fe20003f64070 */
[----:B------:R-:W-:-:S02]  /*6c90*/  IMAD R148, R6, R11, R148 ;  /* 0x0000000b06947224 */ /* 0x000fc400078e0294 */
[----:B------:R-:W-:Y:S01]  /*6ca0*/  @!P4 IMAD.MOV R156, RZ, RZ, -R156 ;  /* 0x000000ffff9cc224 */ /* 0x000fe200078e0a9c */
[----:B------:R-:W-:Y:S01]  /*6cb0*/  ISETP.GE.AND P4, PT, R71, RZ, PT ;  /* 0x000000ff4700720c */ /* 0x000fe20003f86270 */
[----:B------:R-:W-:Y:S01]  /*6cc0*/  @!P5 IMAD.IADD R40, R40, 0x1, -R6 ;  /* 0x000000012828d824 */ /* 0x000fe200078e0a06 */
[----:B------:R-:W-:Y:S01]  /*6cd0*/  ISETP.GT.U32.AND P5, PT, R6, R148, PT ;  /* 0x000000940600720c */ /* 0x000fe20003fa4070 */
[----:B------:R-:W-:Y:S01]  /*6ce0*/  @!P6 IMAD.MOV R54, RZ, RZ, -R54 ;  /* 0x000000ffff36e224 */ /* 0x000fe200078e0a36 */
[----:B------:R-:W-:Y:S01]  /*6cf0*/  ISETP.GE.AND P6, PT, R67, RZ, PT ;  /* 0x000000ff4300720c */ /* 0x000fe20003fc6270 */
[--C-:B------:R-:W-:Y:S01]  /*6d00*/  @!P2 IMAD.IADD R152, R152, 0x1, -R6.reuse ;  /* 0x000000019898a824 */ /* 0x100fe200078e0a06 */
[----:B------:R-:W-:Y:S01]  /*6d10*/  ISETP.GE.AND P2, PT, R65, RZ, PT ;  /* 0x000000ff4100720c */ /* 0x000fe20003f46270 */
[----:B------:R-:W-:Y:S01]  /*6d20*/  IMAD.MOV.U32 R11, RZ, RZ, R27 ;  /* 0x000000ffff0b7224 */ /* 0x000fe200078e001b */
[----:B------:R-:W-:Y:S01]  /*6d30*/  LOP3.LUT R27, R249, 0x20, RZ, 0xfc, !PT ;  /* 0x00000020f91b7812 */ /* 0x000fe200078efcff */
[----:B------:R-:W-:Y:S01]  /*6d40*/  @!P3 IMAD.IADD R150, R150, 0x1, -R6 ;  /* 0x000000019696b824 */ /* 0x000fe200078e0a06 */
[C---:B------:R-:W-:Y:S01]  /*6d50*/  ISETP.GT.U32.AND P3, PT, R6.reuse, R152, PT ;  /* 0x000000980600720c */ /* 0x040fe20003f64070 */
[----:B------:R-:W-:Y:S01]  /*6d60*/  @!P1 IMAD.MOV R154, RZ, RZ, -R154 ;  /* 0x000000ffff9a9224 */ /* 0x000fe200078e0a9a */
[----:B------:R-:W-:Y:S01]  /*6d70*/  ISETP.GE.AND P1, PT, R69, RZ, PT ;  /* 0x000000ff4500720c */ /* 0x000fe20003f26270 */
[----:B------:R-:W-:Y:S01]  /*6d80*/  @!P4 IMAD.MOV R11, RZ, RZ, -R11 ;  /* 0x000000ffff0bc224 */ /* 0x000fe200078e0a0b */
[----:B------:R-:W-:Y:S01]  /*6d90*/  ISETP.GT.U32.AND P4, PT, R6, R150, PT ;  /* 0x000000960600720c */ /* 0x000fe20003f84070 */
[----:B------:R-:W-:Y:S01]  /*6da0*/  @!P5 IMAD.IADD R148, R148, 0x1, -R6 ;  /* 0x000000019494d824 */ /* 0x000fe200078e0a06 */
[----:B------:R-:W-:Y:S01]  /*6db0*/  ISETP.GE.AND P5, PT, R61, RZ, PT ;  /* 0x000000ff3d00720c */ /* 0x000fe20003fa6270 */
[----:B------:R-:W-:Y:S01]  /*6dc0*/  @!P6 IMAD.MOV R13, RZ, RZ, -R13 ;  /* 0x000000ffff0de224 */ /* 0x000fe200078e0a0d */
[----:B------:R-:W-:Y:S01]  /*6dd0*/  ISETP.GE.AND P6, PT, R27, UR4, PT ;  /* 0x000000041b007c0c */ /* 0x000fe2000bfc6270 */
[----:B------:R-:W-:Y:S01]  /*6de0*/  @!P2 IMAD.MOV R15, RZ, RZ, -R15 ;  /* 0x000000ffff0fa224 */ /* 0x000fe200078e0a0f */
[----:B------:R-:W-:Y:S01]  /*6df0*/  ISETP.GT.U32.AND P2, PT, R6, R148, PT ;  /* 0x000000940600720c */ /* 0x000fe20003f44070 */
[----:B--2---:R-:W-:Y:S01]  /*6e00*/  IMAD.MOV.U32 R95, RZ, RZ, R12 ;  /* 0x000000ffff5f7224 */ /* 0x004fe200078e000c */
[----:B------:R-:W-:Y:S01]  /*6e10*/  SEL R7, R7, RZ, !P6 ;  /* 0x000000ff07077207 */ /* 0x000fe20007000000 */
[----:B------:R-:W-:Y:S01]  /*6e20*/  @!P3 IMAD.IADD R152, R152, 0x1, -R6 ;  /* 0x000000019898b824 */ /* 0x000fe200078e0a06 */
[----:B------:R-:W-:Y:S01]  /*6e30*/  ISETP.GE.AND P6, PT, R55, RZ, PT ;  /* 0x000000ff3700720c */ /* 0x000fe20003fc6270 */
[----:B------:R-:W-:Y:S01]  /*6e40*/  @!P1 IMAD.MOV R40, RZ, RZ, -R40 ;  /* 0x000000ffff289224 */ /* 0x000fe200078e0a28 */
[----:B------:R-:W-:Y:S01]  /*6e50*/  ISETP.GE.AND P3, PT, R59, RZ, PT ;  /* 0x000000ff3b00720c */ /* 0x000fe20003f66270 */
[--C-:B------:R-:W-:Y:S01]  /*6e60*/  @!P4 IMAD.IADD R150, R150, 0x1, -R6.reuse ;  /* 0x000000019696c824 */ /* 0x100fe200078e0a06 */
[----:B------:R-:W-:Y:S01]  /*6e70*/  ISETP.GE.AND P4, PT, R57, RZ, PT ;  /* 0x000000ff3900720c */ /* 0x000fe20003f86270 */
[----:B------:R-:W-:Y:S01]  /*6e80*/  @!P5 IMAD.MOV R19, RZ, RZ, -R19 ;  /* 0x000000ffff13d224 */ /* 0x000fe200078e0a13 */
[----:B------:R-:W-:Y:S01]  /*6e90*/  ISETP.GE.AND P1, PT, R63, RZ, PT ;  /* 0x000000ff3f00720c */ /* 0x000fe20003f26270 */
[----:B------:R-:W-:Y:S01]  /*6ea0*/  ULDC UR4, c[0x0][0x23c] ;  /* 0x00008f0000047ab9 */ /* 0x000fe20000000800 */
[----:B------:R-:W-:Y:S01]  /*6eb0*/  ISETP.GE.AND P5, PT, R53, RZ, PT ;  /* 0x000000ff3500720c */ /* 0x000fe20003fa6270 */
[----:B------:R-:W-:Y:S01]  /*6ec0*/  @!P2 IMAD.IADD R148, R148, 0x1, -R6 ;  /* 0x000000019494a824 */ /* 0x000fe200078e0a06 */
[----:B------:R-:W-:-:S03]  /*6ed0*/  ISETP.GE.AND P2, PT, R43, RZ, PT ;  /* 0x000000ff2b00720c */ /* 0x000fc60003f46270 */
[----:B------:R-:W-:Y:S01]  /*6ee0*/  @!P6 IMAD.MOV R25, RZ, RZ, -R25 ;  /* 0x000000ffff19e224 */ /* 0x000fe200078e0a19 */
[----:B------:R-:W-:Y:S01]  /*6ef0*/  ISETP.GE.AND P6, PT, R51, RZ, PT ;  /* 0x000000ff3300720c */ /* 0x000fe20003fc6270 */
[----:B------:R-:W-:Y:S01]  /*6f00*/  @!P3 IMAD.MOV R21, RZ, RZ, -R21 ;  /* 0x000000ffff15b224 */ /* 0x000fe200078e0a15 */
[----:B------:R-:W-:Y:S01]  /*6f10*/  ISETP.GE.AND P3, PT, R41, RZ, PT ;  /* 0x000000ff2900720c */ /* 0x000fe20003f66270 */
[----:B------:R-:W-:Y:S01]  /*6f20*/  @!P4 IMAD.MOV R23, RZ, RZ, -R23 ;  /* 0x000000ffff17c224 */ /* 0x000fe200078e0a17 */
[----:B------:R-:W-:Y:S01]  /*6f30*/  ISETP.GE.AND P4, PT, R39, RZ, PT ;  /* 0x000000ff2700720c */ /* 0x000fe20003f86270 */
[----:B------:R-:W-:Y:S01]  /*6f40*/  @!P1 IMAD.MOV R17, RZ, RZ, -R17 ;  /* 0x000000ffff119224 */ /* 0x000fe200078e0a11 */
[----:B------:R-:W-:Y:S01]  /*6f50*/  ISETP.NE.U32.AND P1, PT, R7, RZ, PT ;  /* 0x000000ff0700720c */ /* 0x000fe20003f25070 */
[----:B------:R-:W-:Y:S01]  /*6f60*/  @!P5 IMAD.MOV R94, RZ, RZ, -R94 ;  /* 0x000000ffff5ed224 */ /* 0x000fe200078e0a5e */
[----:B------:R-:W2:Y:S01]  /*6f70*/  LDC.64 R6, c[0x0][0x230] ;  /* 0x00008c00ff067b82 */ /* 0x000ea20000000a00 */
[----:B------:R-:W-:Y:S01]  /*6f80*/  @!P2 IMAD.MOV R152, RZ, RZ, -R152 ;  /* 0x000000ffff98a224 */ /* 0x000fe200078e0a98 */
[----:B------:R-:W-:-:S02]  /*6f90*/  ISETP.GE.AND P2, PT, R49, RZ, PT ;  /* 0x000000ff3100720c */ /* 0x000fc40003f46270 */
[----:B------:R-:W-:Y:S01]  /*6fa0*/  ISETP.NE.AND P5, PT, R3, RZ, PT ;  /* 0x000000ff0300720c */ /* 0x000fe20003fa5270 */
[----:B------:R-:W-:Y:S01]  /*6fb0*/  @!P6 IMAD.MOV R95, RZ, RZ, -R95 ;  /* 0x000000ffff5fe224 */ /* 0x000fe200078e0a5f */
[----:B------:R-:W-:Y:S01]  /*6fc0*/  ISETP.GE.AND P6, PT, R149, RZ, PT ;  /* 0x000000ff9500720c */ /* 0x000fe20003fc6270 */
[----:B------:R-:W-:Y:S01]  /*6fd0*/  @!P3 IMAD.MOV R150, RZ, RZ, -R150 ;  /* 0x000000ffff96b224 */ /* 0x000fe200078e0a96 */
[----:B------:R-:W1:Y:S01]  /*6fe0*/  LDC R149, c[0x0][0x23c] ;  /* 0x00008f00ff957b82 */ /* 0x000e620000000800 */
[----:B------:R-:W-:Y:S01]  /*6ff0*/  LOP3.LUT R3, RZ, R3, RZ, 0x33, !PT ;  /* 0x00000003ff037212 */ /* 0x000fe200078e33ff */
[----:B------:R-:W-:Y:S01]  /*7000*/  @!P4 IMAD.MOV R148, RZ, RZ, -R148 ;  /* 0x000000ffff94c224 */ /* 0x000fe200078e0a94 */
[----:B------:R-:W-:Y:S02]  /*7010*/  ISETP.GE.AND P3, PT, R47, RZ, PT ;  /* 0x000000ff2f00720c */ /* 0x000fe40003f66270 */
[C---:B------:R-:W-:Y:S02]  /*7020*/  SEL R147, R3.reuse, R136, !P5 ;  /* 0x0000008803937207 */ /* 0x040fe40006800000 */
[C---:B------:R-:W-:Y:S01]  /*7030*/  SEL R145, R3.reuse, R138, !P5 ;  /* 0x0000008a03917207 */ /* 0x040fe20006800000 */
[----:B------:R-:W-:Y:S01]  /*7040*/  @!P2 IMAD.MOV R10, RZ, RZ, -R10 ;  /* 0x000000ffff0aa224 */ /* 0x000fe200078e0a0a */
[----:B------:R-:W-:Y:S01]  /*7050*/  SEL R143, R3, R140, !P5 ;  /* 0x0000008c038f7207 */ /* 0x000fe20006800000 */
[----:B------:R-:W-:Y:S01]  /*7060*/  IMAD R147, R147, UR18, RZ ;  /* 0x0000001293937c24 */ /* 0x000fe2000f8e02ff */
[----:B------:R-:W-:Y:S01]  /*7070*/  ISETP.GE.AND P4, PT, R45, RZ, PT ;  /* 0x000000ff2d00720c */ /* 0x000fe20003f86270 */
[----:B------:R-:W-:Y:S01]  /*7080*/  @!P6 IMAD.MOV R0, RZ, RZ, -R0 ;  /* 0x000000ffff00e224 */ /* 0x000fe200078e0a00 */
[----:B------:R-:W-:Y:S01]  /*7090*/  SEL R151, R3, R35, !P5 ;  /* 0x0000002303977207 */ /* 0x000fe20006800000 */
[----:B------:R-:W-:Y:S01]  /*70a0*/  IMAD R145, R145, UR16, RZ ;  /* 0x0000001091917c24 */ /* 0x000fe2000f8e02ff */
[C---:B------:R-:W-:Y:S01]  /*70b0*/  SEL R140, R3.reuse, R29, !P5 ;  /* 0x0000001d038c7207 */ /* 0x040fe20006800000 */
[----:B------:R-:W-:Y:S01]  /*70c0*/  @!P3 IMAD.MOV R9, RZ, RZ, -R9 ;  /* 0x000000ffff09b224 */ /* 0x000fe200078e0a09 */
[C---:B------:R-:W-:Y:S01]  /*70d0*/  SEL R138, R3.reuse, R31, !P5 ;  /* 0x0000001f038a7207 */ /* 0x040fe20006800000 */
[----:B--2---:R-:W-:Y:S01]  /*70e0*/  VIADD R6, R6, 0xffffffca ;  /* 0xffffffca06067836 */ /* 0x004fe20000000000 */
[----:B------:R-:W-:Y:S01]  /*70f0*/  SEL R136, R3, R33, !P5 ;  /* 0x0000002103887207 */ /* 0x000fe20006800000 */
[----:B------:R-:W-:Y:S01]  /*7100*/  IMAD R151, R151, UR19, RZ ;  /* 0x0000001397977c24 */ /* 0x000fe2000f8e02ff */
[----:B------:R-:W-:Y:S01]  /*7110*/  SEL R47, R3, R40, !P5 ;  /* 0x00000028032f7207 */ /* 0x000fe20006800000 */
[----:B------:R-:W-:Y:S01]  /*7120*/  IMAD R143, R143, UR14, RZ ;  /* 0x0000000e8f8f7c24 */ /* 0x000fe2000f8e02ff */
[C---:B------:R-:W-:Y:S01]  /*7130*/  SEL R14, R3.reuse, R14, !P5 ;  /* 0x0000000e030e7207 */ /* 0x040fe20006800000 */
[----:B------:R-:W-:Y:S01]  /*7140*/  @!P4 IMAD.MOV R8, RZ, RZ, -R8 ;  /* 0x000000ffff08c224 */ /* 0x000fe200078e0a08 */
[C---:B------:R-:W-:Y:S01]  /*7150*/  SEL R146, R3.reuse, R146, !P5 ;  /* 0x0000009203927207 */ /* 0x040fe20006800000 */
[----:B------:R-:W-:Y:S01]  /*7160*/  IMAD R140, R140, UR11, RZ ;  /* 0x0000000b8c8c7c24 */ /* 0x000fe2000f8e02ff */
        /* <DEDUP_REMOVED lines=8> */
[----:B------:R-:W-:Y:S01]  /*71f0*/  SEL R137, R3, R137, !P5 ;  /* 0x0000008903897207 */ /* 0x000fe20006800000 */
[----:B------:R-:W-:Y:S01]  /*7200*/  IMAD R141, R141, UR12, RZ ;  /* 0x0000000c8d8d7c24 */ /* 0x000fe2000f8e02ff */
[----:B------:R-:W-:Y:S01]  /*7210*/  SEL R135, R3, R135, !P5 ;  /* 0x0000008703877207 */ /* 0x000fe20006800000 */
[----:B------:R-:W-:Y:S01]  /*7220*/  IMAD R139, R139, UR10, RZ ;  /* 0x0000000a8b8b7c24 */ /* 0x000fe2000f8e02ff */
[C---:B------:R-:W-:Y:S01]  /*7230*/  SEL R134, R3.reuse, R134, !P5 ;  /* 0x0000008603867207 */ /* 0x040fe20006800000 */
[----:B------:R-:W-:Y:S01]  /*7240*/  ULDC UR19, c[0x0][0x240] ;  /* 0x0000900000137ab9 */ /* 0x000fe20000000800 */
[C---:B------:R-:W-:Y:S01]  /*7250*/  SEL R133, R3.reuse, R133, !P5 ;  /* 0x0000008503857207 */ /* 0x040fe20006800000 */
[----:B------:R-:W-:Y:S01]  /*7260*/  ULDC UR18, c[0x0][0x240] ;  /* 0x0000900000127ab9 */ /* 0x000fe20000000800 */
[C---:B------:R-:W-:Y:S01]  /*7270*/  SEL R132, R3.reuse, R132, !P5 ;  /* 0x0000008403847207 */ /* 0x040fe20006800000 */
[----:B------:R-:W-:Y:S01]  /*7280*/  ULDC UR17, c[0x0][0x240] ;  /* 0x0000900000117ab9 */ /* 0x000fe20000000800 */
[----:B------:R-:W-:Y:S01]  /*7290*/  SEL R131, R3, R252, !P5 ;  /* 0x000000fc03837207 */ /* 0x000fe20006800000 */
[----:B------:R-:W-:Y:S01]  /*72a0*/  IMAD R133, R133, UR59, RZ ;  /* 0x0000003b85857c24 */ /* 0x000fe2000f8e02ff */
[C---:B------:R-:W-:Y:S01]  /*72b0*/  SEL R130, R3.reuse, R130, !P5 ;  /* 0x0000008203827207 */ /* 0x040fe20006800000 */
[----:B------:R-:W-:Y:S01]  /*72c0*/  IMAD R132, R132, UR58, RZ ;  /* 0x0000003a84847c24 */ /* 0x000fe2000f8e02ff */
        /* <DEDUP_REMOVED lines=68> */
[----:B---3--:R-:W-:Y:S01]  /*7710*/  SEL R93, R3, R216, !P5 ;  /* 0x000000d8035d7207 */ /* 0x008fe20006800000 */
[----:B------:R-:W-:Y:S01]  /*7720*/  IMAD R97, R97, UR25, RZ ;  /* 0x0000001961617c24 */ /* 0x000fe2000f8e02ff */
[C---:B------:R-:W-:Y:S01]  /*7730*/  SEL R92, R3.reuse, R92, !P5 ;  /* 0x0000005c035c7207 */ /* 0x040fe20006800000 */
[----:B------:R-:W-:Y:S01]  /*7740*/  IMAD R96, R96, UR24, RZ ;  /* 0x0000001860607c24 */ /* 0x000fe2000f8e02ff */
[----:B----4-:R-:W-:Y:S01]  /*7750*/  SEL R91, R3, R214, !P5 ;  /* 0x000000d6035b7207 */ /* 0x010fe20006800000 */
        /* <DEDUP_REMOVED lines=19> */
[C---:B------:R-:W-:Y:S01]  /*7890*/  SEL R81, R3.reuse, R204, !P5 ;  /* 0x000000cc03517207 */ /* 0x040fe20006800000 */
[----:B------:R-:W-:Y:S01]  /*78a0*/  IMAD R86, R86, UR16, RZ ;  /* 0x0000001056567c24 */ /* 0x000fe2000f8e02ff */
[----:B------:R-:W-:Y:S01]  /*78b0*/  SEL R80, R3, R80, !P5 ;  /* 0x0000005003507207 */ /* 0x000fe20006800000 */
[----:B------:R-:W-:Y:S01]  /*78c0*/  IMAD R85, R85, UR15, RZ ;  /* 0x0000000f55557c24 */ /* 0x000fe2000f8e02ff */
[C---:B------:R-:W-:Y:S01]  /*78d0*/  SEL R79, R3.reuse, R202, !P5 ;  /* 0x000000ca034f7207 */ /* 0x040fe20006800000 */
        /* <DEDUP_REMOVED lines=16> */
[----:B------:R-:W-:Y:S01]  /*79e0*/  IMAD R80, R80, UR10, RZ ;  /* 0x0000000a50507c24 */ /* 0x000fe2000f8e02ff */
[C---:B------:R-:W-:Y:S01]  /*79f0*/  SEL R46, R3.reuse, R46, !P5 ;  /* 0x0000002e032e7207 */ /* 0x040fe20006800000 */
[----:B------:R-:W-:Y:S01]  /*7a00*/  ULDC UR6, c[0x0][0x240] ;  /* 0x0000900000067ab9 */ /* 0x000fe20000000800 */
[----:B-1----:R-:W-:Y:S01]  /*7a10*/  SEL R39, R3, R192, !P5 ;  /* 0x000000c003277207 */ /* 0x002fe20006800000 */
        /* <DEDUP_REMOVED lines=21> */
[C---:B------:R-:W-:Y:S01]  /*7b70*/  SEL R71, R3.reuse, R184, !P5 ;  /* 0x000000b803477207 */ /* 0x040fe20006800000 */
[----:B------:R-:W-:Y:S01]  /*7b80*/  ULDC UR29, c[0x0][0x240] ;  /* 0x00009000001d7ab9 */ /* 0x000fe20000000800 */
[C---:B------:R-:W-:Y:S01]  /*7b90*/  SEL R65, R3.reuse, R182, !P5 ;  /* 0x000000b603417207 */ /* 0x040fe20006800000 */
[----:B------:R-:W-:Y:S01]  /*7ba0*/  ULDC UR21, c[0x0][0x240] ;  /* 0x0000900000157ab9 */ /* 0x000fe20000000800 */
        /* <DEDUP_REMOVED lines=32> */
[----:B------:R-:W-:Y:S01]  /*7db0*/  SEL R56, R3, R56, !P5 ;  /* 0x0000003803387207 */ /* 0x000fe20006800000 */
        /* <DEDUP_REMOVED lines=39> */
[----:B------:R-:W-:Y:S01]  /*8030*/  ISETP.GE.AND P5, PT, R155, RZ, PT ;  /* 0x000000ff9b00720c */ /* 0x000fe20003fa6270 */
[----:B------:R-:W-:Y:S01]  /*8040*/  ULDC.64 UR4, c[0x0][0x218] ;  /* 0x0000860000047ab9 */ /* 0x000fe20000000a00 */
[----:B------:R-:W-:Y:S01]  /*8050*/  ISETP.GE.AND P2, PT, R153, RZ, PT ;  /* 0x000000ff9900720c */ /* 0x000fe20003f46270 */
[----:B------:R-:W-:Y:S01]  /*8060*/  IMAD R149, R149, 0x20, R148 ;  /* 0x0000002095957824 */ /* 0x000fe200078e0294 */
[----:B------:R-:W-:Y:S01]  /*8070*/  ISETP.NE.AND P3, PT, R2, RZ, PT ;  /* 0x000000ff0200720c */ /* 0x000fe20003f65270 */
[----:B------:R-:W-:Y:S01]  /*8080*/  IMAD R51, R51, UR40, RZ ;  /* 0x0000002833337c24 */ /* 0x000fe2000f8e02ff */
[----:B------:R-:W-:Y:S01]  /*8090*/  LOP3.LUT R2, RZ, R2, RZ, 0x33, !PT ;  /* 0x00000002ff027212 */ /* 0x000fe200078e33ff */
[----:B------:R-:W-:Y:S01]  /*80a0*/  ULDC UR34, c[0x0][0x240] ;  /* 0x0000900000227ab9 */ /* 0x000fe20000000800 */
[----:B------:R-:W-:Y:S01]  /*80b0*/  ULDC UR26, c[0x0][0x240] ;  /* 0x00009000001a7ab9 */ /* 0x000fe20000000800 */
[----:B------:R-:W-:Y:S01]  /*80c0*/  ULDC UR18, c[0x0][0x240] ;  /* 0x0000900000127ab9 */ /* 0x000fe20000000800 */
[----:B------:R-:W-:Y:S01]  /*80d0*/  SEL R150, R2, R11, !P3 ;  /* 0x0000000b02967207 */ /* 0x000fe20005800000 */
[----:B------:R-:W-:Y:S01]  /*80e0*/  IMAD R50, R50, UR34, RZ ;  /* 0x0000002232327c24 */ /* 0x000fe2000f8e02ff */
[C---:B------:R-:W-:Y:S01]  /*80f0*/  SEL R152, R2.reuse, R13, !P3 ;  /* 0x0000000d02987207 */ /* 0x040fe20005800000 */
[----:B------:R-:W-:Y:S01]  /*8100*/  @!P5 IMAD.MOV R5, RZ, RZ, -R5 ;  /* 0x000000ffff05d224 */ /* 0x000fe200078e0a05 */
[C---:B------:R-:W-:Y:S01]  /*8110*/  SEL R154, R2.reuse, R15, !P3 ;  /* 0x0000000f029a7207 */ /* 0x040fe20005800000 */
[----:B------:R-:W-:Y:S01]  /*8120*/  @!P2 IMAD.MOV R4, RZ, RZ, -R4 ;  /* 0x000000ffff04a224 */ /* 0x000fe200078e0a04 */
[C---:B------:R-:W-:Y:S01]  /*8130*/  SEL R156, R2.reuse, R17, !P3 ;  /* 0x00000011029c7207 */ /* 0x040fe20005800000 */
[----:B------:R-:W-:Y:S01]  /*8140*/  IMAD R49, R49, UR26, RZ ;  /* 0x0000001a31317c24 */ /* 0x000fe2000f8e02ff */
[----:B------:R-:W-:Y:S01]  /*8150*/  SEL R158, R2, R19, !P3 ;  /* 0x00000013029e7207 */ /* 0x000fe20005800000 */
[----:B------:R-:W-:Y:S01]  /*8160*/  IMAD R48, R48, UR18, RZ ;  /* 0x0000001230307c24 */ /* 0x000fe2000f8e02ff */
[----:B------:R-:W-:Y:S01]  /*8170*/  SEL R160, R2, R21, !P3 ;  /* 0x0000001502a07207 */ /* 0x000fe20005800000 */
[----:B------:R-:W-:Y:S01]  /*8180*/  IMAD R11, R156, R7, RZ ;  /* 0x000000079c0b7224 */ /* 0x000fe200078e02ff */
[----:B------:R-:W-:Y:S01]  /*8190*/  SEL R162, R2, R23, !P3 ;  /* 0x0000001702a27207 */ /* 0x000fe20005800000 */
[----:B------:R-:W-:Y:S01]  /*81a0*/  IMAD R13, R158, R7, RZ ;  /* 0x000000079e0d7224 */ /* 0x000fe200078e02ff */
[----:B------:R-:W-:Y:S01]  /*81b0*/  SEL R164, R2, R25, !P3 ;  /* 0x0000001902a47207 */ /* 0x000fe20005800000 */
[-C--:B------:R-:W-:Y:S01]  /*81c0*/  IMAD R15, R160, R7.reuse, RZ ;  /* 0x00000007a00f7224 */ /* 0x080fe200078e02ff */
        /* <DEDUP_REMOVED lines=13> */
[-C--:B------:R-:W-:Y:S01]  /*82a0*/  IMAD R23, R168, R7.reuse, RZ ;  /* 0x00000007a8177224 */ /* 0x080fe200078e02ff */
[----:B------:R-:W-:Y:S01]  /*82b0*/  SEL R2, R2, R0, !P3 ;  /* 0x0000000002027207 */ /* 0x000fe20005800000 */
[-C--:B------:R-:W-:Y:S01]  /*82c0*/  IMAD R25, R170, R7.reuse, RZ ;  /* 0x00000007aa197224 */ /* 0x080fe200078e02ff */
[----:B------:R-:W-:Y:S01]  /*82d0*/  ISETP.GE.U32.AND P2, PT, R6, 0x7fffff8b, PT ;  /* 0x7fffff8b0600780c */ /* 0x000fe20003f46070 */
[-C--:B------:R-:W-:Y:S01]  /*82e0*/  IMAD R5, R172, R7.reuse, RZ ;  /* 0x00000007ac057224 */ /* 0x080fe200078e02ff */
[----:B------:R-:W-:Y:S01]  /*82f0*/  LEA R94, P3, R148, UR4, 0x2 ;  /* 0x00000004945e7c11 */ /* 0x000fe2000f8610ff */
[-C--:B------:R-:W-:Y:S01]  /*8300*/  IMAD R4, R174, R7.reuse, RZ ;  /* 0x00000007ae047224 */ /* 0x080fe200078e02ff */
[C---:B------:R-:W-:Y:S01]  /*8310*/  LEA R6, P4, R149.reuse, UR8, 0x2 ;  /* 0x0000000895067c11 */ /* 0x040fe2000f8810ff */
[-C--:B------:R-:W-:Y:S01]  /*8320*/  IMAD R3, R176, R7.reuse, RZ ;  /* 0x00000007b0037224 */ /* 0x080fe200078e02ff */
[----:B------:R-:W-:Y:S01]  /*8330*/  LEA.HI.X.SX32 R95, R148, UR5, 0x2, P3 ;  /* 0x00000005945f7c11 */ /* 0x000fe200098f16ff */
[-C--:B------:R-:W-:Y:S01]  /*8340*/  IMAD R0, R178, R7.reuse, RZ ;  /* 0x00000007b2007224 */ /* 0x080fe200078e02ff */
[----:B------:R-:W-:Y:S01]  /*8350*/  ULDC UR8, c[0x0][0x240] ;  /* 0x0000900000087ab9 */ /* 0x000fe20000000800 */
[----:B------:R-:W-:Y:S01]  /*8360*/  IMAD R2, R2, R7, RZ ;  /* 0x0000000702027224 */ /* 0x000fe200078e02ff */
[----:B------:R-:W-:Y:S01]  /*8370*/  LEA.HI.X.SX32 R7, R149, UR9, 0x2, P4 ;  /* 0x0000000995077c11 */ /* 0x000fe2000a0f16ff */
[C---:B------:R-:W-:Y:S01]  /*8380*/  IMAD.WIDE R156, R151.reuse, 0x4, R94 ;  /* 0x00000004979c7825 */ /* 0x040fe200078e025e */
[----:B------:R-:W-:Y:S01]  /*8390*/  ULDC UR9, c[0x0][0x240] ;  /* 0x0000900000097ab9 */ /* 0x000fe20000000800 */
[----:B------:R-:W-:Y:S01]  /*83a0*/  ULDC UR5, c[0x0][0x240] ;  /* 0x0000900000057ab9 */ /* 0x000fe20000000800 */
[----:B------:R-:W-:Y:S01]  /*83b0*/  ULDC UR4, c[0x0][0x240] ;  /* 0x0000900000047ab9 */ /* 0x000fe20000000800 */
[----:B------:R-:W-:Y:S01]  /*83c0*/  IMAD.WIDE R154, R151, 0x4, R6 ;  /* 0x00000004979a7825 */ /* 0x000fe200078e0206 */
[----:B------:R-:W-:Y:S01]  /*83d0*/  STL.64 [R1+0x2820], R156 ;  /* 0x0028209c01007387 */ /* 0x000fe20000100a00 */
[----:B------:R-:W-:Y:S01]  /*83e0*/  ULDC UR10, c[0x0][0x240] ;  /* 0x00009000000a7ab9 */ /* 0x000fe20000000800 */
[----:B------:R-:W-:Y:S01]  /*83f0*/  ULDC UR55, c[0x0][0x240] ;  /* 0x0000900000377ab9 */ /* 0x000fe20000000800 */
[--C-:B------:R-:W-:Y:S01]  /*8400*/  IMAD.WIDE R152, R147, 0x4, R94.reuse ;  /* 0x0000000493987825 */ /* 0x100fe200078e025e */
[----:B------:R1:W-:Y:S01]  /*8410*/  STL.64 [R1+0x2818], R154 ;  /* 0x0028189a01007387 */ /* 0x0003e20000100a00 */
[----:B------:R-:W-:Y:S01]  /*8420*/  ULDC UR47, c[0x0][0x240] ;  /* 0x00009000002f7ab9 */ /* 0x000fe20000000800 */
[----:B------:R-:W-:Y:S01]  /*8430*/  ULDC UR61, c[0x0][0x240] ;  /* 0x00009000003d7ab9 */ /* 0x000fe20000000800 */
[--C-:B------:R-:W-:Y:S01]  /*8440*/  IMAD.WIDE R150, R146, 0x4, R94.reuse ;  /* 0x0000000492967825 */ /* 0x100fe200078e025e */
[----:B------:R2:W-:Y:S01]  /*8450*/  STL.64 [R1+0x2810], R152 ;  /* 0x0028109801007387 */ /* 0x0005e20000100a00 */
[----:B------:R-:W-:Y:S01]  /*8460*/  ULDC UR33, c[0x0][0x240] ;  /* 0x0000900000217ab9 */ /* 0x000fe20000000800 */
[----:B------:R-:W-:Y:S01]  /*8470*/  ULDC UR25, c[0x0][0x240] ;  /* 0x0000900000197ab9 */ /* 0x000fe20000000800 */
[----:B------:R-:W-:Y:S01]  /*8480*/  IMAD R138, R138, UR9, RZ ;  /* 0x000000098a8a7c24 */ /* 0x000fe2000f8e02ff */
[----:B------:R3:W-:Y:S01]  /*8490*/  STL.64 [R1+0x2808], R150 ;  /* 0x0028089601007387 */ /* 0x0007e20000100a00 */
[----:B------:R-:W-:Y:S01]  /*84a0*/  IMAD R137, R137, UR8, RZ ;  /* 0x0000000889897c24 */ /* 0x000fe2000f8e02ff */
[----:B------:R-:W-:Y:S01]  /*84b0*/  ULDC UR9, c[0x0][0x240] ;  /* 0x0000900000097ab9 */ /* 0x000fe20000000800 */
[----:B------:R-:W-:Y:S01]  /*84c0*/  IMAD R135, R135, UR5, RZ ;  /* 0x0000000587877c24 */ /* 0x000fe2000f8e02ff */
[----:B------:R-:W-:Y:S01]  /*84d0*/  ULDC UR8, c[0x0][0x240] ;  /* 0x0000900000087ab9 */ /* 0x000fe20000000800 */
[--C-:B-1----:R-:W-:Y:S01]  /*84e0*/  IMAD.WIDE R154, R145, 0x4, R94.reuse ;  /* 0x00000004919a7825 */ /* 0x102fe200078e025e */
[----:B------:R-:W-:Y:S01]  /*84f0*/  ULDC UR5, c[0x0][0x240] ;  /* 0x0000900000057ab9 */ /* 0x000fe20000000800 */
[----:B------:R-:W-:Y:S01]  /*8500*/  ULDC UR17, c[0x0][0x240] ;  /* 0x0000900000117ab9 */ /* 0x000fe20000000800 */
[----:B------:R-:W-:Y:S01]  /*8510*/  ULDC UR54, c[0x0][0x240] ;  /* 0x0000900000367ab9 */ /* 0x000fe20000000800 */
[--C-:B--2---:R-:W-:Y:S01]  /*8520*/  IMAD.WIDE R152, R144, 0x4, R94.reuse ;  /* 0x0000000490987825 */ /* 0x104fe200078e025e */
[----:B------:R1:W-:Y:S01]  /*8530*/  STL.64 [R1+0x2800], R154 ;  /* 0x0028009a01007387 */ /* 0x0003e20000100a00 */
[----:B------:R-:W-:Y:S01]  /*8540*/  ULDC UR46, c[0x0][0x240] ;  /* 0x00009000002e7ab9 */ /* 0x000fe20000000800 */
[----:B------:R-:W-:Y:S01]  /*8550*/  ULDC UR60, c[0x0][0x240] ;  /* 0x00009000003c7ab9 */ /* 0x000fe20000000800 */
[--C-:B---3--:R-:W-:Y:S01]  /*8560*/  IMAD.WIDE R150, R143, 0x4, R94.reuse ;  /* 0x000000048f967825 */ /* 0x108fe200078e025e */
        /* <DEDUP_REMOVED lines=42> */
[----:B------:R-:W4:Y:S01]  /*8810*/  LDC R149, c[0x0][0x230] ;  /* 0x00008c00ff957b82 */ /* 0x000f220000000800 */
[----:B------:R-:W-:Y:S01]  /*8820*/  IMAD R44, R44, UR61, RZ ;  /* 0x0000003d2c2c7c24 */ /* 0x000fe2000f8e02ff */
[----:B------:R-:W-:Y:S01]  /*8830*/  UMOV UR4, 0x400 ;  /* 0x0000040000047882 */ /* 0x000fe20000000000 */
[----:B-1----:R-:W-:Y:S01]  /*8840*/  IMAD.WIDE R154, R136, 0x4, R94 ;  /* 0x00000004889a7825 */ /* 0x002fe200078e025e */
[----:B------:R-:W-:-:S03]  /*8850*/  ULDC.64 UR28, c[0x0][0x208] ;  /* 0x00008200001c7ab9 */ /* 0x000fc60000000a00 */
[--C-:B--2---:R-:W-:Y:S01]  /*8860*/  IMAD.WIDE R152, R135, 0x4, R94.reuse ;  /* 0x0000000487987825 */ /* 0x104fe200078e025e */
[----:B------:R1:W-:Y:S01]  /*8870*/  STL.64 [R1+0x27b8], R154 ;  /* 0x0027b89a01007387 */ /* 0x0003e20000100a00 */
[----:B------:R-:W2:Y:S02]  /*8880*/  LDC R148, c[0x0][0x230] ;  /* 0x00008c00ff947b82 */ /* 0x000ea40000000800 */
[----:B---3--:R-:W-:Y:S01]  /*8890*/  IMAD.WIDE R150, R134, 0x4, R94 ;  /* 0x0000000486967825 */ /* 0x008fe200078e025e */
[----:B------:R3:W-:Y:S03]  /*88a0*/  STL.64 [R1+0x27b0], R152 ;  /* 0x0027b09801007387 */ /* 0x0007e60000100a00 */
[----:B------:R-:W-:Y:S01]  /*88b0*/  IMAD R43, R43, UR33, RZ ;  /* 0x000000212b2b7c24 */ /* 0x000fe2000f8e02ff */
[----:B------:R3:W-:Y:S01]  /*88c0*/  STL.64 [R1+0x27a8], R150 ;  /* 0x0027a89601007387 */ /* 0x0007e20000100a00 */
[----:B------:R-:W-:Y:S01]  /*88d0*/  IMAD R42, R42, UR25, RZ ;  /* 0x000000192a2a7c24 */ /* 0x000fe2000f8e02ff */
[----:B------:R-:W4:Y:S01]  /*88e0*/  LDC R246, c[0x0][0x238] ;  /* 0x00008e00fff67b82 */ /* 0x000f220000000800 */
[----:B------:R-:W-:-:S02]  /*88f0*/  IMAD R41, R41, UR17, RZ ;  /* 0x0000001129297c24 */ /* 0x000fc4000f8e02ff */
[----:B-1----:R-:W-:-:S04]  /*8900*/  IMAD.WIDE R154, R133, 0x4, R94 ;  /* 0x00000004859a7825 */ /* 0x002fc800078e025e */
[--C-:B---3--:R-:W-:Y:S01]  /*8910*/  IMAD.WIDE R152, R132, 0x4, R94.reuse ;  /* 0x0000000484987825 */ /* 0x108fe200078e025e */
[----:B------:R1:W-:Y:S01]  /*8920*/  STL.64 [R1+0x27a0], R154 ;  /* 0x0027a09a01007387 */ /* 0x0003e20000100a00 */
[----:B------:R-:W3:Y:S02]  /*8930*/  LDC R182, c[0x0][0x230] ;  /* 0x00008c00ffb67b82 */ /* 0x000ee40000000800 */
[----:B------:R-:W-:Y:S01]  /*8940*/  IMAD.WIDE R150, R131, 0x4, R94 ;  /* 0x0000000483967825 */ /* 0x000fe200078e025e */
[----:B------:R1:W-:Y:S03]  /*8950*/  STL.64 [R1+0x2798], R152 ;  /* 0x0027989801007387 */ /* 0x0003e60000100a00 */
[----:B------:R-:W-:Y:S01]  /*8960*/  IMAD R40, R40, UR9, RZ ;  /* 0x0000000928287c24 */ /* 0x000fe2000f8e02ff */
[----:B------:R1:W-:Y:S01]  /*8970*/  STL.64 [R1+0x2790], R150 ;  /* 0x0027909601007387 */ /* 0x0003e20000100a00 */
[----:B------:R-:W-:Y:S01]  /*8980*/  IMAD R39, R39, UR54, RZ ;  /* 0x0000003627277c24 */ /* 0x000fe2000f8e02ff */
[----:B------:R-:W3:Y:S01]  /*8990*/  LDC R214, c[0x0][0x230] ;  /* 0x00008c00ffd67b82 */ /* 0x000ee20000000800 */
[----:B------:R-:W-:-:S02]  /*89a0*/  IMAD R38, R38, UR46, RZ ;  /* 0x0000002e26267c24 */ /* 0x000fc4000f8e02ff */
[----:B-1----:R-:W-:-:S04]  /*89b0*/  IMAD.WIDE R154, R130, 0x4, R94 ;  /* 0x00000004829a7825 */ /* 0x002fc800078e025e */
[--C-:B------:R-:W-:Y:S01]  /*89c0*/  IMAD.WIDE R152, R129, 0x4, R94.reuse ;  /* 0x0000000481987825 */ /* 0x100fe200078e025e */
[----:B------:R1:W-:Y:S01]  /*89d0*/  STL.64 [R1+0x2788], R154 ;  /* 0x0027889a01007387 */ /* 0x0003e20000100a00 */
[----:B------:R-:W3:Y:S02]  /*89e0*/  LDC R252, c[0x0][0x230] ;  /* 0x00008c00fffc7b82 */ /* 0x000ee40000000800 */
[----:B------:R-:W-:Y:S01]  /*89f0*/  IMAD.WIDE R150, R128, 0x4, R94 ;  /* 0x0000000480967825 */ /* 0x000fe200078e025e */
[----:B------:R2:W-:Y:S03]  /*8a00*/  STL.64 [R1+0x2780], R152 ;  /* 0x0027809801007387 */ /* 0x0005e60000100a00 */
[----:B------:R-:W-:Y:S01]  /*8a10*/  IMAD R37, R37, UR60, RZ ;  /* 0x0000003c25257c24 */ /* 0x000fe2000f8e02ff */
[----:B------:R4:W-:Y:S01]  /*8a20*/  STL.64 [R1+0x2778], R150 ;  /* 0x0027789601007387 */ /* 0x0009e20000100a00 */
[----:B------:R-:W-:-:S02]  /*8a30*/  IMAD R36, R36, UR32, RZ ;  /* 0x0000002024247c24 */ /* 0x000fc4000f8e02ff */
[----:B------:R-:W-:Y:S02]  /*8a40*/  IMAD R35, R35, UR24, RZ ;  /* 0x0000001823237c24 */ /* 0x000fe4000f8e02ff */
[----:B-1----:R-:W-:-:S04]  /*8a50*/  IMAD.WIDE R154, R127, 0x4, R94 ;  /* 0x000000047f9a7825 */ /* 0x002fc800078e025e */
[--C-:B--2---:R-:W-:Y:S01]  /*8a60*/  IMAD.WIDE R152, R126, 0x4, R94.reuse ;  /* 0x000000047e987825 */ /* 0x104fe200078e025e */
[----:B------:R1:W-:Y:S03]  /*8a70*/  STL.64 [R1+0x2770], R154 ;  /* 0x0027709a01007387 */ /* 0x0003e60000100a00 */
[----:B----4-:R-:W-:Y:S01]  /*8a80*/  IMAD.WIDE R150, R125, 0x4, R94 ;  /* 0x000000047d967825 */ /* 0x010fe200078e025e */
[----:B------:R2:W-:Y:S03]  /*8a90*/  STL.64 [R1+0x2768], R152 ;  /* 0x0027689801007387 */ /* 0x0005e60000100a00 */
[----:B------:R-:W-:Y:S01]  /*8aa0*/  IMAD R34, R34, UR16, RZ ;  /* 0x0000001022227c24 */ /* 0x000fe2000f8e02ff */
[----:B------:R4:W-:Y:S01]  /*8ab0*/  STL.64 [R1+0x2760], R150 ;  /* 0x0027609601007387 */ /* 0x0009e20000100a00 */
[----:B------:R-:W-:Y:S01]  /*8ac0*/  IMAD R33, R33, UR8, RZ ;  /* 0x0000000821217c24 */ /* 0x000fe2000f8e02ff */
[----:B------:R-:W-:Y:S01]  /*8ad0*/  ULDC.64 UR8, c[0x0][0x210] ;  /* 0x0000840000087ab9 */ /* 0x000fe20000000a00 */
[----:B------:R-:W-:-:S02]  /*8ae0*/  IMAD R32, R32, UR53, RZ ;  /* 0x0000003520207c24 */ /* 0x000fc4000f8e02ff */
[----:B-1----:R-:W-:-:S04]  /*8af0*/  IMAD.WIDE R154, R124, 0x4, R94 ;  /* 0x000000047c9a7825 */ /* 0x002fc800078e025e */
[--C-:B--2---:R-:W-:Y:S01]  /*8b00*/  IMAD.WIDE R152, R123, 0x4, R94.reuse ;  /* 0x000000047b987825 */ /* 0x104fe200078e025e */
[----:B------:R1:W-:Y:S03]  /*8b10*/  STL.64 [R1+0x2758], R154 ;  /* 0x0027589a01007387 */ /* 0x0003e60000100a00 */
[----:B----4-:R-:W-:Y:S01]  /*8b20*/  IMAD.WIDE R150, R122, 0x4, R94 ;  /* 0x000000047a967825 */ /* 0x010fe200078e025e */
        /* <DEDUP_REMOVED lines=39> */
[----:B------:R-:W3:Y:S01]  /*8da0*/  S2UR UR5, SR_CgaCtaId ;  /* 0x00000000000579c3 */ /* 0x000ee20000008800 */
[----:B------:R-:W-:-:S02]  /*8db0*/  VIADD R148, R148, 0xffffffff ;  /* 0xffffffff94947836 */ /* 0x000fc40000000000 */
[----:B-1----:R-:W-:-:S03]  /*8dc0*/  IMAD.WIDE R154, R109, 0x4, R94 ;  /* 0x000000046d9a7825 */ /* 0x002fc600078e025e */
[----:B------:R-:W-:Y:S01]  /*8dd0*/  ISETP.GE.U32.AND P6, PT, R148, 0x7fffffc0, PT ;  /* 0x7fffffc09400780c */ /* 0x000fe20003fc6070 */
[--C-:B--2---:R-:W-:Y:S01]  /*8de0*/  IMAD.WIDE R152, R108, 0x4, R94.reuse ;  /* 0x000000046c987825 */ /* 0x104fe200078e025e */
[----:B------:R1:W-:Y:S03]  /*8df0*/  STL.64 [R1+0x26e0], R154 ;  /* 0x0026e09a01007387 */ /* 0x0003e60000100a00 */
[----:B----4-:R-:W-:Y:S01]  /*8e00*/  IMAD.WIDE R150, R107, 0x4, R94 ;  /* 0x000000046b967825 */ /* 0x010fe200078e025e */
[----:B------:R2:W-:Y:S03]  /*8e10*/  STL.64 [R1+0x26d8], R152 ;  /* 0x0026d89801007387 */ /* 0x0005e60000100a00 */
[C---:B------:R-:W-:Y:S01]  /*8e20*/  IMAD R178, R246.reuse, 0x36, RZ ;  /* 0x00000036f6b27824 */ /* 0x040fe200078e02ff */
[----:B------:R4:W-:Y:S01]  /*8e30*/  STL.64 [R1+0x26d0], R150 ;  /* 0x0026d09601007387 */ /* 0x0009e20000100a00 */
[----:B------:R-:W-:-:S02]  /*8e40*/  IMAD R210, R246, 0x3a, RZ ;  /* 0x0000003af6d27824 */ /* 0x000fc400078e02ff */
[----:B------:R-:W-:Y:S02]  /*8e50*/  IMAD R216, R246, 0x3e, RZ ;  /* 0x0000003ef6d87824 */ /* 0x000fe400078e02ff */
[----:B-1----:R-:W-:Y:S01]  /*8e60*/  IMAD.WIDE R154, R106, 0x4, R94 ;  /* 0x000000046a9a7825 */ /* 0x002fe200078e025e */
[----:B---3--:R-:W-:-:S03]  /*8e70*/  ULEA UR4, UR5, UR4, 0x18 ;  /* 0x0000000405047291 */ /* 0x008fc6000f8ec03f */
[--C-:B--2---:R-:W-:Y:S01]  /*8e80*/  IMAD.WIDE R152, R105, 0x4, R94.reuse ;  /* 0x0000000469987825 */ /* 0x104fe200078e025e */
[----:B------:R1:W-:Y:S03]  /*8e90*/  STL.64 [R1+0x26c8], R154 ;  /* 0x0026c89a01007387 */ /* 0x0003e60000100a00 */
[----:B----4-:R-:W-:Y:S01]  /*8ea0*/  IMAD.WIDE R150, R104, 0x4, R94 ;  /* 0x0000000468967825 */ /* 0x010fe200078e025e */
[----:B------:R2:W-:Y:S03]  /*8eb0*/  STL.64 [R1+0x26c0], R152 ;  /* 0x0026c09801007387 */ /* 0x0005e60000100a00 */
[C---:B------:R-:W-:Y:S01]  /*8ec0*/  IMAD R247, R246.reuse, 0x3, RZ ;  /* 0x00000003f6f77824 */ /* 0x040fe200078e02ff */
[----:B------:R3:W-:Y:S01]  /*8ed0*/  STL.64 [R1+0x26b8], R150 ;  /* 0x0026b89601007387 */ /* 0x0007e20000100a00 */
[----:B------:R-:W-:-:S02]  /*8ee0*/  IMAD R248, R246, 0x7, RZ ;  /* 0x00000007f6f87824 */ /* 0x000fc400078e02ff */
[----:B------:R-:W-:Y:S02]  /*8ef0*/  VIADD R252, R252, 0xffffffe8 ;  /* 0xffffffe8fcfc7836 */ /* 0x000fe40000000000 */
[----:B-1----:R-:W-:-:S04]  /*8f00*/  IMAD.WIDE R154, R103, 0x4, R94 ;  /* 0x00000004679a7825 */ /* 0x002fc800078e025e */
[--C-:B--2---:R-:W-:Y:S01]  /*8f10*/  IMAD.WIDE R152, R102, 0x4, R94.reuse ;  /* 0x0000000466987825 */ /* 0x104fe200078e025e */
[----:B------:R1:W-:Y:S03]  /*8f20*/  STL.64 [R1+0x26b0], R154 ;  /* 0x0026b09a01007387 */ /* 0x0003e60000100a00 */
[--C-:B---3--:R-:W-:Y:S01]  /*8f30*/  IMAD.WIDE R150, R101, 0x4, R94.reuse ;  /* 0x0000000465967825 */ /* 0x108fe200078e025e */
[----:B------:R2:W-:Y:S04]  /*8f40*/  STL.64 [R1+0x26a8], R152 ;  /* 0x0026a89801007387 */ /* 0x0005e80000100a00 */
[----:B------:R3:W-:Y:S01]  /*8f50*/  STL.64 [R1+0x26a0], R150 ;  /* 0x0026a09601007387 */ /* 0x0007e20000100a00 */
        /* <DEDUP_REMOVED lines=157> */
[----:B--2---:R-:W-:Y:S01]  /*9930*/  IMAD.WIDE R152, R14, 0x4, R94 ;  /* 0x000000040e987825 */ /* 0x004fe200078e025e */
[----:B------:R-:W-:Y:S03]  /*9940*/  STL.64 [R1+0x1cc0], R154 ;  /* 0x001cc09a01007387 */ /* 0x000fe60000100a00 */
[--C-:B---3--:R-:W-:Y:S01]  /*9950*/  IMAD.WIDE R150, R147, 0x4, R6.reuse ;  /* 0x0000000493967825 */ /* 0x108fe200078e0206 */
[----:B------:R1:W-:Y:S03]  /*9960*/  STL.64 [R1+0x1c40], R152 ;  /* 0x001c409801007387 */ /* 0x0003e60000100a00 */
[--C-:B------:R-:W-:Y:S01]  /*9970*/  IMAD.WIDE R94, R146, 0x4, R6.reuse ;  /* 0x00000004925e7825 */ /* 0x100fe200078e0206 */
[----:B------:R2:W-:Y:S03]  /*9980*/  STL.64 [R1+0x23e0], R150 ;  /* 0x0023e09601007387 */ /* 0x0005e60000100a00 */
[--C-:B------:R-:W-:Y:S01]  /*9990*/  IMAD.WIDE R146, R145, 0x4, R6.reuse ;  /* 0x0000000491927825 */ /* 0x100fe200078e0206 */
[----:B------:R3:W-:Y:S03]  /*99a0*/  STL.64 [R1+0x23d8], R94 ;  /* 0x0023d85e01007387 */ /* 0x0007e60000100a00 */
[----:B------:R-:W-:Y:S01]  /*99b0*/  IMAD.WIDE R144, R144, 0x4, R6 ;  /* 0x0000000490907825 */ /* 0x000fe200078e0206 */
[----:B------:R-:W-:Y:S01]  /*99c0*/  STL.64 [R1+0x23d0], R146 ;  /* 0x0023d09201007387 */ /* 0x000fe20000100a00 */
[----:B-1----:R-:W1:Y:S03]  /*99d0*/  LDC R152, c[0x0][0x230] ;  /* 0x00008c00ff987b82 */ /* 0x002e660000000800 */
[----:B------:R4:W-:Y:S01]  /*99e0*/  STL.64 [R1+0x23a8], R144 ;  /* 0x0023a89001007387 */ /* 0x0009e20000100a00 */
[----:B--2---:R-:W-:-:S02]  /*99f0*/  IMAD R150, R246, 0x6, RZ ;  /* 0x00000006f6967824 */ /* 0x004fc400078e02ff */
[--C-:B---3--:R-:W-:Y:S02]  /*9a00*/  IMAD.WIDE R94, R143, 0x4, R6.reuse ;  /* 0x000000048f5e7825 */ /* 0x108fe400078e0206 */
[----:B------:R-:W2:Y:S02]  /*9a10*/  LDC R151, c[0x0][0x230] ;  /* 0x00008c00ff977b82 */ /* 0x000ea40000000800 */
[--C-:B------:R-:W-:Y:S01]  /*9a20*/  IMAD.WIDE R142, R142, 0x4, R6.reuse ;  /* 0x000000048e8e7825 */ /* 0x100fe200078e0206 */
[----:B------:R3:W-:Y:S03]  /*9a30*/  STL.64 [R1+0x23a0], R94 ;  /* 0x0023a05e01007387 */ /* 0x0007e60000100a00 */
[--C-:B----4-:R-:W-:Y:S01]  /*9a40*/  IMAD.WIDE R144, R141, 0x4, R6.reuse ;  /* 0x000000048d907825 */ /* 0x110fe200078e0206 */
[----:B------:R4:W-:Y:S04]  /*9a50*/  STL.64 [R1+0x2398], R142 ;  /* 0x0023988e01007387 */ /* 0x0009e80000100a00 */
[----:B------:R-:W-:Y:S01]  /*9a60*/  STL.64 [R1+0x2390], R144 ;  /* 0x0023909001007387 */ /* 0x000fe20000100a00 */
[----:B---3--:R-:W-:-:S04]  /*9a70*/  IMAD.WIDE R94, R140, 0x4, R6 ;  /* 0x000000048c5e7825 */ /* 0x008fc800078e0206 */
[--C-:B----4-:R-:W-:Y:S01]  /*9a80*/  IMAD.WIDE R142, R139, 0x4, R6.reuse ;  /* 0x000000048b8e7825 */ /* 0x110fe200078e0206 */
[----:B------:R3:W-:Y:S03]  /*9a90*/  STL.64 [R1+0x2388], R94 ;  /* 0x0023885e01007387 */ /* 0x0007e60000100a00 */
[--C-:B------:R-:W-:Y:S01]  /*9aa0*/  IMAD.WIDE R140, R138, 0x4, R6.reuse ;  /* 0x000000048a8c7825 */ /* 0x100fe200078e0206 */
[----:B------:R-:W-:Y:S03]  /*9ab0*/  STL.64 [R1+0x2380], R142 ;  /* 0x0023808e01007387 */ /* 0x000fe60000100a00 */
[----:B------:R-:W-:Y:S01]  /*9ac0*/  IMAD.WIDE R138, R136, 0x4, R6 ;  /* 0x00000004888a7825 */ /* 0x000fe200078e0206 */
[----:B------:R-:W-:Y:S03]  /*9ad0*/  STL.64 [R1+0x2378], R140 ;  /* 0x0023788c01007387 */ /* 0x000fe60000100a00 */
[----:B--2---:R-:W-:-:S02]  /*9ae0*/  VIADD R151, R151, 0xffffffe9 ;  /* 0xffffffe997977836 */ /* 0x004fc40000000000 */
[----:B---3--:R-:W-:-:S04]  /*9af0*/  IMAD.WIDE R94, R137, 0x4, R6 ;  /* 0x00000004895e7825 */ /* 0x008fc800078e0206 */
[--C-:B------:R-:W-:Y:S01]  /*9b00*/  IMAD.WIDE R136, R135, 0x4, R6.reuse ;  /* 0x0000000487887825 */ /* 0x100fe200078e0206 */
[----:B------:R2:W-:Y:S04]  /*9b10*/  STL.64 [R1+0x2370], R94 ;  /* 0x0023705e01007387 */ /* 0x0005e80000100a00 */
[----:B------:R-:W-:Y:S04]  /*9b20*/  STL.64 [R1+0x2368], R138 ;  /* 0x0023688a01007387 */ /* 0x000fe80000100a00 */
[----:B------:R-:W-:Y:S01]  /*9b30*/  STL.64 [R1+0x2360], R136 ;  /* 0x0023608801007387 */ /* 0x000fe20000100a00 */
[----:B--2---:R-:W-:-:S04]  /*9b40*/  IMAD.WIDE R94, R134, 0x4, R6 ;  /* 0x00000004865e7825 */ /* 0x004fc800078e0206 */
[--C-:B------:R-:W-:Y:S01]  /*9b50*/  IMAD.WIDE R134, R133, 0x4, R6.reuse ;  /* 0x0000000485867825 */ /* 0x100fe200078e0206 */
[----:B------:R2:W-:Y:S03]  /*9b60*/  STL.64 [R1+0x2358], R94 ;  /* 0x0023585e01007387 */ /* 0x0005e60000100a00 */
[--C-:B------:R-:W-:Y:S01]  /*9b70*/  IMAD.WIDE R132, R132, 0x4, R6.reuse ;  /* 0x0000000484847825 */ /* 0x100fe200078e0206 */
[----:B------:R-:W-:Y:S04]  /*9b80*/  STL.64 [R1+0x2350], R134 ;  /* 0x0023508601007387 */ /* 0x000fe80000100a00 */
[----:B------:R3:W-:Y:S01]  /*9b90*/  STL.64 [R1+0x2348], R132 ;  /* 0x0023488401007387 */ /* 0x0007e20000100a00 */
[----:B--2---:R-:W-:-:S04]  /*9ba0*/  IMAD.WIDE R94, R131, 0x4, R6 ;  /* 0x00000004835e7825 */ /* 0x004fc800078e0206 */
[--C-:B------:R-:W-:Y:S01]  /*9bb0*/  IMAD.WIDE R130, R130, 0x4, R6.reuse ;  /* 0x0000000482827825 */ /* 0x100fe200078e0206 */
[----:B------:R2:W-:Y:S03]  /*9bc0*/  STL.64 [R1+0x2340], R94 ;  /* 0x0023405e01007387 */ /* 0x0005e60000100a00 */
[--C-:B---3--:R-:W-:Y:S01]  /*9bd0*/  IMAD.WIDE R132, R129, 0x4, R6.reuse ;  /* 0x0000000481847825 */ /* 0x108fe200078e0206 */
[----:B------:R3:W-:Y:S04]  /*9be0*/  STL.64 [R1+0x2338], R130 ;  /* 0x0023388201007387 */ /* 0x0007e80000100a00 */
[----:B------:R-:W-:Y:S01]  /*9bf0*/  STL.64 [R1+0x2330], R132 ;  /* 0x0023308401007387 */ /* 0x000fe20000100a00 */
[----:B--2---:R-:W-:-:S04]  /*9c00*/  IMAD.WIDE R94, R128, 0x4, R6 ;  /* 0x00000004805e7825 */ /* 0x004fc800078e0206 */
[--C-:B---3--:R-:W-:Y:S01]  /*9c10*/  IMAD.WIDE R130, R127, 0x4, R6.reuse ;  /* 0x000000047f827825 */ /* 0x108fe200078e0206 */
[----:B------:R2:W-:Y:S03]  /*9c20*/  STL.64 [R1+0x21a8], R94 ;  /* 0x0021a85e01007387 */ /* 0x0005e60000100a00 */
[--C-:B------:R-:W-:Y:S01]  /*9c30*/  IMAD.WIDE R128, R126, 0x4, R6.reuse ;  /* 0x000000047e807825 */ /* 0x100fe200078e0206 */
[----:B------:R-:W-:Y:S03]  /*9c40*/  STL.64 [R1+0x21a0], R130 ;  /* 0x0021a08201007387 */ /* 0x000fe60000100a00 */
[--C-:B------:R-:W-:Y:S01]  /*9c50*/  IMAD.WIDE R126, R124, 0x4, R6.reuse ;  /* 0x000000047c7e7825 */ /* 0x100fe200078e0206 */
[----:B------:R-:W-:Y:S03]  /*9c60*/  STL.64 [R1+0x2198], R128 ;  /* 0x0021988001007387 */ /* 0x000fe60000100a00 */
[----:B--2---:R-:W-:-:S04]  /*9c70*/  IMAD.WIDE R94, R125, 0x4, R6 ;  /* 0x000000047d5e7825 */ /* 0x004fc800078e0206 */
        /* <DEDUP_REMOVED lines=15> */
[----:B------:R4:W-:Y:S01]  /*9d70*/  STL.64 [R1+0x2150], R120 ;  /* 0x0021507801007387 */ /* 0x0009e20000100a00 */
[----:B--2---:R-:W-:-:S04]  /*9d80*/  IMAD.WIDE R94, R116, 0x4, R6 ;  /* 0x00000004745e7825 */ /* 0x004fc800078e0206 */
[--C-:B---3--:R-:W-:Y:S01]  /*9d90*/  IMAD.WIDE R118, R115, 0x4, R6.reuse ;  /* 0x0000000473767825 */ /* 0x108fe200078e0206 */
[----:B------:R2:W-:Y:S03]  /*9da0*/  STL.64 [R1+0x2148], R94 ;  /* 0x0021485e01007387 */ /* 0x0005e60000100a00 */
[--C-:B------:R-:W-:Y:S01]  /*9db0*/  IMAD.WIDE R116, R114, 0x4, R6.reuse ;  /* 0x0000000472747825 */ /* 0x100fe200078e0206 */
[----:B------:R3:W-:Y:S03]  /*9dc0*/  STL.64 [R1+0x2140], R118 ;  /* 0x0021407601007387 */ /* 0x0007e60000100a00 */
[----:B------:R-:W-:Y:S01]  /*9dd0*/  IMAD.WIDE R114, R112, 0x4, R6 ;  /* 0x0000000470727825 */ /* 0x000fe200078e0206 */
[----:B------:R-:W-:Y:S03]  /*9de0*/  STL.64 [R1+0x2018], R116 ;  /* 0x0020187401007387 */ /* 0x000fe60000100a00 */
[----:B----4-:R-:W-:-:S02]  /*9df0*/  IMAD R120, R246, 0x3d, RZ ;  /* 0x0000003df6787824 */ /* 0x010fc400078e02ff */
[--C-:B--2---:R-:W-:Y:S01]  /*9e00*/  IMAD.WIDE R94, R113, 0x4, R6.reuse ;  /* 0x00000004715e7825 */ /* 0x104fe200078e0206 */
[----:B---3--:R-:W2:Y:S03]  /*9e10*/  LDC R118, c[0x0][0x230] ;  /* 0x00008c00ff767b82 */ /* 0x008ea60000000800 */
[--C-:B------:R-:W-:Y:S01]  /*9e20*/  IMAD.WIDE R112, R111, 0x4, R6.reuse ;  /* 0x000000046f707825 */ /* 0x100fe200078e0206 */
[----:B------:R3:W-:Y:S04]  /*9e30*/  STL.64 [R1+0x2010], R94 ;  /* 0x0020105e01007387 */ /* 0x0007e80000100a00 */
[----:B------:R4:W-:Y:S04]  /*9e40*/  STL.64 [R1+0x2008], R114 ;  /* 0x0020087201007387 */ /* 0x0009e80000100a00 */
[----:B------:R-:W-:Y:S01]  /*9e50*/  STL.64 [R1+0x2000], R112 ;  /* 0x0020007001007387 */ /* 0x000fe20000100a00 */
[----:B---3--:R-:W-:-:S04]  /*9e60*/  IMAD.WIDE R94, R110, 0x4, R6 ;  /* 0x000000046e5e7825 */ /* 0x008fc800078e0206 */
[--C-:B------:R-:W-:Y:S01]  /*9e70*/  IMAD.WIDE R110, R109, 0x4, R6.reuse ;  /* 0x000000046d6e7825 */ /* 0x100fe200078e0206 */
[----:B------:R3:W-:Y:S03]  /*9e80*/  STL.64 [R1+0x1ff8], R94 ;  /* 0x001ff85e01007387 */ /* 0x0007e60000100a00 */
[--C-:B------:R-:W-:Y:S01]  /*9e90*/  IMAD.WIDE R108, R108, 0x4, R6.reuse ;  /* 0x000000046c6c7825 */ /* 0x100fe200078e0206 */
[----:B------:R-:W-:Y:S03]  /*9ea0*/  STL.64 [R1+0x1ff0], R110 ;  /* 0x001ff06e01007387 */ /* 0x000fe60000100a00 */
[----:B----4-:R-:W-:Y:S01]  /*9eb0*/  IMAD R114, R246, 0x39, RZ ;  /* 0x00000039f6727824 */ /* 0x010fe200078e02ff */
[----:B------:R4:W-:Y:S01]  /*9ec0*/  STL.64 [R1+0x1fe8], R108 ;  /* 0x001fe86c01007387 */ /* 0x0009e20000100a00 */
[----:B---3--:R-:W-:-:S04]  /*9ed0*/  IMAD.WIDE R94, R107, 0x4, R6 ;  /* 0x000000046b5e7825 */ /* 0x008fc800078e0206 */
        /* <DEDUP_REMOVED lines=10> */
[--C-:B------:R-:W-:Y:S01]  /*9f80*/  IMAD.WIDE R102, R100, 0x4, R6.reuse ;  /* 0x0000000464667825 */ /* 0x100fe200078e0206 */
[----:B------:R-:W-:Y:S03]  /*9f90*/  STL.64 [R1+0x1fb8], R104 ;  /* 0x001fb86801007387 */ /* 0x000fe60000100a00 */
[----:B---3--:R-:W-:-:S04]  /*9fa0*/  IMAD.WIDE R94, R101, 0x4, R6 ;  /* 0x00000004655e7825 */ /* 0x008fc800078e0206 */
[--C-:B------:R-:W-:Y:S01]  /*9fb0*/  IMAD.WIDE R100, R99, 0x4, R6.reuse ;  /* 0x0000000463647825 */ /* 0x100fe200078e0206 */
[----:B------:R3:W-:Y:S04]  /*9fc0*/  STL.64 [R1+0x1fb0], R94 ;  /* 0x001fb05e01007387 */ /* 0x0007e80000100a00 */
[----:B------:R-:W-:Y:S04]  /*9fd0*/  STL.64 [R1+0x1fa8], R102 ;  /* 0x001fa86601007387 */ /* 0x000fe80000100a00 */
[----:B------:R-:W-:Y:S01]  /*9fe0*/  STL.64 [R1+0x1fa0], R100 ;  /* 0x001fa06401007387 */ /* 0x000fe20000100a00 */
[----:B---3--:R-:W-:-:S04]  /*9ff0*/  IMAD.WIDE R94, R98, 0x4, R6 ;  /* 0x00000004625e7825 */ /* 0x008fc800078e0206 */
[--C-:B------:R-:W-:Y:S01]  /*a000*/  IMAD.WIDE R98, R97, 0x4, R6.reuse ;  /* 0x0000000461627825 */ /* 0x100fe200078e0206 */
[----:B------:R3:W-:Y:S03]  /*a010*/  STL.64 [R1+0x1f98], R94 ;  /* 0x001f985e01007387 */ /* 0x0007e60000100a00 */
[--C-:B------:R-:W-:Y:S01]  /*a020*/  IMAD.WIDE R96, R96, 0x4, R6.reuse ;  /* 0x0000000460607825 */ /* 0x100fe200078e0206 */
[----:B------:R-:W-:Y:S04]  /*a030*/  STL.64 [R1+0x1f90], R98 ;  /* 0x001f906201007387 */ /* 0x000fe80000100a00 */
        /* <DEDUP_REMOVED lines=9> */
[----:B------:R-:W-:Y:S03]  /*a0d0*/  STL.64 [R1+0x1f68], R94 ;  /* 0x001f685e01007387 */ /* 0x000fe60000100a00 */
[--C-:B------:R-:W-:Y:S01]  /*a0e0*/  IMAD.WIDE R90, R88, 0x4, R6.reuse ;  /* 0x00000004585a7825 */ /* 0x100fe200078e0206 */
[----:B------:R-:W-:Y:S03]  /*a0f0*/  STL.64 [R1+0x1f60], R92 ;  /* 0x001f605c01007387 */ /* 0x000fe60000100a00 */
[--C-:B------:R-:W-:Y:S01]  /*a100*/  IMAD.WIDE R88, R87, 0x4, R6.reuse ;  /* 0x0000000457587825 */ /* 0x100fe200078e0206 */
[----:B------:R3:W-:Y:S03]  /*a110*/  STL.64 [R1+0x1f58], R90 ;  /* 0x001f585a01007387 */ /* 0x0007e60000100a00 */
[--C-:B------:R-:W-:Y:S01]  /*a120*/  IMAD.WIDE R86, R86, 0x4, R6.reuse ;  /* 0x0000000456567825 */ /* 0x100fe200078e0206 */
[----:B------:R4:W-:Y:S04]  /*a130*/  STL.64 [R1+0x1f50], R88 ;  /* 0x001f505801007387 */ /* 0x0009e80000100a00 */
[----:B------:R1:W-:Y:S01]  /*a140*/  STL.64 [R1+0x1f48], R86 ;  /* 0x001f485601007387 */ /* 0x0003e20000100a00 */
[----:B---3--:R-:W-:-:S04]  /*a150*/  IMAD.WIDE R90, R85, 0x4, R6 ;  /* 0x00000004555a7825 */ /* 0x008fc800078e0206 */
[--C-:B----4-:R-:W-:Y:S01]  /*a160*/  IMAD.WIDE R88, R84, 0x4, R6.reuse ;  /* 0x0000000454587825 */ /* 0x110fe200078e0206 */
[----:B------:R-:W-:Y:S03]  /*a170*/  STL.64 [R1+0x1f40], R90 ;  /* 0x001f405a01007387 */ /* 0x000fe60000100a00 */
[--C-:B-1----:R-:W-:Y:S01]  /*a180*/  IMAD.WIDE R86, R83, 0x4, R6.reuse ;  /* 0x0000000453567825 */ /* 0x102fe200078e0206 */
        /* <DEDUP_REMOVED lines=8> */
[----:B-1----:R-:W-:-:S04]  /*a210*/  IMAD.WIDE R84, R79, 0x4, R6 ;  /* 0x000000044f547825 */ /* 0x002fc800078e0206 */
[--C-:B---3--:R-:W-:Y:S01]  /*a220*/  IMAD.WIDE R82, R78, 0x4, R6.reuse ;  /* 0x000000044e527825 */ /* 0x108fe200078e0206 */
[----:B------:R1:W-:Y:S03]  /*a230*/  STL.64 [R1+0x1f10], R84 ;  /* 0x001f105401007387 */ /* 0x0003e60000100a00 */
[--C-:B----4-:R-:W-:Y:S01]  /*a240*/  IMAD.WIDE R80, R77, 0x4, R6.reuse ;  /* 0x000000044d507825 */ /* 0x110fe200078e0206 */
[----:B------:R-:W-:Y:S03]  /*a250*/  STL.64 [R1+0x1f08], R82 ;  /* 0x001f085201007387 */ /* 0x000fe60000100a00 */
[--C-:B------:R-:W-:Y:S01]  /*a260*/  IMAD.WIDE R78, R76, 0x4, R6.reuse ;  /* 0x000000044c4e7825 */ /* 0x100fe200078e0206 */
[----:B------:R-:W-:Y:S03]  /*a270*/  STL.64 [R1+0x1f00], R80 ;  /* 0x001f005001007387 */ /* 0x000fe60000100a00 */
[--C-:B------:R-:W-:Y:S01]  /*a280*/  IMAD.WIDE R76, R75, 0x4, R6.reuse ;  /* 0x000000044b4c7825 */ /* 0x100fe200078e0206 */
[----:B------:R3:W-:Y:S03]  /*a290*/  STL.64 [R1+0x1ef8], R78 ;  /* 0x001ef84e01007387 */ /* 0x0007e60000100a00 */
[--C-:B------:R-:W-:Y:S01]  /*a2a0*/  IMAD.WIDE R74, R74, 0x4, R6.reuse ;  /* 0x000000044a4a7825 */ /* 0x100fe200078e0206 */
[----:B------:R4:W-:Y:S03]  /*a2b0*/  STL.64 [R1+0x1ef0], R76 ;  /* 0x001ef04c01007387 */ /* 0x0009e60000100a00 */
[----:B-1----:R-:W-:Y:S01]  /*a2c0*/  IMAD R84, R246, 0x35, RZ ;  /* 0x00000035f6547824 */ /* 0x002fe200078e02ff */
        /* <DEDUP_REMOVED lines=21> */
[----:B------:R3:W-:Y:S01]  /*a420*/  STL.64 [R1+0x1e20], R66 ;  /* 0x001e204201007387 */ /* 0x0007e20000100a00 */
[----:B-1----:R-:W1:Y:S02]  /*a430*/  LDC R72, c[0x0][0x230] ;  /* 0x00008c00ff487b82 */ /* 0x002e640000000800 */
[--C-:B------:R-:W-:Y:S01]  /*a440*/  IMAD.WIDE R62, R62, 0x4, R6.reuse ;  /* 0x000000043e3e7825 */ /* 0x100fe200078e0206 */
[----:B------:R4:W-:Y:S04]  /*a450*/  STL.64 [R1+0x1de0], R64 ;  /* 0x001de04001007387 */ /* 0x0009e80000100a00 */
[----:B------:R2:W-:Y:S01]  /*a460*/  STL.64 [R1+0x1d88], R62 ;  /* 0x001d883e01007387 */ /* 0x0005e20000100a00 */
[----:B---3--:R-:W-:-:S04]  /*a470*/  IMAD.WIDE R66, R61, 0x4, R6 ;  /* 0x000000043d427825 */ /* 0x008fc800078e0206 */
[--C-:B----4-:R-:W-:Y:S01]  /*a480*/  IMAD.WIDE R64, R60, 0x4, R6.reuse ;  /* 0x000000043c407825 */ /* 0x110fe200078e0206 */
[----:B------:R-:W-:Y:S03]  /*a490*/  STL.64 [R1+0x1c98], R66 ;  /* 0x001c984201007387 */ /* 0x000fe60000100a00 */
[--C-:B--2---:R-:W-:Y:S01]  /*a4a0*/  IMAD.WIDE R62, R59, 0x4, R6.reuse ;  /* 0x000000043b3e7825 */ /* 0x104fe200078e0206 */
        /* <DEDUP_REMOVED lines=8> */
[----:B--2---:R-:W-:-:S04]  /*a530*/  IMAD.WIDE R60, R55, 0x4, R6 ;  /* 0x00000004373c7825 */ /* 0x004fc800078e0206 */
[--C-:B---3--:R-:W-:Y:S01]  /*a540*/  IMAD.WIDE R58, R54, 0x4, R6.reuse ;  /* 0x00000004363a7825 */ /* 0x108fe200078e0206 */
[----:B------:R-:W-:Y:S03]  /*a550*/  STL.64 [R1+0x1d78], R60 ;  /* 0x001d783c01007387 */ /* 0x000fe60000100a00 */
        /* <DEDUP_REMOVED lines=39> */
[----:B------:R2:W-:Y:S03]  /*a7d0*/  STL.64 [R1+0x1dc0], R38 ;  /* 0x001dc02601007387 */ /* 0x0005e60000100a00 */
[--C-:B------:R-:W-:Y:S01]  /*a7e0*/  IMAD.WIDE R34, R33, 0x4, R6.reuse ;  /* 0x0000000421227825 */ /* 0x100fe200078e0206 */
[----:B------:R3:W-:Y:S03]  /*a7f0*/  STL.64 [R1+0x1cd8], R36 ;  /* 0x001cd82401007387 */ /* 0x0007e60000100a00 */
[--C-:B------:R-:W-:Y:S01]  /*a800*/  IMAD.WIDE R32, R32, 0x4, R6.reuse ;  /* 0x0000000420207825 */ /* 0x100fe200078e0206 */
[----:B------:R4:W-:Y:S04]  /*a810*/  STL.64 [R1+0x1c58], R34 ;  /* 0x001c582201007387 */ /* 0x0009e80000100a00 */
[----:B------:R1:W-:Y:S01]  /*a820*/  STL.64 [R1+0x1eb8], R32 ;  /* 0x001eb82001007387 */ /* 0x0003e20000100a00 */
[----:B--2---:R-:W2:Y:S01]  /*a830*/  LDC R38, c[0x0][0x230] ;  /* 0x00008c00ff267b82 */ /* 0x004ea20000000800 */
[----:B---3--:R-:W-:-:S04]  /*a840*/  IMAD.WIDE R36, R31, 0x4, R6 ;  /* 0x000000041f247825 */ /* 0x008fc800078e0206 */
[--C-:B----4-:R-:W-:Y:S01]  /*a850*/  IMAD.WIDE R34, R30, 0x4, R6.reuse ;  /* 0x000000041e227825 */ /* 0x110fe200078e0206 */
[----:B------:R3:W-:Y:S02]  /*a860*/  STL.64 [R1+0x1e78], R36 ;  /* 0x001e782401007387 */ /* 0x0007e40000100a00 */
[----:B------:R-:W4:Y:S01]  /*a870*/  LDC R39, c[0x0][0x230] ;  /* 0x00008c00ff277b82 */ /* 0x000f220000000800 */
[--C-:B-1----:R-:W-:Y:S01]  /*a880*/  IMAD.WIDE R32, R29, 0x4, R6.reuse ;  /* 0x000000041d207825 */ /* 0x102fe200078e0206 */
[----:B------:R-:W-:Y:S03]  /*a890*/  STL.64 [R1+0x1e38], R34 ;  /* 0x001e382201007387 */ /* 0x000fe60000100a00 */
[--C-:B------:R-:W-:Y:S01]  /*a8a0*/  IMAD.WIDE R30, R28, 0x4, R6.reuse ;  /* 0x000000041c1e7825 */ /* 0x100fe200078e0206 */
[----:B------:R1:W-:Y:S03]  /*a8b0*/  STL.64 [R1+0x1df8], R32 ;  /* 0x001df82001007387 */ /* 0x0003e60000100a00 */
[----:B------:R-:W-:Y:S01]  /*a8c0*/  IMAD.WIDE R28, R27, 0x4, R6 ;  /* 0x000000041b1c7825 */ /* 0x000fe200078e0206 */
[----:B------:R1:W-:Y:S01]  /*a8d0*/  STL.64 [R1+0x1db8], R30 ;  /* 0x001db81e01007387 */ /* 0x0003e20000100a00 */
[----:B---3--:R-:W-:-:S02]  /*a8e0*/  LEA R36, P3, R8, UR8, 0x2 ;  /* 0x0000000808247c11 */ /* 0x008fc4000f8610ff */
[----:B------:R-:W-:Y:S01]  /*a8f0*/  IMAD.WIDE R26, R26, 0x4, R6 ;  /* 0x000000041a1a7825 */ /* 0x000fe200078e0206 */
[----:B------:R3:W-:Y:S01]  /*a900*/  STL.64 [R1+0x1cc8], R28 ;  /* 0x001cc81c01007387 */ /* 0x0007e20000100a00 */
[----:B------:R-:W-:Y:S02]  /*a910*/  LEA.HI.X.SX32 R37, R8, UR9, 0x2, P3 ;  /* 0x0000000908257c11 */ /* 0x000fe400098f16ff */
[C---:B------:R-:W-:Y:S01]  /*a920*/  LEA R8, P3, R9.reuse, UR8, 0x2 ;  /* 0x0000000809087c11 */ /* 0x040fe2000f8610ff */
[----:B------:R3:W-:Y:S01]  /*a930*/  STL.64 [R1+0x1eb0], R26 ;  /* 0x001eb01a01007387 */ /* 0x0007e20000100a00 */
[----:B-1----:R-:W1:Y:S01]  /*a940*/  LDC R33, c[0x0][0x230] ;  /* 0x00008c00ff217b82 */ /* 0x002e620000000800 */
[----:B------:R-:W-:Y:S01]  /*a950*/  IMAD.WIDE R116, R114, 0x4, R36 ;  /* 0x0000000472747825 */ /* 0x000fe200078e0224 */
[----:B------:R-:W-:-:S03]  /*a960*/  LEA.HI.X.SX32 R9, R9, UR9, 0x2, P3 ;  /* 0x0000000909097c11 */ /* 0x000fc600098f16ff */
[----:B------:R-:W-:-:S04]  /*a970*/  IMAD.WIDE R30, R24, 0x4, R6 ;  /* 0x00000004181e7825 */ /* 0x000fc800078e0206 */
[--C-:B---3--:R-:W-:Y:S01]  /*a980*/  IMAD.WIDE R28, R22, 0x4, R6.reuse ;  /* 0x00000004161c7825 */ /* 0x108fe200078e0206 */
[----:B------:R3:W-:Y:S03]  /*a990*/  STL.64 [R1+0x1e70], R30 ;  /* 0x001e701e01007387 */ /* 0x0007e60000100a00 */
[----:B------:R-:W-:Y:S01]  /*a9a0*/  IMAD.WIDE R26, R20, 0x4, R6 ;  /* 0x00000004141a7825 */ /* 0x000fe200078e0206 */
[----:B------:R2:W-:Y:S03]  /*a9b0*/  STL.64 [R1+0x1e30], R28 ;  /* 0x001e301c01007387 */ /* 0x0005e60000100a00 */
[--C-:B------:R-:W-:Y:S01]  /*a9c0*/  IMAD.WIDE R88, R114, 0x4, R8.reuse ;  /* 0x0000000472587825 */ /* 0x100fe200078e0208 */
[----:B------:R4:W-:Y:S03]  /*a9d0*/  STL.64 [R1+0x1df0], R26 ;  /* 0x001df01a01007387 */ /* 0x0009e60000100a00 */
[----:B------:R-:W-:-:S04]  /*a9e0*/  IMAD.WIDE R122, R120, 0x4, R8 ;  /* 0x00000004787a7825 */ /* 0x000fc800078e0208 */
[----:B---3--:R-:W-:-:S04]  /*a9f0*/  IMAD.WIDE R30, R18, 0x4, R6 ;  /* 0x00000004121e7825 */ /* 0x008fc800078e0206 */
[--C-:B--2---:R-:W-:Y:S01]  /*aa00*/  IMAD.WIDE R28, R16, 0x4, R6.reuse ;  /* 0x00000004101c7825 */ /* 0x104fe200078e0206 */
[----:B------:R-:W-:Y:S03]  /*aa10*/  STL.64 [R1+0x1da8], R30 ;  /* 0x001da81e01007387 */ /* 0x000fe60000100a00 */
[--C-:B----4-:R-:W-:Y:S01]  /*aa20*/  IMAD.WIDE R26, R14, 0x4, R6.reuse ;  /* 0x000000040e1a7825 */ /* 0x110fe200078e0206 */
[----:B------:R2:W-:Y:S01]  /*aa30*/  STL.64 [R1+0x1cb8], R28 ;  /* 0x001cb81c01007387 */ /* 0x0005e20000100a00 */
[C---:B------:R-:W-:Y:S02]  /*aa40*/  LEA R14, P3, R15.reuse, UR8, 0x2 ;  /* 0x000000080f0e7c11 */ /* 0x040fe4000f8610ff */
[----:B------:R-:W-:Y:S01]  /*aa50*/  IMAD.WIDE R6, R12, 0x4, R6 ;  /* 0x000000040c067825 */ /* 0x000fe200078e0206 */
[----:B------:R3:W-:Y:S01]  /*aa60*/  STL.64 [R1+0x1c38], R26 ;  /* 0x001c381a01007387 */ /* 0x0007e20000100a00 */
[----:B------:R-:W-:-:S02]  /*aa70*/  LEA.HI.X.SX32 R15, R15, UR9, 0x2, P3 ;  /* 0x000000090f0f7c11 */ /* 0x000fc400098f16ff */
[C---:B------:R-:W-:Y:S01]  /*aa80*/  LEA R20, P3, R21.reuse, UR8, 0x2 ;  /* 0x0000000815147c11 */ /* 0x040fe2000f8610ff */
[----:B------:R4:W-:Y:S01]  /*aa90*/  STL.64 [R1+0x1c48], R6 ;  /* 0x001c480601007387 */ /* 0x0009e20000100a00 */
[----:B------:R-:W-:Y:S02]  /*aaa0*/  IMAD.WIDE R180, R178, 0x4, R36 ;  /* 0x00000004b2b47825 */ /* 0x000fe400078e0224 */
[----:B------:R-:W-:Y:S01]  /*aab0*/  LEA.HI.X.SX32 R21, R21, UR9, 0x2, P3 ;  /* 0x0000000915157c11 */ /* 0x000fe200098f16ff */
[----:B--2---:R-:W2:Y:S01]  /*aac0*/  LDC R29, c[0x0][0x230] ;  /* 0x00008c00ff1d7b82 */ /* 0x004ea20000000800 */
[----:B------:R-:W-:Y:S01]  /*aad0*/  IMAD.WIDE R94, R114, 0x4, R14 ;  /* 0x00000004725e7825 */ /* 0x000fe200078e020e */
[----:B---3--:R-:W-:-:S03]  /*aae0*/  LEA R26, P3, R5, UR8, 0x2 ;  /* 0x00000008051a7c11 */ /* 0x008fc6000f8610ff */
[----:B------:R-:W-:Y:S02]  /*aaf0*/  VIADD R27, R149, 0xfffffffb ;  /* 0xfffffffb951b7836 */ /* 0x000fe40000000000 */
[----:B------:R-:W-:Y:S01]  /*ab00*/  IMAD.WIDE R100, R114, 0x4, R20 ;  /* 0x0000000472647825 */ /* 0x000fe200078e0214 */
[----:B----4-:R-:W-:-:S03]  /*ab10*/  LEA R6, P4, R10, UR8, 0x2 ;  /* 0x000000080a067c11 */ /* 0x010fc6000f8810ff */
[----:B------:R-:W-:Y:S01]  /*ab20*/  IMAD.WIDE R148, R120, 0x4, R36 ;  /* 0x0000000478947825 */ /* 0x000fe200078e0224 */
[----:B------:R-:W-:Y:S02]  /*ab30*/  LEA.HI.X.SX32 R7, R10, UR9, 0x2, P4 ;  /* 0x000000090a077c11 */ /* 0x000fe4000a0f16ff */
[----:B------:R-:W-:Y:S01]  /*ab40*/  LEA R10, P5, R11, UR8, 0x2 ;  /* 0x000000080b0a7c11 */ /* 0x000fe2000f8a10ff */
[----:B------:R-:W-:Y:S01]  /*ab50*/  IMAD.WIDE R128, R120, 0x4, R14 ;  /* 0x0000000478807825 */ /* 0x000fe200078e020e */
[----:B------:R-:W-:Y:S02]  /*ab60*/  LEA R12, P4, R13, UR8, 0x2 ;  /* 0x000000080d0c7c11 */ /* 0x000fe4000f8810ff */
[----:B------:R-:W-:Y:S01]  /*ab70*/  LEA.HI.X.SX32 R11, R11, UR9, 0x2, P5 ;  /* 0x000000090b0b7c11 */ /* 0x000fe2000a8f16ff */
[C---:B------:R-:W-:Y:S01]  /*ab80*/  IMAD.WIDE R86, R114.reuse, 0x4, R6 ;  /* 0x0000000472567825 */ /* 0x040fe200078e0206 */
[----:B------:R-:W-:Y:S02]  /*ab90*/  LEA R16, P5, R17, UR8, 0x2 ;  /* 0x0000000811107c11 */ /* 0x000fe4000f8a10ff */
[----:B------:R-:W-:Y:S01]  /*aba0*/  LEA.HI.X.SX32 R13, R13, UR9, 0x2, P4 ;  /* 0x000000090d0d7c11 */ /* 0x000fe2000a0f16ff */
[----:B------:R-:W-:Y:S01]  /*abb0*/  IMAD.WIDE R90, R114, 0x4, R10 ;  /* 0x00000004725a7825 */ /* 0x000fe200078e020a */
[----:B------:R-:W-:-:S02]  /*abc0*/  LEA.HI.X.SX32 R17, R17, UR9, 0x2, P5 ;  /* 0x0000000911117c11 */ /* 0x000fc4000a8f16ff */
[----:B------:R-:W-:Y:S01]  /*abd0*/  LEA R22, P5, R23, UR8, 0x2 ;  /* 0x0000000817167c11 */ /* 0x000fe2000f8a10ff */
[C---:B------:R-:W-:Y:S01]  /*abe0*/  IMAD.WIDE R92, R114.reuse, 0x4, R12 ;  /* 0x00000004725c7825 */ /* 0x040fe200078e020c */
[----:B------:R-:W-:Y:S02]  /*abf0*/  LEA R18, P4, R19, UR8, 0x2 ;  /* 0x0000000813127c11 */ /* 0x000fe4000f8810ff */
[----:B------:R-:W-:Y:S01]  /*ac00*/  LEA.HI.X.SX32 R23, R23, UR9, 0x2, P5 ;  /* 0x0000000917177c11 */ /* 0x000fe2000a8f16ff */
[C---:B------:R-:W-:Y:S01]  /*ac10*/  IMAD.WIDE R96, R114.reuse, 0x4, R16 ;  /* 0x0000000472607825 */ /* 0x040fe200078e0210 */
[----:B------:R-:W-:Y:S02]  /*ac20*/  ISETP.GE.U32.AND P5, PT, R27, 0x7fffffbc, PT ;  /* 0x7fffffbc1b00780c */ /* 0x000fe40003fa6070 */
[----:B------:R-:W-:Y:S01]  /*ac30*/  LEA.HI.X.SX32 R27, R5, UR9, 0x2, P3 ;  /* 0x00000009051b7c11 */ /* 0x000fe200098f16ff */
[----:B--2---:R-:W-:Y:S01]  /*ac40*/  VIADD R5, R29, 0xfffffff7 ;  /* 0xfffffff71d057836 */ /* 0x004fe20000000000 */
[----:B------:R-:W-:Y:S01]  /*ac50*/  LEA R30, P3, R3, UR8, 0x2 ;  /* 0x00000008031e7c11 */ /* 0x000fe2000f8610ff */
[----:B------:R-:W-:Y:S01]  /*ac60*/  IMAD.WIDE R102, R114, 0x4, R22 ;  /* 0x0000000472667825 */ /* 0x000fe200078e0216 */
[----:B------:R-:W-:-:S02]  /*ac70*/  LEA.HI.X.SX32 R19, R19, UR9, 0x2, P4 ;  /* 0x0000000913137c11 */ /* 0x000fc4000a0f16ff */
[----:B------:R-:W-:Y:S01]  /*ac80*/  LEA.HI.X.SX32 R31, R3, UR9, 0x2, P3 ;  /* 0x00000009031f7c11 */ /* 0x000fe200098f16ff */
[----:B-1----:R-:W-:Y:S01]  /*ac90*/  VIADD R3, R33, 0xfffffff3 ;  /* 0xfffffff321037836 */ /* 0x002fe20000000000 */
[----:B------:R-:W-:Y:S01]  /*aca0*/  LEA R34, P3, R2, UR8, 0x2 ;  /* 0x0000000802227c11 */ /* 0x000fe2000f8610ff */
[----:B------:R-:W-:Y:S01]  /*acb0*/  IMAD.WIDE R250, R84, 0x4, R18 ;  /* 0x0000000454fa7825 */ /* 0x000fe200078e0212 */
[----:B------:R-:W-:Y:S02]  /*acc0*/  LEA R24, P4, R25, UR8, 0x2 ;  /* 0x0000000819187c11 */ /* 0x000fe4000f8810ff */
[----:B------:R-:W-:Y:S01]  /*acd0*/  LEA.HI.X.SX32 R35, R2, UR9, 0x2, P3 ;  /* 0x0000000902237c11 */ /* 0x000fe200098f16ff */
[----:B------:R-:W-:Y:S01]  /*ace0*/  IMAD.WIDE R76, R84, 0x4, R26 ;  /* 0x00000004544c7825 */ /* 0x000fe200078e021a */
[----:B------:R-:W-:Y:S02]  /*acf0*/  ISETP.GE.U32.AND P3, PT, R3, 0x7fffffb4, PT ;  /* 0x7fffffb40300780c */ /* 0x000fe40003f66070 */
[----:B------:R-:W-:Y:S01]  /*ad00*/  LEA.HI.X.SX32 R25, R25, UR9, 0x2, P4 ;  /* 0x0000000919197c11 */ /* 0x000fe2000a0f16ff */
[----:B------:R-:W-:Y:S01]  /*ad10*/  IMAD.SHL.U32 R3, R249, 0x4, RZ ;  /* 0x00000004f9037824 */ /* 0x000fe200078e00ff */
[----:B------:R-:W-:Y:S01]  /*ad20*/  LEA R28, P4, R4, UR8, 0x2 ;  /* 0x00000008041c7c11 */ /* 0x000fe2000f8810ff */
[----:B------:R-:W-:-:S03]  /*ad30*/  IMAD.WIDE R80, R84, 0x4, R30 ;  /* 0x0000000454507825 */ /* 0x000fc600078e021e */
[----:B------:R-:W-:Y:S01]  /*ad40*/  LEA.HI.X.SX32 R29, R4, UR9, 0x2, P4 ;  /* 0x00000009041d7c11 */ /* 0x000fe2000a0f16ff */
[----:B------:R-:W-:Y:S01]  /*ad50*/  VIADD R2, R3, UR4 ;  /* 0x0000000403027c36 */ /* 0x000fe20008000000 */
[----:B------:R-:W-:Y:S01]  /*ad60*/  LEA R32, P4, R0, UR8, 0x2 ;  /* 0x0000000800207c11 */ /* 0x000fe2000f8810ff */
[----:B------:R-:W-:Y:S02]  /*ad70*/  IMAD.SHL.U32 R4, R246, 0x4, RZ ;  /* 0x00000004f6047824 */ /* 0x000fe400078e00ff */
[----:B------:R-:W-:Y:S01]  /*ad80*/  IMAD.WIDE R74, R84, 0x4, R24 ;  /* 0x00000004544a7825 */ /* 0x000fe200078e0218 */
[----:B------:R-:W-:Y:S01]  /*ad90*/  @!PT LDS RZ, [RZ] ;  /* 0x00000000fffff984 */ /* 0x000fe20000000800 */
[----:B------:R-:W-:Y:S01]  /*ada0*/  @!PT LDS RZ, [RZ] ;  /* 0x00000000fffff984 */ /* 0x000fe20000000800 */
[----:B------:R-:W-:Y:S01]  /*adb0*/  @!PT LDS RZ, [RZ] ;  /* 0x00000000fffff984 */ /* 0x000fe20000000800 */
[----:B------:R-:W-:Y:S01]  /*adc0*/  LDGSTS.E [R2], desc[UR28][R36.64], !P6 ;  /* 0x0000000024027fae */ /* 0x000fe2000f12185c */
[----:B------:R-:W-:Y:S02]  /*add0*/  LEA.HI.X.SX32 R33, R0, UR9, 0x2, P4 ;  /* 0x0000000900217c11 */ /* 0x000fe4000a0f16ff */
[----:B------:R-:W-:Y:S01]  /*ade0*/  IMAD.WIDE R70, R4, 0x4, R36 ;  /* 0x0000000404467825 */ /* 0x000fe200078e0224 */
[----:B------:R-:W-:Y:S01]  /*adf0*/  LDGSTS.E [R2+0x80], desc[UR28][R6.64], !P6 ;  /* 0x0008000006027fae */ /* 0x000fe2000f12185c */
[----:B------:R-:W-:-:S02]  /*ae00*/  ISETP.GE.U32.AND P4, PT, R5, 0x7fffffb8, PT ;  /* 0x7fffffb80500780c */ /* 0x000fc40003f86070 */
[C---:B------:R-:W-:Y:S01]  /*ae10*/  IMAD.WIDE R68, R4.reuse, 0x4, R6 ;  /* 0x0000000404447825 */ /* 0x040fe200078e0206 */
[----:B------:R-:W-:Y:S01]  /*ae20*/  LDGSTS.E [R2+0x100], desc[UR28][R8.64], !P6 ;  /* 0x0010000008027fae */ /* 0x000fe2000f12185c */
[----:B------:R-:W1:Y:S02]  /*ae30*/  LDC R5, c[0x0][0x230] ;  /* 0x00008c00ff057b82 */ /* 0x000e640000000800 */
[C---:B------:R-:W-:Y:S01]  /*ae40*/  IMAD.WIDE R66, R4.reuse, 0x4, R8 ;  /* 0x0000000404427825 */ /* 0x040fe200078e0208 */
[----:B------:R-:W-:Y:S03]  /*ae50*/  LDGSTS.E [R2+0x180], desc[UR28][R10.64], !P6 ;  /* 0x001800000a027fae */ /* 0x000fe6000f12185c */
[C---:B------:R-:W-:Y:S01]  /*ae60*/  IMAD.WIDE R64, R4.reuse, 0x4, R10 ;  /* 0x0000000404407825 */ /* 0x040fe200078e020a */
[----:B------:R-:W-:Y:S03]  /*ae70*/  LDGSTS.E [R2+0x200], desc[UR28][R12.64], !P6 ;  /* 0x002000000c027fae */ /* 0x000fe6000f12185c */
[C---:B------:R-:W-:Y:S01]  /*ae80*/  IMAD.WIDE R62, R4.reuse, 0x4, R12 ;  /* 0x00000004043e7825 */ /* 0x040fe200078e020c */
[----:B------:R-:W-:Y:S03]  /*ae90*/  LDGSTS.E [R2+0x280], desc[UR28][R14.64], !P6 ;  /* 0x002800000e027fae */ /* 0x000fe6000f12185c */
[----:B------:R-:W-:Y:S01]  /*aea0*/  IMAD.WIDE R60, R4, 0x4, R14 ;  /* 0x00000004043c7825 */ /* 0x000fe200078e020e */
[----:B------:R-:W-:Y:S03]  /*aeb0*/  LDGSTS.E [R2+0x300], desc[UR28][R16.64], !P6 ;  /* 0x0030000010027fae */ /* 0x000fe6000f12185c */
[----:B------:R-:W-:Y:S01]  /*aec0*/  VIADD R0, R38, 0xffffffef ;  /* 0xffffffef26007836 */ /* 0x000fe20000000000 */
[----:B------:R-:W-:Y:S01]  /*aed0*/  LDGSTS.E [R2+0x380], desc[UR28][R18.64], !P6 ;  /* 0x0038000012027fae */ /* 0x000fe2000f12185c */
[C---:B------:R-:W-:Y:S01]  /*aee0*/  IMAD.WIDE R58, R4.reuse, 0x4, R16 ;  /* 0x00000004043a7825 */ /* 0x040fe200078e0210 */
[----:B------:R-:W2:Y:S02]  /*aef0*/  LDC R38, c[0x0][0x230] ;  /* 0x00008c00ff267b82 */ /* 0x000ea40000000800 */
[----:B------:R-:W-:Y:S01]  /*af00*/  LDGSTS.E [R2+0x400], desc[UR28][R20.64], !P6 ;  /* 0x0040000014027fae */ /* 0x000fe2000f12185c */
[----:B------:R-:W-:-:S03]  /*af10*/  IMAD.WIDE R56, R4, 0x4, R18 ;  /* 0x0000000404387825 */ /* 0x000fc600078e0212 */
        /* <DEDUP_REMOVED lines=13> */
[----:B------:R-:W-:Y:S01]  /*aff0*/  ISETP.GE.U32.AND P6, PT, R0, 0x7fffffb0, PT ;  /* 0x7fffffb00000780c */ /* 0x000fe20003fc6070 */
[----:B------:R-:W-:Y:S02]  /*b000*/  IMAD.SHL.U32 R0, R246, 0x8, RZ ;  /* 0x00000008f6007824 */ /* 0x000fe400078e00ff */
[----:B------:R3:W-:Y:S01]  /*b010*/  LDGSTS.E [R2+0x2000], desc[UR28][R70.64], !P5 ;  /* 0x0200000046027fae */ /* 0x0007e2000e92185c */
[----:B------:R-:W-:-:S03]  /*b020*/  IMAD.WIDE R42, R4, 0x4, R32 ;  /* 0x00000004042a7825 */ /* 0x000fc600078e0220 */
[----:B------:R4:W-:Y:S01]  /*b030*/  LDGSTS.E [R2+0x2080], desc[UR28][R68.64], !P5 ;  /* 0x0208000044027fae */ /* 0x0009e2000e92185c */
[----:B------:R-:W-:-:S03]  /*b040*/  IMAD.WIDE R40, R4, 0x4, R34 ;  /* 0x0000000404287825 */ /* 0x000fc600078e0222 */
[----:B------:R4:W-:Y:S01]  /*b050*/  LDGSTS.E [R2+0x2100], desc[UR28][R66.64], !P5 ;  /* 0x0210000042027fae */ /* 0x0009e2000e92185c */
[----:B--2---:R-:W-:Y:S02]  /*b060*/  VIADD R4, R38, 0xffffffe7 ;  /* 0xffffffe726047836 */ /* 0x004fe40000000000 */
[----:B------:R-:W2:Y:S01]  /*b070*/  LDC R38, c[0x0][0x230] ;  /* 0x00008c00ff267b82 */ /* 0x000ea20000000800 */
[----:B------:R4:W-:Y:S01]  /*b080*/  LDGSTS.E [R2+0x2180], desc[UR28][R64.64], !P5 ;  /* 0x0218000040027fae */ /* 0x0009e2000e92185c */
[----:B-1----:R-:W-:Y:S02]  /*b090*/  VIADD R5, R5, 0xffffffeb ;  /* 0xffffffeb05057836 */ /* 0x002fe40000000000 */
[C---:B------:R-:W-:Y:S01]  /*b0a0*/  IMAD.WIDE R78, R84.reuse, 0x4, R28 ;  /* 0x00000004544e7825 */ /* 0x040fe200078e021c */
[----:B------:R1:W-:Y:S03]  /*b0b0*/  LDGSTS.E [R2+0x2200], desc[UR28][R62.64], !P5 ;  /* 0x022000003e027fae */ /* 0x0003e6000e92185c */
[----:B------:R-:W-:Y:S01]  /*b0c0*/  IMAD.WIDE R82, R84, 0x4, R32 ;  /* 0x0000000454527825 */ /* 0x000fe200078e0220 */
[----:B------:R1:W-:Y:S03]  /*b0d0*/  LDGSTS.E [R2+0x2280], desc[UR28][R60.64], !P5 ;  /* 0x022800003c027fae */ /* 0x0003e6000e92185c */
[C---:B------:R-:W-:Y:S01]  /*b0e0*/  IMAD.WIDE R98, R114.reuse, 0x4, R18 ;  /* 0x0000000472627825 */ /* 0x040fe200078e0212 */
        /* <DEDUP_REMOVED lines=8> */
[----:B------:R3:W-:Y:S03]  /*b170*/  STL.64 [R1+0x14e0], R70 ;  /* 0x0014e04601007387 */ /* 0x0007e60000100a00 */
[C---:B------:R-:W-:Y:S01]  /*b180*/  IMAD.WIDE R112, R114.reuse, 0x4, R32 ;  /* 0x0000000472707825 */ /* 0x040fe200078e0220 */
[----:B------:R2:W-:Y:S03]  /*b190*/  LDGSTS.E [R2+0x2500], desc[UR28][R50.64], !P5 ;  /* 0x0250000032027fae */ /* 0x0005e6000e92185c */
[----:B------:R-:W-:Y:S01]  /*b1a0*/  IMAD.WIDE R114, R114, 0x4, R34 ;  /* 0x0000000472727825 */ /* 0x000fe200078e0222 */
[----:B------:R4:W-:Y:S03]  /*b1b0*/  STL.64 [R1+0x14d8], R68 ;  /* 0x0014d84401007387 */ /* 0x0009e60000100a00 */
[----:B------:R-:W-:Y:S01]  /*b1c0*/  IMAD.WIDE R124, R120, 0x4, R10 ;  /* 0x00000004787c7825 */ /* 0x000fe200078e020a */
[----:B------:R2:W-:Y:S03]  /*b1d0*/  LDGSTS.E [R2+0x2580], desc[UR28][R48.64], !P5 ;  /* 0x0258000030027fae */ /* 0x0005e6000e92185c */
[----:B---3--:R-:W-:Y:S01]  /*b1e0*/  IMAD.WIDE R70, R0, 0x4, R36 ;  /* 0x0000000400467825 */ /* 0x008fe200078e0224 */
[----:B------:R3:W-:Y:S03]  /*b1f0*/  STL.64 [R1+0x14d0], R66 ;  /* 0x0014d04201007387 */ /* 0x0007e60000100a00 */
[----:B------:R-:W-:Y:S01]  /*b200*/  IMAD.WIDE R126, R120, 0x4, R12 ;  /* 0x00000004787e7825 */ /* 0x000fe200078e020c */
[----:B------:R2:W-:Y:S03]  /*b210*/  LDGSTS.E [R2+0x2600], desc[UR28][R46.64], !P5 ;  /* 0x026000002e027fae */ /* 0x0005e6000e92185c */
[----:B----4-:R-:W-:Y:S01]  /*b220*/  IMAD.WIDE R68, R0, 0x4, R6 ;  /* 0x0000000400447825 */ /* 0x010fe200078e0206 */
        /* <DEDUP_REMOVED lines=10> */
[----:B------:R3:W-:Y:S01]  /*b2d0*/  LDGSTS.E [R2+0x2780], desc[UR28][R40.64], !P5 ;  /* 0x0278000028027fae */ /* 0x0007e2000e92185c */
[----:B------:R-:W-:-:S02]  /*b2e0*/  ISETP.GE.U32.AND P5, PT, R5, 0x7fffffac, PT ;  /* 0x7fffffac0500780c */ /* 0x000fc40003fa6070 */
[----:B-1----:R-:W-:Y:S01]  /*b2f0*/  IMAD.WIDE R62, R0, 0x4, R12 ;  /* 0x00000004003e7825 */ /* 0x002fe200078e020c */
[----:B------:R1:W-:Y:S01]  /*b300*/  STL.64 [R1+0x14b0], R58 ;  /* 0x0014b03a01007387 */ /* 0x0003e20000100a00 */
[----:B------:R-:W3:Y:S02]  /*b310*/  LDC R5, c[0x0][0x230] ;  /* 0x00008c00ff057b82 */ /* 0x000ee40000000800 */
[----:B------:R-:W-:Y:S01]  /*b320*/  IMAD.WIDE R136, R120, 0x4, R22 ;  /* 0x0000000478887825 */ /* 0x000fe200078e0216 */
[----:B------:R3:W-:Y:S03]  /*b330*/  LDGSTS.E [R2+0x4000], desc[UR28][R70.64], !P4 ;  /* 0x0400000046027fae */ /* 0x0007e6000e12185c */
[----:B----4-:R-:W-:Y:S01]  /*b340*/  IMAD.WIDE R60, R0, 0x4, R14 ;  /* 0x00000004003c7825 */ /* 0x010fe200078e020e */
[----:B------:R2:W-:Y:S03]  /*b350*/  STL.64 [R1+0x14a8], R56 ;  /* 0x0014a83801007387 */ /* 0x0005e60000100a00 */
[----:B------:R-:W-:Y:S01]  /*b360*/  IMAD.WIDE R138, R120, 0x4, R24 ;  /* 0x00000004788a7825 */ /* 0x000fe200078e0218 */
[----:B------:R4:W-:Y:S03]  /*b370*/  LDGSTS.E [R2+0x4080], desc[UR28][R68.64], !P4 ;  /* 0x0408000044027fae */ /* 0x0009e6000e12185c */
[----:B-1----:R-:W-:Y:S01]  /*b380*/  IMAD.WIDE R58, R0, 0x4, R16 ;  /* 0x00000004003a7825 */ /* 0x002fe200078e0210 */
[----:B------:R1:W-:Y:S03]  /*b390*/  STL.64 [R1+0x14a0], R54 ;  /* 0x0014a03601007387 */ /* 0x0003e60000100a00 */
[----:B------:R-:W-:Y:S01]  /*b3a0*/  IMAD.WIDE R140, R120, 0x4, R26 ;  /* 0x00000004788c7825 */ /* 0x000fe200078e021a */
[----:B------:R4:W-:Y:S03]  /*b3b0*/  LDGSTS.E [R2+0x4100], desc[UR28][R66.64], !P4 ;  /* 0x0410000042027fae */ /* 0x0009e6000e12185c */
[C---:B--2---:R-:W-:Y:S01]  /*b3c0*/  IMAD.WIDE R56, R0.reuse, 0x4, R18 ;  /* 0x0000000400387825 */ /* 0x044fe200078e0212 */
[----:B------:R2:W-:Y:S03]  /*b3d0*/  STL.64 [R1+0x1498], R52 ;  /* 0x0014983401007387 */ /* 0x0005e60000100a00 */
[----:B---3--:R-:W-:Y:S01]  /*b3e0*/  VIADD R5, R5, 0xffffffe3 ;  /* 0xffffffe305057836 */ /* 0x008fe20000000000 */
[----:B------:R3:W-:Y:S01]  /*b3f0*/  LDGSTS.E [R2+0x4180], desc[UR28][R64.64], !P4 ;  /* 0x0418000040027fae */ /* 0x0007e2000e12185c */
[----:B-1----:R-:W-:-:S03]  /*b400*/  IMAD.WIDE R54, R0, 0x4, R20 ;  /* 0x0000000400367825 */ /* 0x002fc600078e0214 */
[----:B------:R1:W-:Y:S01]  /*b410*/  STL.64 [R1+0x1490], R50 ;  /* 0x0014903201007387 */ /* 0x0003e20000100a00 */
[----:B------:R-:W-:-:S03]  /*b420*/  IMAD.WIDE R142, R120, 0x4, R28 ;  /* 0x00000004788e7825 */ /* 0x000fc600078e021c */
[----:B------:R3:W-:Y:S01]  /*b430*/  LDGSTS.E [R2+0x4200], desc[UR28][R62.64], !P4 ;  /* 0x042000003e027fae */ /* 0x0007e2000e12185c */
[----:B--2---:R-:W-:-:S03]  /*b440*/  IMAD.WIDE R52, R0, 0x4, R22 ;  /* 0x0000000400347825 */ /* 0x004fc600078e0216 */
[----:B------:R2:W-:Y:S01]  /*b450*/  STL.64 [R1+0x1308], R48 ;  /* 0x0013083001007387 */ /* 0x0005e20000100a00 */
[----:B------:R-:W-:-:S03]  /*b460*/  IMAD.WIDE R144, R120, 0x4, R30 ;  /* 0x0000000478907825 */ /* 0x000fc600078e021e */
        /* <DEDUP_REMOVED lines=18> */
[----:B------:R1:W-:Y:S01]  /*b590*/  LDGSTS.E [R2+0x4500], desc[UR28][R50.64], !P4 ;  /* 0x0450000032027fae */ /* 0x0003e2000e12185c */
[----:B------:R-:W-:-:S03]  /*b5a0*/  IMAD.WIDE R160, R178, 0x4, R16 ;  /* 0x00000004b2a07825 */ /* 0x000fc600078e0210 */
[----:B------:R1:W-:Y:S01]  /*b5b0*/  LDGSTS.E [R2+0x4580], desc[UR28][R48.64], !P4 ;  /* 0x0458000030027fae */ /* 0x0003e2000e12185c */
[----:B--2---:R-:W-:-:S03]  /*b5c0*/  IMAD.WIDE R40, R0, 0x4, R34 ;  /* 0x0000000400287825 */ /* 0x004fc600078e0222 */
[----:B------:R2:W-:Y:S01]  /*b5d0*/  LDGSTS.E [R2+0x4600], desc[UR28][R46.64], !P4 ;  /* 0x046000002e027fae */ /* 0x0005e2000e12185c */
[----:B------:R-:W-:Y:S02]  /*b5e0*/  IMAD.SHL.U32 R0, R246, 0x10, RZ ;  /* 0x00000010f6007824 */ /* 0x000fe400078e00ff */
[C---:B------:R-:W-:Y:S01]  /*b5f0*/  IMAD.WIDE R162, R178.reuse, 0x4, R18 ;  /* 0x00000004b2a27825 */ /* 0x040fe200078e0212 */
[----:B------:R2:W-:Y:S03]  /*b600*/  LDGSTS.E [R2+0x4680], desc[UR28][R44.64], !P4 ;  /* 0x046800002c027fae */ /* 0x0005e6000e12185c */
[C---:B------:R-:W-:Y:S01]  /*b610*/  IMAD.WIDE R164, R178.reuse, 0x4, R20 ;  /* 0x00000004b2a47825 */ /* 0x040fe200078e0214 */
[----:B------:R2:W-:Y:S03]  /*b620*/  LDGSTS.E [R2+0x4700], desc[UR28][R42.64], !P4 ;  /* 0x047000002a027fae */ /* 0x0005e6000e12185c */
[----:B------:R-:W-:Y:S01]  /*b630*/  IMAD.WIDE R166, R178, 0x4, R22 ;  /* 0x00000004b2a67825 */ /* 0x000fe200078e0216 */
[----:B------:R2:W-:Y:S01]  /*b640*/  LDGSTS.E [R2+0x4780], desc[UR28][R40.64], !P4 ;  /* 0x0478000028027fae */ /* 0x0005e2000e12185c */
[----:B------:R-:W-:-:S02]  /*b650*/  ISETP.GE.U32.AND P4, PT, R4, 0x7fffffa8, PT ;  /* 0x7fffffa80400780c */ /* 0x000fc40003f86070 */
[----:B------:R-:W-:Y:S01]  /*b660*/  IMAD R4, R246, 0xc, RZ ;  /* 0x0000000cf6047824 */ /* 0x000fe200078e02ff */
[----:B------:R4:W-:Y:S01]  /*b670*/  STL.64 [R1+0x11b0], R70 ;  /* 0x0011b04601007387 */ /* 0x0009e20000100a00 */
[----:B------:R-:W-:-:S03]  /*b680*/  IMAD.WIDE R168, R178, 0x4, R24 ;  /* 0x00000004b2a87825 */ /* 0x000fc600078e0218 */
[----:B------:R3:W-:Y:S01]  /*b690*/  STL.64 [R1+0x11a8], R68 ;  /* 0x0011a84401007387 */ /* 0x0007e20000100a00 */
[----:B------:R-:W-:-:S03]  /*b6a0*/  IMAD.WIDE R170, R178, 0x4, R26 ;  /* 0x00000004b2aa7825 */ /* 0x000fc600078e021a */
[----:B------:R1:W-:Y:S01]  /*b6b0*/  STL.64 [R1+0x11a0], R66 ;  /* 0x0011a04201007387 */ /* 0x0003e20000100a00 */
[----:B------:R-:W-:-:S03]  /*b6c0*/  IMAD.WIDE R172, R178, 0x4, R28 ;  /* 0x00000004b2ac7825 */ /* 0x000fc600078e021c */
[----:B------:R2:W-:Y:S01]  /*b6d0*/  STL.64 [R1+0x1198], R64 ;  /* 0x0011984001007387 */ /* 0x0005e20000100a00 */
[----:B----4-:R-:W-:-:S03]  /*b6e0*/  IMAD.WIDE R70, R4, 0x4, R36 ;  /* 0x0000000404467825 */ /* 0x010fc600078e0224 */
[----:B------:R4:W-:Y:S01]  /*b6f0*/  STL.64 [R1+0x1190], R62 ;  /* 0x0011903e01007387 */ /* 0x0009e20000100a00 */
[----:B---3--:R-:W-:-:S03]  /*b700*/  IMAD.WIDE R68, R4, 0x4, R6 ;  /* 0x0000000404447825 */ /* 0x008fc600078e0206 */
[----:B------:R3:W-:Y:S01]  /*b710*/  STL.64 [R1+0x1188], R60 ;  /* 0x0011883c01007387 */ /* 0x0007e20000100a00 */
[----:B-1----:R-:W-:-:S03]  /*b720*/  IMAD.WIDE R66, R4, 0x4, R8 ;  /* 0x0000000404427825 */ /* 0x002fc600078e0208 */
[----:B------:R1:W-:Y:S01]  /*b730*/  STL.64 [R1+0x1180], R58 ;  /* 0x0011803a01007387 */ /* 0x0003e20000100a00 */
[----:B--2---:R-:W-:-:S03]  /*b740*/  IMAD.WIDE R64, R4, 0x4, R10 ;  /* 0x0000000404407825 */ /* 0x004fc600078e020a */
[----:B------:R2:W-:Y:S01]  /*b750*/  LDGSTS.E [R2+0x6000], desc[UR28][R70.64], !P3 ;  /* 0x0600000046027fae */ /* 0x0005e2000d92185c */
[----:B----4-:R-:W-:-:S03]  /*b760*/  IMAD.WIDE R62, R4, 0x4, R12 ;  /* 0x00000004043e7825 */ /* 0x010fc600078e020c */
[----:B------:R4:W-:Y:S01]  /*b770*/  STL.64 [R1+0x1178], R56 ;  /* 0x0011783801007387 */ /* 0x0009e20000100a00 */
[----:B---3--:R-:W-:-:S03]  /*b780*/  IMAD.WIDE R60, R4, 0x4, R14 ;  /* 0x00000004043c7825 */ /* 0x008fc600078e020e */
[----:B------:R3:W-:Y:S01]  /*b790*/  LDGSTS.E [R2+0x6080], desc[UR28][R68.64], !P3 ;  /* 0x0608000044027fae */ /* 0x0007e2000d92185c */
[----:B-1----:R-:W-:-:S03]  /*b7a0*/  IMAD.WIDE R58, R4, 0x4, R16 ;  /* 0x00000004043a7825 */ /* 0x002fc600078e0210 */
[----:B------:R1:W-:Y:S01]  /*b7b0*/  STL.64 [R1+0x1170], R54 ;  /* 0x0011703601007387 */ /* 0x0003e20000100a00 */
[----:B------:R-:W-:-:S03]  /*b7c0*/  IMAD.WIDE R174, R178, 0x4, R30 ;  /* 0x00000004b2ae7825 */ /* 0x000fc600078e021e */
[----:B------:R3:W-:Y:S01]  /*b7d0*/  LDGSTS.E [R2+0x6100], desc[UR28][R66.64], !P3 ;  /* 0x0610000042027fae */ /* 0x0007e2000d92185c */
[----:B----4-:R-:W-:-:S03]  /*b7e0*/  IMAD.WIDE R56, R4, 0x4, R18 ;  /* 0x0000000404387825 */ /* 0x010fc600078e0212 */
[----:B------:R4:W-:Y:S01]  /*b7f0*/  STL.64 [R1+0x1168], R52 ;  /* 0x0011683401007387 */ /* 0x0009e20000100a00 */
[----:B------:R-:W-:-:S03]  /*b800*/  IMAD.WIDE R176, R178, 0x4, R32 ;  /* 0x00000004b2b07825 */ /* 0x000fc600078e0220 */
        /* <DEDUP_REMOVED lines=31> */
[----:B------:R-:W-:Y:S02]  /*ba00*/  VIADD R4, R38, 0xffffffdf ;  /* 0xffffffdf26047836 */ /* 0x000fe40000000000 */
[----:B------:R-:W4:Y:S01]  /*ba10*/  LDC R38, c[0x0][0x230] ;  /* 0x00008c00ff267b82 */ /* 0x000f220000000800 */
[----:B------:R1:W-:Y:S01]  /*ba20*/  LDGSTS.E [R2+0x6580], desc[UR28][R48.64], !P3 ;  /* 0x0658000030027fae */ /* 0x0003e2000d92185c */
[----:B--2---:R-:W-:-:S03]  /*ba30*/  IMAD.WIDE R70, R0, 0x4, R36 ;  /* 0x0000000400467825 */ /* 0x004fc600078e0224 */
[----:B------:R2:W-:Y:S01]  /*ba40*/  STL.64 [R1+0x1020], R66 ;  /* 0x0010204201007387 */ /* 0x0005e20000100a00 */
[----:B------:R-:W-:-:S03]  /*ba50*/  IMAD.WIDE R196, R210, 0x4, R20 ;  /* 0x00000004d2c47825 */ /* 0x000fc600078e0214 */
[----:B------:R1:W-:Y:S01]  /*ba60*/  LDGSTS.E [R2+0x6600], desc[UR28][R46.64], !P3 ;  /* 0x066000002e027fae */ /* 0x0003e2000d92185c */
[----:B---3--:R-:W-:-:S03]  /*ba70*/  IMAD.WIDE R68, R0, 0x4, R6 ;  /* 0x0000000400447825 */ /* 0x008fc600078e0206 */
[----:B------:R3:W-:Y:S01]  /*ba80*/  STL.64 [R1+0x1018], R64 ;  /* 0x0010184001007387 */ /* 0x0007e20000100a00 */
[----:B------:R-:W-:-:S03]  /*ba90*/  IMAD.WIDE R198, R210, 0x4, R22 ;  /* 0x00000004d2c67825 */ /* 0x000fc600078e0216 */
        /* <DEDUP_REMOVED lines=9> */
[----:B--2---:R-:W-:Y:S01]  /*bb30*/  IMAD.WIDE R62, R0, 0x4, R12 ;  /* 0x00000004003e7825 */ /* 0x004fe200078e020c */
[----:B------:R-:W-:Y:S02]  /*bb40*/  ISETP.GE.U32.AND P3, PT, R5, 0x7fffffa4, PT ;  /* 0x7fffffa40500780c */ /* 0x000fe40003f66070 */
[----:B------:R2:W-:Y:S01]  /*bb50*/  STL.64 [R1+0x1000], R58 ;  /* 0x0010003a01007387 */ /* 0x0005e20000100a00 */
[----:B------:R-:W1:Y:S01]  /*bb60*/  LDC R5, c[0x0][0x230] ;  /* 0x00008c00ff057b82 */ /* 0x000e620000000800 */
[----:B------:R-:W-:Y:S02]  /*bb70*/  IMAD.WIDE R204, R210, 0x4, R28 ;  /* 0x00000004d2cc7825 */ /* 0x000fe400078e021c */
[----:B------:R4:W-:Y:S02]  /*bb80*/  LDGSTS.E [R2+0x8000], desc[UR28][R70.64], !P6 ;  /* 0x0800000046027fae */ /* 0x0009e4000f12185c */
[----:B---3--:R-:W-:-:S02]  /*bb90*/  IMAD.WIDE R60, R0, 0x4, R14 ;  /* 0x00000004003c7825 */ /* 0x008fc400078e020e */
[----:B------:R3:W-:Y:S02]  /*bba0*/  STL.64 [R1+0xff8], R56 ;  /* 0x000ff83801007387 */ /* 0x0007e40000100a00 */
[----:B------:R-:W-:Y:S02]  /*bbb0*/  IMAD.WIDE R206, R210, 0x4, R30 ;  /* 0x00000004d2ce7825 */ /* 0x000fe400078e021e */
[----:B------:R4:W-:Y:S02]  /*bbc0*/  LDGSTS.E [R2+0x8080], desc[UR28][R68.64], !P6 ;  /* 0x0808000044027fae */ /* 0x0009e4000f12185c */
[----:B--2---:R-:W-:Y:S02]  /*bbd0*/  IMAD.WIDE R58, R0, 0x4, R16 ;  /* 0x00000004003a7825 */ /* 0x004fe400078e0210 */
[----:B------:R2:W-:Y:S02]  /*bbe0*/  STL.64 [R1+0xff0], R54 ;  /* 0x000ff03601007387 */ /* 0x0005e40000100a00 */
[----:B------:R-:W-:-:S02]  /*bbf0*/  IMAD.WIDE R208, R210, 0x4, R32 ;  /* 0x00000004d2d07825 */ /* 0x000fc400078e0220 */
[----:B------:R4:W-:Y:S02]  /*bc00*/  LDGSTS.E [R2+0x8100], desc[UR28][R66.64], !P6 ;  /* 0x0810000042027fae */ /* 0x0009e4000f12185c */
[C---:B---3--:R-:W-:Y:S02]  /*bc10*/  IMAD.WIDE R56, R0.reuse, 0x4, R18 ;  /* 0x0000000400387825 */ /* 0x048fe400078e0212 */
[----:B------:R3:W-:Y:S02]  /*bc20*/  STL.64 [R1+0xfe8], R52 ;  /* 0x000fe83401007387 */ /* 0x0007e40000100a00 */
[----:B-1----:R-:W-:Y:S02]  /*bc30*/  VIADD R5, R5, 0xffffffdb ;  /* 0xffffffdb05057836 */ /* 0x002fe40000000000 */
[----:B--2---:R-:W-:Y:S01]  /*bc40*/  IMAD.WIDE R54, R0, 0x4, R20 ;  /* 0x0000000400367825 */ /* 0x004fe200078e0214 */
[----:B------:R1:W-:Y:S03]  /*bc50*/  LDGSTS.E [R2+0x8180], desc[UR28][R64.64], !P6 ;  /* 0x0818000040027fae */ /* 0x0003e6000f12185c */
[----:B------:R-:W-:Y:S01]  /*bc60*/  IMAD.WIDE R244, R216, 0x4, R36 ;  /* 0x00000004d8f47825 */ /* 0x000fe200078e0224 */
[----:B------:R2:W-:Y:S03]  /*bc70*/  STL.64 [R1+0xfe0], R50 ;  /* 0x000fe03201007387 */ /* 0x0005e60000100a00 */
[----:B---3--:R-:W-:Y:S01]  /*bc80*/  IMAD.WIDE R52, R0, 0x4, R22 ;  /* 0x0000000400347825 */ /* 0x008fe200078e0216 */
[----:B------:R3:W-:Y:S03]  /*bc90*/  LDGSTS.E [R2+0x8200], desc[UR28][R62.64], !P6 ;  /* 0x082000003e027fae */ /* 0x0007e6000f12185c */
[C---:B------:R-:W-:Y:S01]  /*bca0*/  IMAD.WIDE R218, R216.reuse, 0x4, R8 ;  /* 0x00000004d8da7825 */ /* 0x040fe200078e0208 */
[----:B------:R4:W-:Y:S03]  /*bcb0*/  STL.64 [R1+0xfd8], R48 ;  /* 0x000fd83001007387 */ /* 0x0009e60000100a00 */
[----:B------:R-:W-:Y:S01]  /*bcc0*/  IMAD.WIDE R220, R216, 0x4, R10 ;  /* 0x00000004d8dc7825 */ /* 0x000fe200078e020a */
[----:B------:R3:W-:Y:S03]  /*bcd0*/  LDGSTS.E [R2+0x8280], desc[UR28][R60.64], !P6 ;  /* 0x082800003c027fae */ /* 0x0007e6000f12185c */
[----:B--2---:R-:W-:Y:S01]  /*bce0*/  IMAD.WIDE R50, R0, 0x4, R24 ;  /* 0x0000000400327825 */ /* 0x004fe200078e0218 */
[----:B------:R2:W-:Y:S03]  /*bcf0*/  STL.64 [R1+0xfd0], R46 ;  /* 0x000fd02e01007387 */ /* 0x0005e60000100a00 */
[----:B------:R-:W-:Y:S01]  /*bd00*/  IMAD.WIDE R222, R216, 0x4, R12 ;  /* 0x00000004d8de7825 */ /* 0x000fe200078e020c */
[----:B------:R3:W-:Y:S03]  /*bd10*/  LDGSTS.E [R2+0x8300], desc[UR28][R58.64], !P6 ;  /* 0x083000003a027fae */ /* 0x0007e6000f12185c */
[----:B----4-:R-:W-:Y:S01]  /*bd20*/  IMAD.WIDE R48, R0, 0x4, R26 ;  /* 0x0000000400307825 */ /* 0x010fe200078e021a */
        /* <DEDUP_REMOVED lines=12> */
[----:B------:R2:W-:Y:S03]  /*bdf0*/  LDGSTS.E [R2+0x8500], desc[UR28][R50.64], !P6 ;  /* 0x0850000032027fae */ /* 0x0005e6000f12185c */
[----:B------:R-:W-:Y:S01]  /*be00*/  IMAD.WIDE R230, R216, 0x4, R20 ;  /* 0x00000004d8e67825 */ /* 0x000fe200078e0214 */
[----:B------:R2:W-:Y:S03]  /*be10*/  LDGSTS.E [R2+0x8580], desc[UR28][R48.64], !P6 ;  /* 0x0858000030027fae */ /* 0x0005e6000f12185c */
[----:B----4-:R-:W-:Y:S01]  /*be20*/  IMAD.WIDE R40, R0, 0x4, R34 ;  /* 0x0000000400287825 */ /* 0x010fe200078e0222 */
[----:B------:R4:W-:Y:S03]  /*be30*/  LDGSTS.E [R2+0x8600], desc[UR28][R46.64], !P6 ;  /* 0x086000002e027fae */ /* 0x0009e6000f12185c */
[----:B------:R-:W-:Y:S01]  /*be40*/  IMAD R0, R246, 0x18, RZ ;  /* 0x00000018f6007824 */ /* 0x000fe200078e02ff */
[----:B------:R4:W-:Y:S01]  /*be50*/  LDGSTS.E [R2+0x8680], desc[UR28][R44.64], !P6 ;  /* 0x086800002c027fae */ /* 0x0009e2000f12185c */
[----:B------:R-:W-:-:S03]  /*be60*/  IMAD.WIDE R232, R216, 0x4, R22 ;  /* 0x00000004d8e87825 */ /* 0x000fc600078e0216 */
[----:B------:R4:W-:Y:S01]  /*be70*/  LDGSTS.E [R2+0x8700], desc[UR28][R42.64], !P6 ;  /* 0x087000002a027fae */ /* 0x0009e2000f12185c */
[----:B------:R-:W-:-:S03]  /*be80*/  IMAD.WIDE R234, R216, 0x4, R24 ;  /* 0x00000004d8ea7825 */ /* 0x000fc600078e0218 */
[----:B------:R4:W-:Y:S01]  /*be90*/  LDGSTS.E [R2+0x8780], desc[UR28][R40.64], !P6 ;  /* 0x0878000028027fae */ /* 0x0009e2000f12185c */
[----:B------:R-:W-:Y:S01]  /*bea0*/  ISETP.GE.U32.AND P6, PT, R4, 0x7fffffa0, PT ;  /* 0x7fffffa00400780c */ /* 0x000fe20003fc6070 */
[----:B------:R-:W-:Y:S02]  /*beb0*/  IMAD R4, R246, 0x14, RZ ;  /* 0x00000014f6047824 */ /* 0x000fe400078e02ff */
[----:B------:R1:W-:Y:S01]  /*bec0*/  STL.64 [R1+0xeb0], R70 ;  /* 0x000eb04601007387 */ /* 0x0003e20000100a00 */
[----:B------:R-:W-:-:S03]  /*bed0*/  IMAD.WIDE R236, R216, 0x4, R26 ;  /* 0x00000004d8ec7825 */ /* 0x000fc600078e021a */
[----:B------:R3:W-:Y:S01]  /*bee0*/  STL.64 [R1+0xea8], R68 ;  /* 0x000ea84401007387 */ /* 0x0007e20000100a00 */
[----:B------:R-:W-:-:S03]  /*bef0*/  IMAD.WIDE R238, R216, 0x4, R28 ;  /* 0x00000004d8ee7825 */ /* 0x000fc600078e021c */
[----:B------:R2:W-:Y:S01]  /*bf00*/  STL.64 [R1+0xea0], R66 ;  /* 0x000ea04201007387 */ /* 0x0005e20000100a00 */
[----:B------:R-:W-:-:S03]  /*bf10*/  IMAD.WIDE R240, R216, 0x4, R30 ;  /* 0x00000004d8f07825 */ /* 0x000fc600078e021e */
[----:B------:R4:W-:Y:S01]  /*bf20*/  STL.64 [R1+0xe98], R64 ;  /* 0x000e984001007387 */ /* 0x0009e20000100a00 */
[----:B-1----:R-:W-:-:S03]  /*bf30*/  IMAD.WIDE R70, R4, 0x4, R36 ;  /* 0x0000000404467825 */ /* 0x002fc600078e0224 */
[----:B------:R1:W-:Y:S01]  /*bf40*/  STL.64 [R1+0xe90], R62 ;  /* 0x000e903e01007387 */ /* 0x0003e20000100a00 */
[----:B---3--:R-:W-:-:S03]  /*bf50*/  IMAD.WIDE R68, R4, 0x4, R6 ;  /* 0x0000000404447825 */ /* 0x008fc600078e0206 */
[----:B------:R3:W-:Y:S01]  /*bf60*/  STL.64 [R1+0xe88], R60 ;  /* 0x000e883c01007387 */ /* 0x0007e20000100a00 */
[----:B--2---:R-:W-:-:S03]  /*bf70*/  IMAD.WIDE R66, R4, 0x4, R8 ;  /* 0x0000000404427825 */ /* 0x004fc600078e0208 */
[----:B------:R2:W-:Y:S01]  /*bf80*/  STL.64 [R1+0xe80], R58 ;  /* 0x000e803a01007387 */ /* 0x0005e20000100a00 */
[----:B----4-:R-:W-:-:S03]  /*bf90*/  IMAD.WIDE R64, R4, 0x4, R10 ;  /* 0x0000000404407825 */ /* 0x010fc600078e020a */
        /* <DEDUP_REMOVED lines=8> */
[----:B------:R4:W-:Y:S01]  /*c020*/  LDGSTS.E [R2+0xa000], desc[UR28][R70.64], !P5 ;  /* 0x0a00000046027fae */ /* 0x0009e2000e92185c */
[----:B-1----:R-:W-:-:S03]  /*c030*/  IMAD.WIDE R54, R4, 0x4, R20 ;  /* 0x0000000404367825 */ /* 0x002fc600078e0214 */
[----:B------:R1:W-:Y:S01]  /*c040*/  STL.64 [R1+0xe58], R48 ;  /* 0x000e583001007387 */ /* 0x0003e20000100a00 */
[----:B---3--:R-:W-:-:S03]  /*c050*/  IMAD.WIDE R52, R4, 0x4, R22 ;  /* 0x0000000404347825 */ /* 0x008fc600078e0216 */
[----:B------:R3:W-:Y:S01]  /*c060*/  LDGSTS.E [R2+0xa080], desc[UR28][R68.64], !P5 ;  /* 0x0a08000044027fae */ /* 0x0007e2000e92185c */
[----:B--2---:R-:W-:-:S03]  /*c070*/  IMAD.WIDE R50, R4, 0x4, R24 ;  /* 0x0000000404327825 */ /* 0x004fc600078e0218 */
[----:B------:R2:W-:Y:S01]  /*c080*/  STL.64 [R1+0xe50], R46 ;  /* 0x000e502e01007387 */ /* 0x0005e20000100a00 */
[----:B------:R-:W-:-:S03]  /*c090*/  IMAD.WIDE R242, R216, 0x4, R32 ;  /* 0x00000004d8f27825 */ /* 0x000fc600078e0220 */
[----:B------:R3:W-:Y:S01]  /*c0a0*/  LDGSTS.E [R2+0xa100], desc[UR28][R66.64], !P5 ;  /* 0x0a10000042027fae */ /* 0x0007e2000e92185c */
[----:B-1----:R-:W-:-:S03]  /*c0b0*/  IMAD.WIDE R48, R4, 0x4, R26 ;  /* 0x0000000404307825 */ /* 0x002fc600078e021a */
[----:B------:R1:W-:Y:S04]  /*c0c0*/  STL.64 [R1+0xe48], R44 ;  /* 0x000e482c01007387 */ /* 0x0003e80000100a00 */
[----:B------:R3:W-:Y:S01]  /*c0d0*/  LDGSTS.E [R2+0xa180], desc[UR28][R64.64], !P5 ;  /* 0x0a18000040027fae */ /* 0x0007e2000e92185c */
[----:B--2---:R-:W-:-:S03]  /*c0e0*/  IMAD.WIDE R46, R4, 0x4, R28 ;  /* 0x00000004042e7825 */ /* 0x004fc600078e021c */
[----:B------:R2:W-:Y:S04]  /*c0f0*/  STL.64 [R1+0xe40], R42 ;  /* 0x000e402a01007387 */ /* 0x0005e80000100a00 */
        /* <DEDUP_REMOVED lines=8> */
[----:B------:R3:W-:Y:S01]  /*c180*/  STL.64 [R1+0xd28], R68 ;  /* 0x000d284401007387 */ /* 0x0007e20000100a00 */
[----:B------:R-:W-:Y:S02]  /*c190*/  VIADD R4, R38, 0xffffffd7 ;  /* 0xffffffd726047836 */ /* 0x000fe40000000000 */
[----:B------:R-:W1:Y:S01]  /*c1a0*/  LDC R38, c[0x0][0x230] ;  /* 0x00008c00ff267b82 */ /* 0x000e620000000800 */
[----:B------:R2:W-:Y:S01]  /*c1b0*/  LDGSTS.E [R2+0xa380], desc[UR28][R56.64], !P5 ;  /* 0x0a38000038027fae */ /* 0x0005e2000e92185c */
[----:B----4-:R-:W-:-:S03]  /*c1c0*/  IMAD.WIDE R70, R0, 0x4, R36 ;  /* 0x0000000400467825 */ /* 0x010fc600078e0224 */
[----:B------:R4:W-:Y:S04]  /*c1d0*/  STL.64 [R1+0xd20], R66 ;  /* 0x000d204201007387 */ /* 0x0009e80000100a00 */
[----:B------:R2:W-:Y:S01]  /*c1e0*/  LDGSTS.E [R2+0xa400], desc[UR28][R54.64], !P5 ;  /* 0x0a40000036027fae */ /* 0x0005e2000e92185c */
[----:B---3--:R-:W-:-:S03]  /*c1f0*/  IMAD.WIDE R68, R0, 0x4, R6 ;  /* 0x0000000400447825 */ /* 0x008fc600078e0206 */
[----:B------:R3:W-:Y:S04]  /*c200*/  STL.64 [R1+0xd18], R64 ;  /* 0x000d184001007387 */ /* 0x0007e80000100a00 */
        /* <DEDUP_REMOVED lines=13> */
[----:B--2---:R-:W-:-:S03]  /*c2e0*/  IMAD.WIDE R58, R0, 0x4, R16 ;  /* 0x00000004003a7825 */ /* 0x004fc600078e0210 */
[----:B------:R2:W-:Y:S04]  /*c2f0*/  STL.64 [R1+0xcf0], R54 ;  /* 0x000cf03601007387 */ /* 0x0005e80000100a00 */
[----:B------:R4:W-:Y:S01]  /*c300*/  LDGSTS.E [R2+0xa700], desc[UR28][R42.64], !P5 ;  /* 0x0a7000002a027fae */ /* 0x0009e2000e92185c */
[----:B---3--:R-:W-:-:S03]  /*c310*/  IMAD.WIDE R56, R0, 0x4, R18 ;  /* 0x0000000400387825 */ /* 0x008fc600078e0212 */
[----:B------:R1:W-:Y:S04]  /*c320*/  STL.64 [R1+0xce8], R52 ;  /* 0x000ce83401007387 */ /* 0x0003e80000100a00 */
[----:B------:R3:W-:Y:S01]  /*c330*/  LDGSTS.E [R2+0xa780], desc[UR28][R40.64], !P5 ;  /* 0x0a78000028027fae */ /* 0x0007e2000e92185c */
[C---:B--2---:R-:W-:Y:S01]  /*c340*/  IMAD.WIDE R54, R0.reuse, 0x4, R20 ;  /* 0x0000000400367825 */ /* 0x044fe200078e0214 */
[----:B------:R-:W-:Y:S02]  /*c350*/  ISETP.GE.U32.AND P5, PT, R5, 0x7fffff9c, PT ;  /* 0x7fffff9c0500780c */ /* 0x000fe40003fa6070 */
[----:B------:R2:W-:Y:S01]  /*c360*/  STL.64 [R1+0xce0], R50 ;  /* 0x000ce03201007387 */ /* 0x0005e20000100a00 */
[----:B------:R-:W4:Y:S03]  /*c370*/  LDC R5, c[0x0][0x230] ;  /* 0x00008c00ff057b82 */ /* 0x000f260000000800 */
        /* <DEDUP_REMOVED lines=9> */
[----:B----4-:R-:W-:-:S03]  /*c410*/  VIADD R5, R5, 0xffffffd3 ;  /* 0xffffffd305057836 */ /* 0x010fc60000000000 */
        /* <DEDUP_REMOVED lines=8> */
[----:B------:R2:W-:Y:S01]  /*c4a0*/  STL.64 [R1+0xbb0], R70 ;  /* 0x000bb04601007387 */ /* 0x0005e20000100a00 */
[----:B---3--:R-:W-:-:S03]  /*c4b0*/  IMAD.WIDE R40, R0, 0x4, R34 ;  /* 0x0000000400287825 */ /* 0x008fc600078e0222 */
[----:B------:R3:W-:Y:S01]  /*c4c0*/  LDGSTS.E [R2+0xc300], desc[UR28][R58.64], !P4 ;  /* 0x0c3000003a027fae */ /* 0x0007e2000e12185c */
[----:B------:R-:W-:-:S03]  /*c4d0*/  IMAD R0, R246, 0x1c, RZ ;  /* 0x0000001cf6007824 */ /* 0x000fc600078e02ff */
[----:B------:R4:W-:Y:S01]  /*c4e0*/  STL.64 [R1+0xba8], R68 ;  /* 0x000ba84401007387 */ /* 0x0009e20000100a00 */
[----:B--2---:R-:W-:-:S03]  /*c4f0*/  IMAD.WIDE R70, R0, 0x4, R36 ;  /* 0x0000000400467825 */ /* 0x004fc600078e0224 */
[----:B------:R2:W-:Y:S04]  /*c500*/  LDGSTS.E [R2+0xc380], desc[UR28][R56.64], !P4 ;  /* 0x0c38000038027fae */ /* 0x0005e8000e12185c */
[----:B------:R1:W-:Y:S04]  /*c510*/  STL.64 [R1+0xba0], R66 ;  /* 0x000ba04201007387 */ /* 0x0003e80000100a00 */
[----:B------:R2:W-:Y:S01]  /*c520*/  LDGSTS.E [R2+0xc400], desc[UR28][R54.64], !P4 ;  /* 0x0c40000036027fae */ /* 0x0005e2000e12185c */
[----:B----4-:R-:W-:-:S03]  /*c530*/  IMAD.WIDE R68, R0, 0x4, R6 ;  /* 0x0000000400447825 */ /* 0x010fc600078e0206 */
[----:B------:R4:W-:Y:S04]  /*c540*/  STL.64 [R1+0xb98], R64 ;  /* 0x000b984001007387 */ /* 0x0009e80000100a00 */
[----:B------:R2:W-:Y:S01]  /*c550*/  LDGSTS.E [R2+0xc480], desc[UR28][R52.64], !P4 ;  /* 0x0c48000034027fae */ /* 0x0005e2000e12185c */
[----:B-1----:R-:W-:-:S03]  /*c560*/  IMAD.WIDE R66, R0, 0x4, R8 ;  /* 0x0000000400427825 */ /* 0x002fc600078e0208 */
        /* <DEDUP_REMOVED lines=17> */
[----:B---3--:R-:W-:Y:S01]  /*c680*/  IMAD.WIDE R54, R0, 0x4, R20 ;  /* 0x0000000400367825 */ /* 0x008fe200078e0214 */
[----:B------:R-:W-:Y:S02]  /*c690*/  ISETP.GE.U32.AND P4, PT, R4, 0x7fffff98, PT ;  /* 0x7fffff980400780c */ /* 0x000fe40003f86070 */
[----:B------:R3:W-:Y:S01]  /*c6a0*/  STL.64 [R1+0xb60], R50 ;  /* 0x000b603201007387 */ /* 0x0007e20000100a00 */
[----:B------:R-:W-:-:S03]  /*c6b0*/  IMAD.SHL.U32 R4, R246, 0x20, RZ ;  /* 0x00000020f6047824 */ /* 0x000fc600078e00ff */
[----:B------:R4:W-:Y:S01]  /*c6c0*/  LDGSTS.E [R2+0xe000], desc[UR28][R70.64], !P3 ;  /* 0x0e00000046027fae */ /* 0x0009e2000d92185c */
[----:B--2---:R-:W-:-:S03]  /*c6d0*/  IMAD.WIDE R52, R0, 0x4, R22 ;  /* 0x0000000400347825 */ /* 0x004fc600078e0216 */
        /* <DEDUP_REMOVED lines=18> */
[----:B------:R4:W-:Y:S01]  /*c800*/  STL.64 [R1+0xa28], R68 ;  /* 0x000a284401007387 */ /* 0x0009e20000100a00 */
[----:B------:R-:W-:-:S03]  /*c810*/  IMAD R0, R246, 0x24, RZ ;  /* 0x00000024f6007824 */ /* 0x000fc600078e02ff */
        /* <DEDUP_REMOVED lines=25> */
[----:B-1----:R-:W-:Y:S01]  /*c9b0*/  IMAD.WIDE R54, R4, 0x4, R20 ;  /* 0x0000000404367825 */ /* 0x002fe200078e0214 */
[----:B------:R-:W-:Y:S02]  /*c9c0*/  ISETP.GE.U32.AND P3, PT, R5, 0x7fffff94, PT ;  /* 0x7fffff940500780c */ /* 0x000fe40003f66070 */
[----:B------:R1:W-:Y:S01]  /*c9d0*/  STL.64 [R1+0x9e0], R50 ;  /* 0x0009e03201007387 */ /* 0x0003e20000100a00 */
[----:B------:R-:W-:Y:S02]  /*c9e0*/  VIADD R5, R38, 0xffffffcf ;  /* 0xffffffcf26057836 */ /* 0x000fe40000000000 */
[----:B------:R-:W2:Y:S01]  /*c9f0*/  LDC R38, c[0x0][0x230] ;  /* 0x00008c00ff267b82 */ /* 0x000ea20000000800 */
        /* <DEDUP_REMOVED lines=20> */
[----:B------:R2:W-:Y:S01]  /*cb40*/  STL.64 [R1+0x8a8], R68 ;  /* 0x0008a84401007387 */ /* 0x0005e20000100a00 */
[----:B------:R-:W-:-:S03]  /*cb50*/  VIADD R4, R39, 0xffffffcb ;  /* 0xffffffcb27047836 */ /* 0x000fc60000000000 */
        /* <DEDUP_REMOVED lines=25> */
[C---:B-1----:R-:W-:Y:S01]  /*ccf0*/  IMAD.WIDE R54, R0.reuse, 0x4, R20 ;  /* 0x0000000400367825 */ /* 0x042fe200078e0214 */
[----:B------:R-:W-:Y:S02]  /*cd00*/  ISETP.GE.U32.AND P6, PT, R5, 0x7fffff90, PT ;  /* 0x7fffff900500780c */ /* 0x000fe40003fc6070 */
[----:B------:R3:W-:Y:S01]  /*cd10*/  STL.64 [R1+0x860], R50 ;  /* 0x0008603201007387 */ /* 0x0007e20000100a00 */
[----:B------:R-:W1:Y:S03]  /*cd20*/  LDC R5, c[0x0][0x230] ;  /* 0x00008c00ff057b82 */ /* 0x000e660000000800 */
        /* <DEDUP_REMOVED lines=9> */
[----:B-1----:R-:W-:-:S03]  /*cdc0*/  VIADD R5, R5, 0xffffffc7 ;  /* 0xffffffc705057836 */ /* 0x002fc60000000000 */
        /* <DEDUP_REMOVED lines=8> */
[----:B------:R3:W-:Y:S01]  /*ce50*/  LDGSTS.E [R2+0x12300], desc[UR28][R58.64], !P5 ;  /* 0x123000003a027fae */ /* 0x0007e2000e92185c */
[----:B--2---:R-:W-:-:S03]  /*ce60*/  IMAD.WIDE R40, R0, 0x4, R34 ;  /* 0x0000000400287825 */ /* 0x004fc600078e0222 */
[----:B------:R2:W-:Y:S01]  /*ce70*/  LDGSTS.E [R2+0x12380], desc[UR28][R56.64], !P5 ;  /* 0x1238000038027fae */ /* 0x0005e2000e92185c */
[----:B------:R-:W-:-:S03]  /*ce80*/  IMAD R0, R246, 0x28, RZ ;  /* 0x00000028f6007824 */ /* 0x000fc600078e02ff */
[----:B------:R2:W-:Y:S04]  /*ce90*/  LDGSTS.E [R2+0x12400], desc[UR28][R54.64], !P5 ;  /* 0x1240000036027fae */ /* 0x0005e8000e92185c */
[----:B------:R2:W-:Y:S04]  /*cea0*/  LDGSTS.E [R2+0x12480], desc[UR28][R52.64], !P5 ;  /* 0x1248000034027fae */ /* 0x0005e8000e92185c */
[----:B------:R4:W-:Y:S04]  /*ceb0*/  STL.64 [R1+0x730], R70 ;  /* 0x0007304601007387 */ /* 0x0009e80000100a00 */
        /* <DEDUP_REMOVED lines=15> */
[----:B----4-:R-:W-:Y:S01]  /*cfb0*/  IMAD.WIDE R62, R0, 0x4, R12 ;  /* 0x00000004003e7825 */ /* 0x010fe200078e020c */
[----:B------:R-:W-:Y:S02]  /*cfc0*/  ISETP.GE.U32.AND P5, PT, R4, 0x7fffff8c, PT ;  /* 0x7fffff8c0400780c */ /* 0x000fe40003fa6070 */
[----:B------:R3:W-:Y:S01]  /*cfd0*/  STL.64 [R1+0x700], R58 ;  /* 0x0007003a01007387 */ /* 0x0007e20000100a00 */
[----:B------:R-:W-:Y:S02]  /*cfe0*/  IMAD R4, R246, 0x2c, RZ ;  /* 0x0000002cf6047824 */ /* 0x000fe400078e02ff */
[C---:B-1----:R-:W-:Y:S01]  /*cff0*/  IMAD.WIDE R60, R0.reuse, 0x4, R14 ;  /* 0x00000004003c7825 */ /* 0x042fe200078e020e */
[----:B------:R1:W-:Y:S04]  /*d000*/  LDGSTS.E [R2+0x14000], desc[UR28][R70.64], !P4 ;  /* 0x1400000046027fae */ /* 0x0003e8000e12185c */
[----:B------:R2:W-:Y:S01]  /*d010*/  STL.64 [R1+0x6f8], R56 ;  /* 0x0006f83801007387 */ /* 0x0005e20000100a00 */
[----:B---3--:R-:W-:-:S03]  /*d020*/  IMAD.WIDE R58, R0, 0x4, R16 ;  /* 0x00000004003a7825 */ /* 0x008fc600078e0210 */
[----:B------:R3:W-:Y:S04]  /*d030*/  LDGSTS.E [R2+0x14080], desc[UR28][R68.64], !P4 ;  /* 0x1408000044027fae */ /* 0x0007e8000e12185c */
[----:B------:R4:W-:Y:S01]  /*d040*/  STL.64 [R1+0x6f0], R54 ;  /* 0x0006f03601007387 */ /* 0x0009e20000100a00 */
[----:B--2---:R-:W-:-:S03]  /*d050*/  IMAD.WIDE R56, R0, 0x4, R18 ;  /* 0x0000000400387825 */ /* 0x004fc600078e0212 */
[----:B------:R2:W-:Y:S04]  /*d060*/  LDGSTS.E [R2+0x14100], desc[UR28][R66.64], !P4 ;  /* 0x1410000042027fae */ /* 0x0005e8000e12185c */
[----:B------:R1:W-:Y:S01]  /*d070*/  STL.64 [R1+0x6e8], R52 ;  /* 0x0006e83401007387 */ /* 0x0003e20000100a00 */
[----:B----4-:R-:W-:-:S03]  /*d080*/  IMAD.WIDE R54, R0, 0x4, R20 ;  /* 0x0000000400367825 */ /* 0x010fc600078e0214 */
[----:B------:R4:W-:Y:S04]  /*d090*/  LDGSTS.E [R2+0x14180], desc[UR28][R64.64], !P4 ;  /* 0x1418000040027fae */ /* 0x0009e8000e12185c */
[----:B------:R3:W-:Y:S01]  /*d0a0*/  STL.64 [R1+0x6e0], R50 ;  /* 0x0006e03201007387 */ /* 0x0007e20000100a00 */
[----:B-1----:R-:W-:-:S03]  /*d0b0*/  IMAD.WIDE R52, R0, 0x4, R22 ;  /* 0x0000000400347825 */ /* 0x002fc600078e0216 */
        /* <DEDUP_REMOVED lines=18> */
[----:B------:R2:W-:Y:S01]  /*d1e0*/  LDGSTS.E [R2+0x14500], desc[UR28][R50.64], !P4 ;  /* 0x1450000032027fae */ /* 0x0005e2000e12185c */
[----:B------:R-:W-:-:S03]  /*d1f0*/  VIADD R0, R38, 0xffffffc3 ;  /* 0xffffffc326007836 */ /* 0x000fc60000000000 */
[----:B------:R1:W-:Y:S01]  /*d200*/  STL.64 [R1+0x5a8], R68 ;  /* 0x0005a84401007387 */ /* 0x0003e20000100a00 */
[----:B------:R-:W2:Y:S01]  /*d210*/  LDC R38, c[0x0][0x230] ;  /* 0x00008c00ff267b82 */ /* 0x000ea20000000800 */
[C---:B----4-:R-:W-:Y:S02]  /*d220*/  IMAD.WIDE R70, R4.reuse, 0x4, R36 ;  /* 0x0000000404467825 */ /* 0x050fe400078e0224 */
[----:B------:R4:W-:Y:S04]  /*d230*/  LDGSTS.E [R2+0x14580], desc[UR28][R48.64], !P4 ;  /* 0x1458000030027fae */ /* 0x0009e8000e12185c */
[----:B------:R3:W-:Y:S04]  /*d240*/  STL.64 [R1+0x5a0], R66 ;  /* 0x0005a04201007387 */ /* 0x0007e80000100a00 */
[----:B------:R4:W-:Y:S01]  /*d250*/  LDGSTS.E [R2+0x14600], desc[UR28][R46.64], !P4 ;  /* 0x146000002e027fae */ /* 0x0009e2000e12185c */
[----:B-1----:R-:W-:-:S03]  /*d260*/  IMAD.WIDE R68, R4, 0x4, R6 ;  /* 0x0000000404447825 */ /* 0x002fc600078e0206 */
[----:B------:R1:W-:Y:S04]  /*d270*/  STL.64 [R1+0x598], R64 ;  /* 0x0005984001007387 */ /* 0x0003e80000100a00 */
[----:B------:R4:W-:Y:S01]  /*d280*/  LDGSTS.E [R2+0x14680], desc[UR28][R44.64], !P4 ;  /* 0x146800002c027fae */ /* 0x0009e2000e12185c */
[----:B---3--:R-:W-:-:S03]  /*d290*/  IMAD.WIDE R66, R4, 0x4, R8 ;  /* 0x0000000404427825 */ /* 0x008fc600078e0208 */
[----:B------:R3:W-:Y:S04]  /*d2a0*/  STL.64 [R1+0x590], R62 ;  /* 0x0005903e01007387 */ /* 0x0007e80000100a00 */
[----:B------:R4:W-:Y:S01]  /*d2b0*/  LDGSTS.E [R2+0x14700], desc[UR28][R42.64], !P4 ;  /* 0x147000002a027fae */ /* 0x0009e2000e12185c */
[----:B-1----:R-:W-:-:S03]  /*d2c0*/  IMAD.WIDE R64, R4, 0x4, R10 ;  /* 0x0000000404407825 */ /* 0x002fc600078e020a */
[----:B------:R1:W-:Y:S04]  /*d2d0*/  STL.64 [R1+0x588], R60 ;  /* 0x0005883c01007387 */ /* 0x0003e80000100a00 */
[----:B------:R4:W-:Y:S01]  /*d2e0*/  LDGSTS.E [R2+0x14780], desc[UR28][R40.64], !P4 ;  /* 0x1478000028027fae */ /* 0x0009e2000e12185c */
[C---:B---3--:R-:W-:Y:S01]  /*d2f0*/  IMAD.WIDE R62, R4.reuse, 0x4, R12 ;  /* 0x00000004043e7825 */ /* 0x048fe200078e020c */
[----:B------:R-:W-:Y:S02]  /*d300*/  ISETP.GE.U32.AND P4, PT, R5, 0x7fffff88, PT ;  /* 0x7fffff880500780c */ /* 0x000fe40003f86070 */
[----:B------:R3:W-:Y:S01]  /*d310*/  STL.64 [R1+0x580], R58 ;  /* 0x0005803a01007387 */ /* 0x0007e20000100a00 */
[----:B------:R-:W2:Y:S01]  /*d320*/  LDC R5, c[0x0][0x230] ;  /* 0x00008c00ff057b82 */ /* 0x000ea20000000800 */
[----:B-1----:R-:W-:-:S02]  /*d330*/  IMAD.WIDE R60, R4, 0x4, R14 ;  /* 0x00000004043c7825 */ /* 0x002fc400078e020e */
[----:B------:R1:W-:Y:S04]  /*d340*/  LDGSTS.E [R2+0x16000], desc[UR28][R70.64], !P3 ;  /* 0x1600000046027fae */ /* 0x0003e8000d92185c */
[----:B------:R4:W-:Y:S01]  /*d350*/  STL.64 [R1+0x578], R56 ;  /* 0x0005783801007387 */ /* 0x0009e20000100a00 */
[----:B---3--:R-:W-:-:S03]  /*d360*/  IMAD.WIDE R58, R4, 0x4, R16 ;  /* 0x00000004043a7825 */ /* 0x008fc600078e0210 */
[----:B------:R3:W-:Y:S04]  /*d370*/  LDGSTS.E [R2+0x16080], desc[UR28][R68.64], !P3 ;  /* 0x1608000044027fae */ /* 0x0007e8000d92185c */
[----:B------:R1:W-:Y:S01]  /*d380*/  STL.64 [R1+0x570], R54 ;  /* 0x0005703601007387 */ /* 0x0003e20000100a00 */
[----:B----4-:R-:W-:-:S03]  /*d390*/  IMAD.WIDE R56, R4, 0x4, R18 ;  /* 0x0000000404387825 */ /* 0x010fc600078e0212 */
[----:B------:R4:W-:Y:S01]  /*d3a0*/  LDGSTS.E [R2+0x16100], desc[UR28][R66.64], !P3 ;  /* 0x1610000042027fae */ /* 0x0009e2000d92185c */
[----:B--2---:R-:W-:-:S03]  /*d3b0*/  VIADD R5, R5, 0xfffffffe ;  /* 0xfffffffe05057836 */ /* 0x004fc60000000000 */
[----:B------:R2:W-:Y:S01]  /*d3c0*/  STL.64 [R1+0x568], R52 ;  /* 0x0005683401007387 */ /* 0x0005e20000100a00 */
[----:B-1----:R-:W-:-:S03]  /*d3d0*/  IMAD.WIDE R54, R4, 0x4, R20 ;  /* 0x0000000404367825 */ /* 0x002fc600078e0214 */
[----:B------:R1:W-:Y:S04]  /*d3e0*/  LDGSTS.E [R2+0x16180], desc[UR28][R64.64], !P3 ;  /* 0x1618000040027fae */ /* 0x0003e8000d92185c */
[----:B------:R3:W-:Y:S01]  /*d3f0*/  STL.64 [R1+0x560], R50 ;  /* 0x0005603201007387 */ /* 0x0007e20000100a00 */
[----:B--2---:R-:W-:-:S03]  /*d400*/  IMAD.WIDE R52, R4, 0x4, R22 ;  /* 0x0000000404347825 */ /* 0x004fc600078e0216 */
[----:B------:R2:W-:Y:S04]  /*d410*/  LDGSTS.E [R2+0x16200], desc[UR28][R62.64], !P3 ;  /* 0x162000003e027fae */ /* 0x0005e8000d92185c */
[----:B------:R4:W-:Y:S01]  /*d420*/  STL.64 [R1+0x558], R48 ;  /* 0x0005583001007387 */ /* 0x0009e20000100a00 */
[----:B---3--:R-:W-:-:S03]  /*d430*/  IMAD.WIDE R50, R4, 0x4, R24 ;  /* 0x0000000404327825 */ /* 0x008fc600078e0218 */
        /* <DEDUP_REMOVED lines=13> */
[----:B------:R3:W-:Y:S01]  /*d510*/  LDGSTS.E [R2+0x16500], desc[UR28][R50.64], !P3 ;  /* 0x1650000032027fae */ /* 0x0007e2000d92185c */
[----:B----4-:R-:W-:-:S03]  /*d520*/  IMAD.WIDE R40, R4, 0x4, R34 ;  /* 0x0000000404287825 */ /* 0x010fc600078e0222 */
[----:B------:R4:W-:Y:S01]  /*d530*/  LDGSTS.E [R2+0x16580], desc[UR28][R48.64], !P3 ;  /* 0x1658000030027fae */ /* 0x0009e2000d92185c */
[----:B------:R-:W-:-:S03]  /*d540*/  IMAD R4, R246, 0x34, RZ ;  /* 0x00000034f6047824 */ /* 0x000fc600078e02ff */
[----:B------:R4:W-:Y:S04]  /*d550*/  LDGSTS.E [R2+0x16600], desc[UR28][R46.64], !P3 ;  /* 0x166000002e027fae */ /* 0x0009e8000d92185c */
[----:B------:R4:W-:Y:S04]  /*d560*/  LDGSTS.E [R2+0x16680], desc[UR28][R44.64], !P3 ;  /* 0x166800002c027fae */ /* 0x0009e8000d92185c */
[----:B------:R4:W-:Y:S04]  /*d570*/  LDGSTS.E [R2+0x16700], desc[UR28][R42.64], !P3 ;  /* 0x167000002a027fae */ /* 0x0009e8000d92185c */
[----:B------:R4:W-:Y:S01]  /*d580*/  LDGSTS.E [R2+0x16780], desc[UR28][R40.64], !P3 ;  /* 0x1678000028027fae */ /* 0x0009e2000d92185c */
[----:B------:R-:W-:Y:S01]  /*d590*/  ISETP.GE.U32.AND P3, PT, R0, 0x7fffff84, PT ;  /* 0x7fffff840000780c */ /* 0x000fe20003f66070 */
[----:B------:R-:W-:-:S02]  /*d5a0*/  IMAD R0, R246, 0x30, RZ ;  /* 0x00000030f6007824 */ /* 0x000fc400078e02ff */
[----:B------:R1:W-:Y:S04]  /*d5b0*/  STL.64 [R1+0x430], R70 ;  /* 0x0004304601007387 */ /* 0x0003e80000100a00 */
[----:B------:R2:W-:Y:S04]  /*d5c0*/  STL.64 [R1+0x428], R68 ;  /* 0x0004284401007387 */ /* 0x0005e80000100a00 */
[----:B------:R3:W-:Y:S04]  /*d5d0*/  STL.64 [R1+0x420], R66 ;  /* 0x0004204201007387 */ /* 0x0007e80000100a00 */
[----:B------:R4:W-:Y:S01]  /*d5e0*/  STL.64 [R1+0x418], R64 ;  /* 0x0004184001007387 */ /* 0x0009e20000100a00 */
[----:B-1----:R-:W-:-:S03]  /*d5f0*/  IMAD.WIDE R70, R0, 0x4, R36 ;  /* 0x0000000400467825 */ /* 0x002fc600078e0224 */
[----:B------:R1:W-:Y:S01]  /*d600*/  STL.64 [R1+0x410], R62 ;  /* 0x0004103e01007387 */ /* 0x0003e20000100a00 */
[----:B--2---:R-:W-:-:S03]  /*d610*/  IMAD.WIDE R68, R0, 0x4, R6 ;  /* 0x0000000400447825 */ /* 0x004fc600078e0206 */
[----:B------:R2:W-:Y:S01]  /*d620*/  STL.64 [R1+0x408], R60 ;  /* 0x0004083c01007387 */ /* 0x0005e20000100a00 */
[----:B---3--:R-:W-:-:S03]  /*d630*/  IMAD.WIDE R66, R0, 0x4, R8 ;  /* 0x0000000400427825 */ /* 0x008fc600078e0208 */
[----:B------:R3:W-:Y:S01]  /*d640*/  STL.64 [R1+0x400], R58 ;  /* 0x0004003a01007387 */ /* 0x0007e20000100a00 */
[----:B----4-:R-:W-:-:S03]  /*d650*/  IMAD.WIDE R64, R0, 0x4, R10 ;  /* 0x0000000400407825 */ /* 0x010fc600078e020a */
[----:B------:R4:W-:Y:S01]  /*d660*/  STL.64 [R1+0x3f8], R56 ;  /* 0x0003f83801007387 */ /* 0x0009e20000100a00 */
[----:B-1----:R-:W-:-:S03]  /*d670*/  IMAD.WIDE R62, R0, 0x4, R12 ;  /* 0x00000004003e7825 */ /* 0x002fc600078e020c */
[----:B------:R1:W-:Y:S01]  /*d680*/  STL.64 [R1+0x3f0], R54 ;  /* 0x0003f03601007387 */ /* 0x0003e20000100a00 */
[----:B--2---:R-:W-:-:S03]  /*d690*/  IMAD.WIDE R60, R0, 0x4, R14 ;  /* 0x00000004003c7825 */ /* 0x004fc600078e020e */
[----:B------:R2:W-:Y:S01]  /*d6a0*/  STL.64 [R1+0x3e8], R52 ;  /* 0x0003e83401007387 */ /* 0x0005e20000100a00 */
[----:B---3--:R-:W-:-:S03]  /*d6b0*/  IMAD.WIDE R58, R0, 0x4, R16 ;  /* 0x00000004003a7825 */ /* 0x008fc600078e0210 */
[----:B------:R3:W-:Y:S01]  /*d6c0*/  LDGSTS.E [R2+0x18000], desc[UR28][R70.64], !P6 ;  /* 0x1800000046027fae */ /* 0x0007e2000f12185c */
[----:B----4-:R-:W-:-:S03]  /*d6d0*/  IMAD.WIDE R56, R0, 0x4, R18 ;  /* 0x0000000400387825 */ /* 0x010fc600078e0212 */
[----:B------:R4:W-:Y:S01]  /*d6e0*/  STL.64 [R1+0x3d8], R50 ;  /* 0x0003d83201007387 */ /* 0x0009e20000100a00 */
[----:B-1----:R-:W-:-:S03]  /*d6f0*/  IMAD.WIDE R54, R0, 0x4, R20 ;  /* 0x0000000400367825 */ /* 0x002fc600078e0214 */
[----:B------:R1:W-:Y:S01]  /*d700*/  LDGSTS.E [R2+0x18080], desc[UR28][R68.64], !P6 ;  /* 0x1808000044027fae */ /* 0x0003e2000f12185c */
[----:B--2---:R-:W-:-:S03]  /*d710*/  IMAD.WIDE R52, R0, 0x4, R22 ;  /* 0x0000000400347825 */ /* 0x004fc600078e0216 */
[----:B------:R2:W-:Y:S04]  /*d720*/  STL.64 [R1+0x3d0], R48 ;  /* 0x0003d03001007387 */ /* 0x0005e80000100a00 */
[----:B------:R1:W-:Y:S01]  /*d730*/  LDGSTS.E [R2+0x18100], desc[UR28][R66.64], !P6 ;  /* 0x1810000042027fae */ /* 0x0003e2000f12185c */
[----:B----4-:R-:W-:-:S03]  /*d740*/  IMAD.WIDE R50, R0, 0x4, R24 ;  /* 0x0000000400327825 */ /* 0x010fc600078e0218 */
[----:B------:R4:W-:Y:S04]  /*d750*/  STL.64 [R1+0x3c8], R46 ;  /* 0x0003c82e01007387 */ /* 0x0009e80000100a00 */
        /* <DEDUP_REMOVED lines=38> */
[C---:B----4-:R-:W-:Y:S01]  /*d9c0*/  IMAD.WIDE R56, R4.reuse, 0x4, R18 ;  /* 0x0000000404387825 */ /* 0x050fe200078e0212 */
[----:B------:R-:W-:Y:S02]  /*d9d0*/  ISETP.GE.U32.AND P6, PT, R5, 0x7fffffbf, PT ;  /* 0x7fffffbf0500780c */ /* 0x000fe40003fc6070 */
[----:B------:R4:W-:Y:S01]  /*d9e0*/  STL.64 [R1+0x268], R52 ;  /* 0x0002683401007387 */ /* 0x0009e20000100a00 */
[----:B------:R-:W1:Y:S03]  /*d9f0*/  LDC R5, c[0x0][0x230] ;  /* 0x00008c00ff057b82 */ /* 0x000e660000000800 */
[----:B------:R3:W-:Y:S01]  /*da00*/  LDGSTS.E [R2+0x1a000], desc[UR28][R70.64], !P5 ;  /* 0x1a00000046027fae */ /* 0x0007e2000e92185c */
[----:B--2---:R-:W-:-:S03]  /*da10*/  IMAD.WIDE R54, R4, 0x4, R20 ;  /* 0x0000000404367825 */ /* 0x004fc600078e0214 */
[----:B------:R2:W-:Y:S04]  /*da20*/  STL.64 [R1+0x260], R50 ;  /* 0x0002603201007387 */ /* 0x0005e80000100a00 */
[----:B------:R-:W-:Y:S01]  /*da30*/  LDGSTS.E [R2+0x1a080], desc[UR28][R68.64], !P5 ;  /* 0x1a08000044027fae */ /* 0x000fe2000e92185c */
[----:B----4-:R-:W-:-:S03]  /*da40*/  IMAD.WIDE R52, R4, 0x4, R22 ;  /* 0x0000000404347825 */ /* 0x010fc600078e0216 */
[----:B------:R4:W-:Y:S04]  /*da50*/  STL.64 [R1+0x258], R48 ;  /* 0x0002583001007387 */ /* 0x0009e80000100a00 */
[----:B------:R-:W-:Y:S01]  /*da60*/  LDGSTS.E [R2+0x1a100], desc[UR28][R66.64], !P5 ;  /* 0x1a10000042027fae */ /* 0x000fe2000e92185c */
[----:B--2---:R-:W-:-:S03]  /*da70*/  IMAD.WIDE R50, R4, 0x4, R24 ;  /* 0x0000000404327825 */ /* 0x004fc600078e0218 */
[----:B------:R2:W-:Y:S01]  /*da80*/  STL.64 [R1+0x250], R46 ;  /* 0x0002502e01007387 */ /* 0x0005e20000100a00 */
[----:B-1----:R-:W-:-:S03]  /*da90*/  VIADD R5, R5, 0xfffffff6 ;  /* 0xfffffff605057836 */ /* 0x002fc60000000000 */
[----:B------:R-:W-:Y:S01]  /*daa0*/  LDGSTS.E [R2+0x1a180], desc[UR28][R64.64], !P5 ;  /* 0x1a18000040027fae */ /* 0x000fe2000e92185c */
[----:B----4-:R-:W-:-:S03]  /*dab0*/  IMAD.WIDE R48, R4, 0x4, R26 ;  /* 0x0000000404307825 */ /* 0x010fc600078e021a */
[----:B------:R1:W-:Y:S04]  /*dac0*/  STL.64 [R1+0x248], R44 ;  /* 0x0002482c01007387 */ /* 0x0003e80000100a00 */
[----:B------:R-:W-:Y:S01]  /*dad0*/  LDGSTS.E [R2+0x1a200], desc[UR28][R62.64], !P5 ;  /* 0x1a2000003e027fae */ /* 0x000fe2000e92185c */
[----:B--2---:R-:W-:-:S03]  /*dae0*/  IMAD.WIDE R46, R4, 0x4, R28 ;  /* 0x00000004042e7825 */ /* 0x004fc600078e021c */
[----:B------:R2:W-:Y:S04]  /*daf0*/  STL.64 [R1+0x240], R42 ;  /* 0x0002402a01007387 */ /* 0x0005e80000100a00 */
[----:B------:R-:W-:Y:S01]  /*db00*/  LDGSTS.E [R2+0x1a280], desc[UR28][R60.64], !P5 ;  /* 0x1a2800003c027fae */ /* 0x000fe2000e92185c */
[----:B-1----:R-:W-:-:S03]  /*db10*/  IMAD.WIDE R44, R4, 0x4, R30 ;  /* 0x00000004042c7825 */ /* 0x002fc600078e021e */
[----:B------:R3:W-:Y:S04]  /*db20*/  STL.64 [R1+0x238], R40 ;  /* 0x0002382801007387 */ /* 0x0007e80000100a00 */
[----:B------:R-:W-:Y:S01]  /*db30*/  LDGSTS.E [R2+0x1a300], desc[UR28][R58.64], !P5 ;  /* 0x1a3000003a027fae */ /* 0x000fe2000e92185c */
[----:B--2---:R-:W-:-:S03]  /*db40*/  IMAD.WIDE R42, R4, 0x4, R32 ;  /* 0x00000004042a7825 */ /* 0x004fc600078e0220 */
[----:B------:R1:W-:Y:S04]  /*db50*/  STL.64 [R1+0x70], R70 ;  /* 0x0000704601007387 */ /* 0x0003e80000100a00 */
[----:B------:R-:W-:Y:S01]  /*db60*/  LDGSTS.E [R2+0x1a380], desc[UR28][R56.64], !P5 ;  /* 0x1a38000038027fae */ /* 0x000fe2000e92185c */
[----:B---3--:R-:W-:-:S03]  /*db70*/  IMAD.WIDE R40, R4, 0x4, R34 ;  /* 0x0000000404287825 */ /* 0x008fc600078e0222 */
[----:B------:R-:W-:Y:S01]  /*db80*/  STL.64 [R1+0xa8], R68 ;  /* 0x0000a84401007387 */ /* 0x000fe20000100a00 */
[----:B------:R-:W-:-:S03]  /*db90*/  IMAD R4, R246, 0x3c, RZ ;  /* 0x0000003cf6047824 */ /* 0x000fc600078e02ff */
[----:B------:R2:W-:Y:S04]  /*dba0*/  LDGSTS.E [R2+0x1a400], desc[UR28][R54.64], !P5 ;  /* 0x1a40000036027fae */ /* 0x0005e8000e92185c */
[----:B------:R-:W-:Y:S04]  /*dbb0*/  STL.64 [R1+0x68], R66 ;  /* 0x0000684201007387 */ /* 0x000fe80000100a00 */
[----:B------:R3:W-:Y:S04]  /*dbc0*/  LDGSTS.E [R2+0x1a480], desc[UR28][R52.64], !P5 ;  /* 0x1a48000034027fae */ /* 0x0007e8000e92185c */
[----:B------:R-:W-:Y:S04]  /*dbd0*/  STL.64 [R1+0xb0], R64 ;  /* 0x0000b04001007387 */ /* 0x000fe80000100a00 */
[----:B------:R-:W-:Y:S04]  /*dbe0*/  LDGSTS.E [R2+0x1a500], desc[UR28][R50.64], !P5 ;  /* 0x1a50000032027fae */ /* 0x000fe8000e92185c */
        /* <DEDUP_REMOVED lines=8> */
[----:B------:R2:W-:Y:S04]  /*dc70*/  STL.64 [R1+0x50], R54 ;  /* 0x0000503601007387 */ /* 0x0005e80000100a00 */
[----:B------:R4:W-:Y:S01]  /*dc80*/  LDGSTS.E [R2+0x1a780], desc[UR28][R40.64], !P5 ;  /* 0x1a78000028027fae */ /* 0x0009e2000e92185c */
[----:B------:R-:W-:Y:S01]  /*dc90*/  ISETP.GE.U32.AND P5, PT, R0, 0x7fffffbb, PT ;  /* 0x7fffffbb0000780c */ /* 0x000fe20003fa6070 */
[----:B------:R-:W-:-:S02]  /*dca0*/  IMAD R0, R246, 0x38, RZ ;  /* 0x00000038f6007824 */ /* 0x000fc400078e02ff */
[----:B------:R3:W-:Y:S02]  /*dcb0*/  STL.64 [R1+0xc8], R52 ;  /* 0x0000c83401007387 */ /* 0x0007e40000100a00 */
[C---:B-1----:R-:W-:Y:S01]  /*dcc0*/  IMAD.WIDE R70, R0.reuse, 0x4, R6 ;  /* 0x0000000400467825 */ /* 0x042fe200078e0206 */
[----:B--2---:R-:W1:Y:S01]  /*dcd0*/  LDC R54, c[0x0][0x230] ;  /* 0x00008c00ff367b82 */ /* 0x004e620000000800 */
[----:B------:R-:W-:Y:S02]  /*dce0*/  STL.64 [R1+0x48], R50 ;  /* 0x0000483201007387 */ /* 0x000fe40000100a00 */
[C---:B------:R-:W-:Y:S02]  /*dcf0*/  IMAD.WIDE R68, R0.reuse, 0x4, R10 ;  /* 0x0000000400447825 */ /* 0x040fe400078e020a */
[----:B------:R-:W-:Y:S02]  /*dd00*/  STL.64 [R1+0xd0], R48 ;  /* 0x0000d03001007387 */ /* 0x000fe40000100a00 */
[----:B------:R-:W-:-:S02]  /*dd10*/  IMAD.WIDE R66, R0, 0x4, R14 ;  /* 0x0000000400427825 */ /* 0x000fc400078e020e */
[----:B------:R-:W-:Y:S02]  /*dd20*/  STL.64 [R1+0x40], R46 ;  /* 0x0000402e01007387 */ /* 0x000fe40000100a00 */
[C---:B---3--:R-:W-:Y:S02]  /*dd30*/  IMAD.WIDE R52, R0.reuse, 0x4, R36 ;  /* 0x0000000400347825 */ /* 0x048fe400078e0224 */
[----:B------:R-:W-:Y:S02]  /*dd40*/  STL.64 [R1+0xd8], R44 ;  /* 0x0000d82c01007387 */ /* 0x000fe40000100a00 */
[C---:B------:R-:W-:Y:S02]  /*dd50*/  IMAD.WIDE R38, R0.reuse, 0x4, R8 ;  /* 0x0000000400267825 */ /* 0x040fe400078e0208 */
[----:B------:R-:W-:Y:S02]  /*dd60*/  STL.64 [R1+0x38], R42 ;  /* 0x0000382a01007387 */ /* 0x000fe40000100a00 */
[----:B------:R-:W-:-:S02]  /*dd70*/  IMAD.WIDE R64, R0, 0x4, R18 ;  /* 0x0000000400407825 */ /* 0x000fc400078e0212 */
[----:B------:R4:W-:Y:S02]  /*dd80*/  STL.64 [R1+0xe0], R40 ;  /* 0x0000e02801007387 */ /* 0x0009e40000100a00 */
[C---:B------:R-:W-:Y:S02]  /*dd90*/  IMAD.WIDE R62, R0.reuse, 0x4, R22 ;  /* 0x00000004003e7825 */ /* 0x040fe400078e0216 */
[----:B------:R2:W-:Y:S02]  /*dda0*/  STL.64 [R1+0xf0], R70 ;  /* 0x0000f04601007387 */ /* 0x0005e40000100a00 */
[C---:B------:R-:W-:Y:S02]  /*ddb0*/  IMAD.WIDE R60, R0.reuse, 0x4, R26 ;  /* 0x00000004003c7825 */ /* 0x040fe400078e021a */
[----:B------:R3:W-:Y:S02]  /*ddc0*/  STL.64 [R1+0xf8], R68 ;  /* 0x0000f84401007387 */ /* 0x0007e40000100a00 */
[----:B------:R-:W-:-:S02]  /*ddd0*/  IMAD.WIDE R58, R0, 0x4, R30 ;  /* 0x00000004003a7825 */ /* 0x000fc400078e021e */
[----:B------:R-:W-:Y:S02]  /*dde0*/  LDGSTS.E [R2+0x1c000], desc[UR28][R52.64], !P4 ;  /* 0x1c00000034027fae */ /* 0x000fe4000e12185c */
[C---:B----4-:R-:W-:Y:S02]  /*ddf0*/  IMAD.WIDE R40, R0.reuse, 0x4, R12 ;  /* 0x0000000400287825 */ /* 0x050fe400078e020c */
[----:B------:R4:W-:Y:S02]  /*de00*/  STL.64 [R1+0x100], R66 ;  /* 0x0001004201007387 */ /* 0x0009e40000100a00 */
[C---:B------:R-:W-:Y:S02]  /*de10*/  IMAD.WIDE R42, R0.reuse, 0x4, R16 ;  /* 0x00000004002a7825 */ /* 0x040fe400078e0210 */
[----:B------:R2:W-:Y:S02]  /*de20*/  LDGSTS.E [R2+0x1c080], desc[UR28][R70.64], !P4 ;  /* 0x1c08000046027fae */ /* 0x0005e4000e12185c */
[----:B------:R-:W-:-:S02]  /*de30*/  IMAD.WIDE R56, R0, 0x4, R34 ;  /* 0x0000000400387825 */ /* 0x000fc400078e0222 */
[----:B------:R-:W-:Y:S02]  /*de40*/  STL.64 [R1+0x108], R64 ;  /* 0x0001084001007387 */ /* 0x000fe40000100a00 */
[C---:B------:R-:W-:Y:S02]  /*de50*/  IMAD.WIDE R44, R0.reuse, 0x4, R20 ;  /* 0x00000004002c7825 */ /* 0x040fe400078e0214 */
[----:B------:R-:W-:Y:S02]  /*de60*/  LDGSTS.E [R2+0x1c100], desc[UR28][R38.64], !P4 ;  /* 0x1c10000026027fae */ /* 0x000fe4000e12185c */
[C---:B------:R-:W-:Y:S02]  /*de70*/  IMAD.WIDE R46, R0.reuse, 0x4, R24 ;  /* 0x00000004002e7825 */ /* 0x040fe400078e0218 */
[----:B------:R-:W-:Y:S02]  /*de80*/  STL.64 [R1+0x110], R62 ;  /* 0x0001103e01007387 */ /* 0x000fe40000100a00 */
[C---:B------:R-:W-:Y:S01]  /*de90*/  IMAD.WIDE R48, R0.reuse, 0x4, R28 ;  /* 0x0000000400307825 */ /* 0x040fe200078e021c */
[----:B--2---:R-:W2:Y:S01]  /*dea0*/  LDC R70, c[0x0][0x230] ;  /* 0x00008c00ff467b82 */ /* 0x004ea20000000800 */
[----:B------:R3:W-:Y:S02]  /*deb0*/  LDGSTS.E [R2+0x1c180], desc[UR28][R68.64], !P4 ;  /* 0x1c18000044027fae */ /* 0x0007e4000e12185c */
[----:B------:R-:W-:-:S02]  /*dec0*/  IMAD.WIDE R50, R0, 0x4, R32 ;  /* 0x0000000400327825 */ /* 0x000fc400078e0220 */
[----:B------:R-:W-:Y:S02]  /*ded0*/  STL.64 [R1+0x118], R60 ;  /* 0x0001183c01007387 */ /* 0x000fe40000100a00 */
[----:B-1----:R-:W-:Y:S01]  /*dee0*/  VIADD R0, R54, 0xfffffff2 ;  /* 0xfffffff236007836 */ /* 0x002fe20000000000 */
[----:B------:R-:W1:Y:S01]  /*def0*/  LDC R71, c[0x0][0x230] ;  /* 0x00008c00ff477b82 */ /* 0x000e620000000800 */
[C---:B------:R-:W-:Y:S01]  /*df00*/  IMAD.WIDE R54, R4.reuse, 0x4, R8 ;  /* 0x0000000404367825 */ /* 0x040fe200078e0208 */
[----:B------:R-:W-:Y:S04]  /*df10*/  LDGSTS.E [R2+0x1c200], desc[UR28][R40.64], !P4 ;  /* 0x1c20000028027fae */ /* 0x000fe8000e12185c */
[----:B------:R-:W-:Y:S01]  /*df20*/  STL.64 [R1+0x120], R58 ;  /* 0x0001203a01007387 */ /* 0x000fe20000100a00 */
[----:B---3--:R-:W-:-:S03]  /*df30*/  IMAD.WIDE R68, R4, 0x4, R36 ;  /* 0x0000000404447825 */ /* 0x008fc600078e0224 */
[----:B------:R4:W-:Y:S04]  /*df40*/  LDGSTS.E [R2+0x1c280], desc[UR28][R66.64], !P4 ;  /* 0x1c28000042027fae */ /* 0x0009e8000e12185c */
[----:B------:R3:W-:Y:S04]  /*df50*/  STL.64 [R1+0x5f88], R52 ;  /* 0x005f883401007387 */ /* 0x0007e80000100a00 */
[----:B------:R-:W-:Y:S04]  /*df60*/  LDGSTS.E [R2+0x1c300], desc[UR28][R42.64], !P4 ;  /* 0x1c3000002a027fae */ /* 0x000fe8000e12185c */
[----:B------:R-:W-:Y:S01]  /*df70*/  STL.64 [R1+0x128], R56 ;  /* 0x0001283801007387 */ /* 0x000fe20000100a00 */
[----:B----4-:R-:W-:-:S03]  /*df80*/  IMAD.WIDE R66, R4, 0x4, R32 ;  /* 0x0000000404427825 */ /* 0x010fc600078e0220 */
[----:B------:R4:W-:Y:S01]  /*df90*/  LDGSTS.E [R2+0x1c380], desc[UR28][R64.64], !P4 ;  /* 0x1c38000040027fae */ /* 0x0009e2000e12185c */
[----:B---3--:R-:W-:-:S03]  /*dfa0*/  IMAD.WIDE R52, R4, 0x4, R6 ;  /* 0x0000000404347825 */ /* 0x008fc600078e0206 */
[----:B------:R3:W-:Y:S04]  /*dfb0*/  STL.64 [R1+0x5f90], R38 ;  /* 0x005f902601007387 */ /* 0x0007e80000100a00 */
[----:B------:R-:W-:Y:S04]  /*dfc0*/  LDGSTS.E [R2+0x1c400], desc[UR28][R44.64], !P4 ;  /* 0x1c4000002c027fae */ /* 0x000fe8000e12185c */
[----:B------:R2:W-:Y:S01]  /*dfd0*/  STL.64 [R1+0x5f98], R40 ;  /* 0x005f982801007387 */ /* 0x0005e20000100a00 */
[----:B----4-:R-:W-:-:S03]  /*dfe0*/  IMAD.WIDE R64, R4, 0x4, R28 ;  /* 0x0000000404407825 */ /* 0x010fc600078e021c */
[----:B------:R4:W-:Y:S01]  /*dff0*/  LDGSTS.E [R2+0x1c480], desc[UR28][R62.64], !P4 ;  /* 0x1c4800003e027fae */ /* 0x0009e2000e12185c */
[----:B---3--:R-:W-:-:S03]  /*e000*/  IMAD.WIDE R38, R4, 0x4, R34 ;  /* 0x0000000404267825 */ /* 0x008fc600078e0222 */
[----:B------:R3:W-:Y:S04]  /*e010*/  STL.64 [R1+0x5fa0], R42 ;  /* 0x005fa02a01007387 */ /* 0x0007e80000100a00 */
[----:B------:R-:W-:Y:S01]  /*e020*/  LDGSTS.E [R2+0x1c500], desc[UR28][R46.64], !P4 ;  /* 0x1c5000002e027fae */ /* 0x000fe2000e12185c */
[----:B--2---:R-:W-:-:S03]  /*e030*/  IMAD.WIDE R40, R4, 0x4, R30 ;  /* 0x0000000404287825 */ /* 0x004fc600078e021e */
[----:B------:R2:W-:Y:S01]  /*e040*/  STL.64 [R1+0x5fa8], R44 ;  /* 0x005fa82c01007387 */ /* 0x0005e20000100a00 */
[----:B----4-:R-:W-:-:S03]  /*e050*/  IMAD.WIDE R62, R4, 0x4, R24 ;  /* 0x00000004043e7825 */ /* 0x010fc600078e0218 */
[----:B------:R4:W-:Y:S01]  /*e060*/  LDGSTS.E [R2+0x1c580], desc[UR28][R60.64], !P4 ;  /* 0x1c5800003c027fae */ /* 0x0009e2000e12185c */
[----:B---3--:R-:W-:-:S03]  /*e070*/  IMAD.WIDE R42, R4, 0x4, R26 ;  /* 0x00000004042a7825 */ /* 0x008fc600078e021a */
[----:B------:R3:W-:Y:S04]  /*e080*/  STL.64 [R1+0x5fb0], R46 ;  /* 0x005fb02e01007387 */ /* 0x0007e80000100a00 */
[----:B------:R1:W-:Y:S01]  /*e090*/  LDGSTS.E [R2+0x1c600], desc[UR28][R48.64], !P4 ;  /* 0x1c60000030027fae */ /* 0x0003e2000e12185c */
[----:B--2---:R-:W-:-:S03]  /*e0a0*/  IMAD.WIDE R44, R4, 0x4, R22 ;  /* 0x00000004042c7825 */ /* 0x004fc600078e0216 */
[----:B------:R1:W-:Y:S01]  /*e0b0*/  STL.64 [R1+0x5fb8], R48 ;  /* 0x005fb83001007387 */ /* 0x0003e20000100a00 */
[----:B----4-:R-:W-:-:S03]  /*e0c0*/  IMAD.WIDE R60, R4, 0x4, R20 ;  /* 0x00000004043c7825 */ /* 0x010fc600078e0214 */
[----:B------:R2:W-:Y:S01]  /*e0d0*/  LDGSTS.E [R2+0x1c680], desc[UR28][R58.64], !P4 ;  /* 0x1c6800003a027fae */ /* 0x0005e2000e12185c */
[----:B---3--:R-:W-:-:S03]  /*e0e0*/  IMAD.WIDE R46, R4, 0x4, R18 ;  /* 0x00000004042e7825 */ /* 0x008fc600078e0212 */
[----:B------:R3:W-:Y:S04]  /*e0f0*/  LDGSTS.E [R2+0x1c700], desc[UR28][R50.64], !P4 ;  /* 0x1c70000032027fae */ /* 0x0007e8000e12185c */
[----:B------:R3:W-:Y:S01]  /*e100*/  STL.64 [R1+0x5fc0], R50 ;  /* 0x005fc03201007387 */ /* 0x0007e20000100a00 */
[----:B-1----:R-:W-:-:S03]  /*e110*/  IMAD.WIDE R48, R4, 0x4, R14 ;  /* 0x0000000404307825 */ /* 0x002fc600078e020e */
[----:B------:R1:W-:Y:S01]  /*e120*/  LDGSTS.E [R2+0x1c780], desc[UR28][R56.64], !P4 ;  /* 0x1c78000038027fae */ /* 0x0003e2000e12185c */
[C---:B--2---:R-:W-:Y:S01]  /*e130*/  IMAD.WIDE R58, R4.reuse, 0x4, R16 ;  /* 0x00000004043a7825 */ /* 0x044fe200078e0210 */
[----:B------:R-:W-:Y:S02]  /*e140*/  ISETP.GE.U32.AND P4, PT, R5, 0x7fffffb7, PT ;  /* 0x7fffffb70500780c */ /* 0x000fe40003f86070 */
[----:B------:R-:W-:Y:S01]  /*e150*/  LDGSTS.E [R2+0x1e000], desc[UR28][R68.64], !P3 ;  /* 0x1e00000044027fae */ /* 0x000fe2000d92185c */
[----:B------:R-:W2:Y:S01]  /*e160*/  LDC R5, c[0x0][0x230] ;  /* 0x00008c00ff057b82 */ /* 0x000ea20000000800 */
[C---:B---3--:R-:W-:Y:S02]  /*e170*/  IMAD.WIDE R50, R4.reuse, 0x4, R10 ;  /* 0x0000000404327825 */ /* 0x048fe400078e020a */
[----:B------:R3:W-:Y:S02]  /*e180*/  LDGSTS.E [R2+0x1e080], desc[UR28][R52.64], !P3 ;  /* 0x1e08000034027fae */ /* 0x0007e4000d92185c */
[----:B-1----:R-:W-:-:S02]  /*e190*/  IMAD.WIDE R56, R4, 0x4, R12 ;  /* 0x0000000404387825 */ /* 0x002fc400078e020c */
[----:B------:R-:W-:Y:S02]  /*e1a0*/  LDGSTS.E [R2+0x1e100], desc[UR28][R54.64], !P3 ;  /* 0x1e10000036027fae */ /* 0x000fe4000d92185c */
[----:B------:R-:W-:Y:S02]  /*e1b0*/  IMAD R4, R246, 0x5, RZ ;  /* 0x00000005f6047824 */ /* 0x000fe400078e02ff */
[----:B------:R1:W-:Y:S04]  /*e1c0*/  LDGSTS.E [R2+0x1e180], desc[UR28][R50.64], !P3 ;  /* 0x1e18000032027fae */ /* 0x0003e8000d92185c */
[----:B------:R-:W-:Y:S04]  /*e1d0*/  LDGSTS.E [R2+0x1e200], desc[UR28][R56.64], !P3 ;  /* 0x1e20000038027fae */ /* 0x000fe8000d92185c */
[----:B------:R4:W-:Y:S04]  /*e1e0*/  LDGSTS.E [R2+0x1e280], desc[UR28][R48.64], !P3 ;  /* 0x1e28000030027fae */ /* 0x0009e8000d92185c */
[----:B------:R-:W-:Y:S01]  /*e1f0*/  LDGSTS.E [R2+0x1e300], desc[UR28][R58.64], !P3 ;  /* 0x1e3000003a027fae */ /* 0x000fe2000d92185c */
[----:B--2---:R-:W-:-:S03]  /*e200*/  VIADD R5, R5, 0xffffffce ;  /* 0xffffffce05057836 */ /* 0x004fc60000000000 */
[----:B------:R3:W-:Y:S04]  /*e210*/  STL.64 [R1+0x138], R52 ;  /* 0x0001383401007387 */ /* 0x0007e80000100a00 */
[----:B------:R2:W-:Y:S04]  /*e220*/  LDGSTS.E [R2+0x1e380], desc[UR28][R46.64], !P3 ;  /* 0x1e3800002e027fae */ /* 0x0005e8000d92185c */
[----:B------:R1:W-:Y:S04]  /*e230*/  STL.64 [R1+0x140], R50 ;  /* 0x0001403201007387 */ /* 0x0003e80000100a00 */
[----:B------:R-:W-:Y:S01]  /*e240*/  LDGSTS.E [R2+0x1e400], desc[UR28][R60.64], !P3 ;  /* 0x1e4000003c027fae */ /* 0x000fe2000d92185c */
[----:B---3--:R-:W-:-:S03]  /*e250*/  IMAD.WIDE R52, R246, 0x4, R20 ;  /* 0x00000004f6347825 */ /* 0x008fc600078e0214 */
[----:B------:R4:W-:Y:S04]  /*e260*/  STL.64 [R1+0x148], R48 ;  /* 0x0001483001007387 */ /* 0x0009e80000100a00 */
[----:B------:R3:W-:Y:S01]  /*e270*/  LDGSTS.E [R2+0x1e480], desc[UR28][R44.64], !P3 ;  /* 0x1e4800002c027fae */ /* 0x0007e2000d92185c */
[----:B-1----:R-:W-:-:S03]  /*e280*/  IMAD.WIDE R50, R246, 0x4, R22 ;  /* 0x00000004f6327825 */ /* 0x002fc600078e0216 */
[----:B------:R2:W-:Y:S04]  /*e290*/  STL.64 [R1+0x150], R46 ;  /* 0x0001502e01007387 */ /* 0x0005e80000100a00 */
[----:B------:R-:W-:Y:S01]  /*e2a0*/  LDGSTS.E [R2+0x1e500], desc[UR28][R62.64], !P3 ;  /* 0x1e5000003e027fae */ /* 0x000fe2000d92185c */
[----:B----4-:R-:W-:-:S03]  /*e2b0*/  IMAD.WIDE R48, R246, 0x4, R24 ;  /* 0x00000004f6307825 */ /* 0x010fc600078e0218 */
[----:B------:R3:W-:Y:S04]  /*e2c0*/  STL.64 [R1+0x158], R44 ;  /* 0x0001582c01007387 */ /* 0x0007e80000100a00 */
[----:B------:R1:W-:Y:S01]  /*e2d0*/  LDGSTS.E [R2+0x1e580], desc[UR28][R42.64], !P3 ;  /* 0x1e5800002a027fae */ /* 0x0003e2000d92185c */
[----:B--2---:R-:W-:-:S03]  /*e2e0*/  IMAD.WIDE R46, R246, 0x4, R26 ;  /* 0x00000004f62e7825 */ /* 0x004fc600078e021a */
[----:B------:R1:W-:Y:S04]  /*e2f0*/  STL.64 [R1+0x160], R42 ;  /* 0x0001602a01007387 */ /* 0x0003e80000100a00 */
[----:B------:R-:W-:Y:S01]  /*e300*/  LDGSTS.E [R2+0x1e600], desc[UR28][R64.64], !P3 ;  /* 0x1e60000040027fae */ /* 0x000fe2000d92185c */
[----:B---3--:R-:W-:-:S03]  /*e310*/  IMAD.WIDE R44, R246, 0x4, R28 ;  /* 0x00000004f62c7825 */ /* 0x008fc600078e021c */
[----:B------:R2:W-:Y:S04]  /*e320*/  STL.64 [R1+0x168], R40 ;  /* 0x0001682801007387 */ /* 0x0005e80000100a00 */
[----:B------:R2:W-:Y:S01]  /*e330*/  LDGSTS.E [R2+0x1e680], desc[UR28][R40.64], !P3 ;  /* 0x1e68000028027fae */ /* 0x0005e2000d92185c */
[----:B-1----:R-:W-:-:S03]  /*e340*/  IMAD.WIDE R42, R246, 0x4, R30 ;  /* 0x00000004f62a7825 */ /* 0x002fc600078e021e */
[----:B------:R1:W-:Y:S04]  /*e350*/  STL.64 [R1+0x5fc8], R68 ;  /* 0x005fc84401007387 */ /* 0x0003e80000100a00 */
[----:B------:R-:W-:Y:S04]  /*e360*/  LDGSTS.E [R2+0x1e700], desc[UR28][R66.64], !P3 ;  /* 0x1e70000042027fae */ /* 0x000fe8000d92185c */
[----:B------:R3:W-:Y:S01]  /*e370*/  STL.64 [R1+0x170], R38 ;  /* 0x0001702601007387 */ /* 0x0007e20000100a00 */
[----:B--2---:R-:W-:-:S03]  /*e380*/  IMAD.WIDE R40, R246, 0x4, R32 ;  /* 0x00000004f6287825 */ /* 0x004fc600078e0220 */
[----:B------:R3:W-:Y:S01]  /*e390*/  LDGSTS.E [R2+0x1e780], desc[UR28][R38.64], !P3 ;  /* 0x1e78000026027fae */ /* 0x0007e2000d92185c */
[----:B------:R-:W-:Y:S01]  /*e3a0*/  ISETP.GE.U32.AND P3, PT, R0, 0x7fffffb3, PT ;  /* 0x7fffffb30000780c */ /* 0x000fe20003f66070 */
[----:B-1----:R-:W-:Y:S01]  /*e3b0*/  IMAD.WIDE R68, R246, 0x4, R36 ;  /* 0x00000004f6447825 */ /* 0x002fe200078e0224 */
[----:B------:R-:W-:Y:S01]  /*e3c0*/  LOP3.LUT R0, R3, 0x20, RZ, 0x3c, !PT ;  /* 0x0000002003007812 */ /* 0x000fe200078e3cff */
[----:B------:R1:W-:Y:S04]  /*e3d0*/  STL.64 [R1+0x5fd0], R54 ;  /* 0x005fd03601007387 */ /* 0x0003e80000100a00 */
[----:B------:R2:W-:Y:S01]  /*e3e0*/  STL.64 [R1+0x5fd8], R56 ;  /* 0x005fd83801007387 */ /* 0x0005e20000100a00 */
[----:B------:R-:W-:-:S03]  /*e3f0*/  VIADD R0, R0, UR4 ;  /* 0x0000000400007c36 */ /* 0x000fc60008000000 */
[----:B------:R4:W-:Y:S01]  /*e400*/  STL.64 [R1+0x5fe0], R58 ;  /* 0x005fe03a01007387 */ /* 0x0009e20000100a00 */
[----:B---3--:R-:W-:-:S03]  /*e410*/  IMAD.WIDE R38, R246, 0x4, R34 ;  /* 0x00000004f6267825 */ /* 0x008fc600078e0222 */
[----:B------:R3:W-:Y:S01]  /*e420*/  STL.64 [R1+0x5fe8], R60 ;  /* 0x005fe83c01007387 */ /* 0x0007e20000100a00 */
[----:B-1----:R-:W-:-:S03]  /*e430*/  IMAD.WIDE R54, R246, 0x4, R18 ;  /* 0x00000004f6367825 */ /* 0x002fc600078e0212 */
[----:B------:R1:W-:Y:S01]  /*e440*/  STL.64 [R1+0x5ff0], R62 ;  /* 0x005ff03e01007387 */ /* 0x0003e20000100a00 */
[----:B--2---:R-:W-:-:S03]  /*e450*/  IMAD.WIDE R56, R246, 0x4, R16 ;  /* 0x00000004f6387825 */ /* 0x004fc600078e0210 */
[----:B------:R2:W-:Y:S01]  /*e460*/  STL.64 [R1+0x5ff8], R64 ;  /* 0x005ff84001007387 */ /* 0x0005e20000100a00 */
[----:B----4-:R-:W-:-:S03]  /*e470*/  IMAD.WIDE R58, R246, 0x4, R14 ;  /* 0x00000004f63a7825 */ /* 0x010fc600078e020e */
[----:B------:R4:W-:Y:S01]  /*e480*/  STL.64 [R1+0x6000], R66 ;  /* 0x0060004201007387 */ /* 0x0009e20000100a00 */
[----:B---3--:R-:W-:-:S03]  /*e490*/  IMAD.WIDE R60, R246, 0x4, R12 ;  /* 0x00000004f63c7825 */ /* 0x008fc600078e020c */
[----:B------:R3:W-:Y:S01]  /*e4a0*/  LDGSTS.E [R0+0x800], desc[UR28][R68.64], !P6 ;  /* 0x0080000044007fae */ /* 0x0007e2000f12185c */
[----:B-1----:R-:W-:-:S03]  /*e4b0*/  IMAD.WIDE R62, R246, 0x4, R10 ;  /* 0x00000004f63e7825 */ /* 0x002fc600078e020a */
[----:B------:R3:W-:Y:S01]  /*e4c0*/  STL.64 [R1+0x1488], R68 ;  /* 0x0014884401007387 */ /* 0x0007e20000100a00 */
[----:B--2---:R-:W-:-:S04]  /*e4d0*/  IMAD.WIDE R64, R246, 0x4, R8 ;  /* 0x00000004f6407825 */ /* 0x004fc800078e0208 */
[----:B----4-:R-:W-:-:S05]  /*e4e0*/  IMAD.WIDE R66, R246, 0x4, R6 ;  /* 0x00000004f6427825 */ /* 0x010fca00078e0206 */
[----:B------:R1:W-:Y:S01]  /*e4f0*/  LDGSTS.E [R0+0x880], desc[UR28][R66.64], !P6 ;  /* 0x0088000042007fae */ /* 0x0003e2000f12185c */
[----:B---3--:R-:W-:-:S03]  /*e500*/  IMAD.WIDE R68, R4, 0x4, R36 ;  /* 0x0000000404447825 */ /* 0x008fc600078e0224 */
[----:B------:R2:W-:Y:S04]  /*e510*/  LDGSTS.E [R0+0x900], desc[UR28][R64.64], !P6 ;  /* 0x0090000040007fae */ /* 0x0005e8000f12185c */
[----:B------:R3:W-:Y:S04]  /*e520*/  LDGSTS.E [R0+0x980], desc[UR28][R62.64], !P6 ;  /* 0x009800003e007fae */ /* 0x0007e8000f12185c */
[----:B------:R4:W-:Y:S04]  /*e530*/  LDGSTS.E [R0+0xa00], desc[UR28][R60.64], !P6 ;  /* 0x00a000003c007fae */ /* 0x0009e8000f12185c */
[----:B------:R4:W-:Y:S04]  /*e540*/  LDGSTS.E [R0+0xa80], desc[UR28][R58.64], !P6 ;  /* 0x00a800003a007fae */ /* 0x0009e8000f12185c */
[----:B------:R4:W-:Y:S04]  /*e550*/  LDGSTS.E [R0+0xb00], desc[UR28][R56.64], !P6 ;  /* 0x00b0000038007fae */ /* 0x0009e8000f12185c */
[----:B------:R1:W-:Y:S04]  /*e560*/  STL.64 [R1+0x1480], R66 ;  /* 0x0014804201007387 */ /* 0x0003e80000100a00 */
[----:B------:R4:W-:Y:S04]  /*e570*/  LDGSTS.E [R0+0xb80], desc[UR28][R54.64], !P6 ;  /* 0x00b8000036007fae */ /* 0x0009e8000f12185c */
        /* <DEDUP_REMOVED lines=23> */
[----:B----4-:R-:W-:Y:S01]  /*e6f0*/  IMAD.WIDE R52, R4, 0x4, R20 ;  /* 0x0000000404347825 */ /* 0x010fe200078e0214 */
[----:B------:R-:W-:Y:S02]  /*e700*/  ISETP.GE.U32.AND P6, PT, R5, 0x7fffff8f, PT ;  /* 0x7fffff8f0500780c */ /* 0x000fe40003fc6070 */
[----:B------:R2:W-:Y:S01]  /*e710*/  STL.64 [R1+0x1438], R48 ;  /* 0x0014383001007387 */ /* 0x0005e20000100a00 */
[----:B------:R-:W-:Y:S02]  /*e720*/  VIADD R5, R70, 0xffffffd2 ;  /* 0xffffffd246057836 */ /* 0x000fe40000000000 */
[----:B------:R-:W-:Y:S01]  /*e730*/  VIADD R70, R71, 0xffffffd6 ;  /* 0xffffffd647467836 */ /* 0x000fe20000000000 */
[----:B------:R4:W-:Y:S01]  /*e740*/  LDGSTS.E [R0+0x2800], desc[UR28][R68.64], !P5 ;  /* 0x0280000044007fae */ /* 0x0009e2000e92185c */
[C---:B-1----:R-:W-:Y:S01]  /*e750*/  IMAD.WIDE R50, R4.reuse, 0x4, R22 ;  /* 0x0000000404327825 */ /* 0x042fe200078e0216 */
[----:B------:R-:W1:Y:S02]  /*e760*/  LDC R71, c[0x0][0x230] ;  /* 0x00008c00ff477b82 */ /* 0x000e640000000800 */
        /* <DEDUP_REMOVED lines=15> */
[----:B------:R2:W-:Y:S01]  /*e860*/  LDGSTS.E [R0+0x2b00], desc[UR28][R56.64], !P5 ;  /* 0x02b0000038007fae */ /* 0x0005e2000e92185c */
[----:B---3--:R-:W-:-:S03]  /*e870*/  IMAD.WIDE R38, R4, 0x4, R34 ;  /* 0x0000000404267825 */ /* 0x008fc600078e0222 */
        /* <DEDUP_REMOVED lines=55> */
[----:B------:R3:W-:Y:S01]  /*ebf0*/  LDGSTS.E [R0+0x4d00], desc[UR28][R48.64], !P4 ;  /* 0x04d0000030007fae */ /* 0x0007e2000e12185c */
[----:B------:R-:W-:-:S03]  /*ec00*/  VIADD R4, R72, 0xffffffee ;  /* 0xffffffee48047836 */ /* 0x000fc60000000000 */
[----:B------:R1:W-:Y:S01]  /*ec10*/  STL.64 [R1+0x1128], R66 ;  /* 0x0011284201007387 */ /* 0x0003e20000100a00 */
[----:B------:R-:W-:-:S03]  /*ec20*/  IMAD.WIDE R72, R84, 0x4, R22 ;  /* 0x0000000454487825 */ /* 0x000fc600078e0216 */
        /* <DEDUP_REMOVED lines=13> */
[C---:B----4-:R-:W-:Y:S01]  /*ed00*/  IMAD.WIDE R60, R5.reuse, 0x4, R12 ;  /* 0x00000004053c7825 */ /* 0x050fe200078e020c */
[----:B------:R-:W-:Y:S02]  /*ed10*/  ISETP.GE.U32.AND P4, PT, R70, 0x7fffff97, PT ;  /* 0x7fffff974600780c */ /* 0x000fe40003f86070 */
[----:B------:R4:W-:Y:S01]  /*ed20*/  STL.64 [R1+0x1100], R56 ;  /* 0x0011003801007387 */ /* 0x0009e20000100a00 */
[----:B------:R-:W2:Y:S01]  /*ed30*/  LDC R70, c[0x0][0x230] ;  /* 0x00008c00ff467b82 */ /* 0x000ea20000000800 */
[----:B-1----:R-:W-:-:S02]  /*ed40*/  IMAD.WIDE R58, R5, 0x4, R14 ;  /* 0x00000004053a7825 */ /* 0x002fc400078e020e */
[----:B------:R1:W-:Y:S04]  /*ed50*/  LDGSTS.E [R0+0x6800], desc[UR28][R68.64], !P3 ;  /* 0x0680000044007fae */ /* 0x0003e8000d92185c */
[----:B------:R3:W-:Y:S01]  /*ed60*/  STL.64 [R1+0x10f8], R54 ;  /* 0x0010f83601007387 */ /* 0x0007e20000100a00 */
[----:B----4-:R-:W-:-:S03]  /*ed70*/  IMAD.WIDE R56, R5, 0x4, R16 ;  /* 0x0000000405387825 */ /* 0x010fc600078e0210 */
[----:B------:R4:W-:Y:S04]  /*ed80*/  LDGSTS.E [R0+0x6880], desc[UR28][R66.64], !P3 ;  /* 0x0688000042007fae */ /* 0x0009e8000d92185c */
[----:B------:R1:W-:Y:S01]  /*ed90*/  STL.64 [R1+0x10f0], R52 ;  /* 0x0010f03401007387 */ /* 0x0003e20000100a00 */
[----:B---3--:R-:W-:-:S03]  /*eda0*/  IMAD.WIDE R54, R5, 0x4, R18 ;  /* 0x0000000405367825 */ /* 0x008fc600078e0212 */
        /* <DEDUP_REMOVED lines=12> */
[----:B---3--:R-:W-:-:S03]  /*ee70*/  IMAD.WIDE R46, R5, 0x4, R26 ;  /* 0x00000004052e7825 */ /* 0x008fc600078e021a */
        /* <DEDUP_REMOVED lines=10> */
[----:B------:R4:W-:Y:S01]  /*ef20*/  LDGSTS.E [R0+0x6d00], desc[UR28][R48.64], !P3 ;  /* 0x06d0000030007fae */ /* 0x0009e2000d92185c */
[----:B---3--:R-:W-:-:S03]  /*ef30*/  IMAD.WIDE R38, R5, 0x4, R34 ;  /* 0x0000000405267825 */ /* 0x008fc600078e0222 */
        /* <DEDUP_REMOVED lines=10> */
[----:B------:R4:W-:Y:S01]  /*efe0*/  STL.64 [R1+0xfa0], R64 ;  /* 0x000fa04001007387 */ /* 0x0009e20000100a00 */
[----:B-1----:R-:W-:-:S03]  /*eff0*/  IMAD.WIDE R68, R4, 0x4, R36 ;  /* 0x0000000404447825 */ /* 0x002fc600078e0224 */
[----:B------:R1:W-:Y:S01]  /*f000*/  STL.64 [R1+0xf98], R62 ;  /* 0x000f983e01007387 */ /* 0x0003e20000100a00 */
[----:B--2---:R-:W-:-:S03]  /*f010*/  IMAD.WIDE R66, R4, 0x4, R6 ;  /* 0x0000000404427825 */ /* 0x004fc600078e0206 */
[----:B------:R2:W-:Y:S01]  /*f020*/  STL.64 [R1+0xf90], R60 ;  /* 0x000f903c01007387 */ /* 0x0005e20000100a00 */
[----:B----4-:R-:W-:-:S03]  /*f030*/  IMAD.WIDE R64, R4, 0x4, R8 ;  /* 0x0000000404407825 */ /* 0x010fc600078e0208 */
[----:B------:R4:W-:Y:S01]  /*f040*/  STL.64 [R1+0xf88], R58 ;  /* 0x000f883a01007387 */ /* 0x0009e20000100a00 */
[----:B-1----:R-:W-:-:S03]  /*f050*/  IMAD.WIDE R62, R4, 0x4, R10 ;  /* 0x00000004043e7825 */ /* 0x002fc600078e020a */
[----:B------:R1:W-:Y:S01]  /*f060*/  STL.64 [R1+0xf80], R56 ;  /* 0x000f803801007387 */ /* 0x0003e20000100a00 */
[----:B--2---:R-:W-:-:S03]  /*f070*/  IMAD.WIDE R60, R4, 0x4, R12 ;  /* 0x00000004043c7825 */ /* 0x004fc600078e020c */
[----:B------:R2:W-:Y:S01]  /*f080*/  LDGSTS.E [R0+0x8800], desc[UR28][R68.64], !P3 ;  /* 0x0880000044007fae */ /* 0x0005e2000d92185c */
[----:B----4-:R-:W-:-:S03]  /*f090*/  IMAD.WIDE R58, R4, 0x4, R14 ;  /* 0x00000004043a7825 */ /* 0x010fc600078e020e */
[----:B------:R4:W-:Y:S01]  /*f0a0*/  STL.64 [R1+0xf78], R54 ;  /* 0x000f783601007387 */ /* 0x0009e20000100a00 */
[----:B-1----:R-:W-:-:S03]  /*f0b0*/  IMAD.WIDE R56, R4, 0x4, R16 ;  /* 0x0000000404387825 */ /* 0x002fc600078e0210 */
        /* <DEDUP_REMOVED lines=25> */
[----:B------:R1:W-:Y:S01]  /*f250*/  LDGSTS.E [R0+0x8d00], desc[UR28][R48.64], !P3 ;  /* 0x08d0000030007fae */ /* 0x0003e2000d92185c */
[----:B----4-:R-:W-:-:S03]  /*f260*/  IMAD.WIDE R38, R4, 0x4, R34 ;  /* 0x0000000404267825 */ /* 0x010fc600078e0222 */
[----:B------:R4:W-:Y:S01]  /*f270*/  LDGSTS.E [R0+0x8d80], desc[UR28][R46.64], !P3 ;  /* 0x08d800002e007fae */ /* 0x0009e2000d92185c */
[----:B------:R-:W-:-:S03]  /*f280*/  VIADD R4, R71, 0xffffffe6 ;  /* 0xffffffe647047836 */ /* 0x000fc60000000000 */
[----:B------:R4:W-:Y:S01]  /*f290*/  LDGSTS.E [R0+0x8e00], desc[UR28][R44.64], !P3 ;  /* 0x08e000002c007fae */ /* 0x0009e2000d92185c */
[----:B------:R-:W4:Y:S03]  /*f2a0*/  LDC R71, c[0x0][0x230] ;  /* 0x00008c00ff477b82 */ /* 0x000f260000000800 */
[----:B------:R4:W-:Y:S04]  /*f2b0*/  LDGSTS.E [R0+0x8e80], desc[UR28][R42.64], !P3 ;  /* 0x08e800002a007fae */ /* 0x0009e8000d92185c */
[----:B------:R4:W-:Y:S04]  /*f2c0*/  LDGSTS.E [R0+0x8f00], desc[UR28][R40.64], !P3 ;  /* 0x08f0000028007fae */ /* 0x0009e8000d92185c */
[----:B------:R4:W-:Y:S01]  /*f2d0*/  LDGSTS.E [R0+0x8f80], desc[UR28][R38.64], !P3 ;  /* 0x08f8000026007fae */ /* 0x0009e2000d92185c */
[----:B------:R-:W-:-:S02]  /*f2e0*/  ISETP.GE.U32.AND P3, PT, R70, 0x7fffffab, PT ;  /* 0x7fffffab4600780c */ /* 0x000fc40003f66070 */
[----:B------:R-:W3:Y:S01]  /*f2f0*/  LDC R70, c[0x0][0x230] ;  /* 0x00008c00ff467b82 */ /* 0x000ee20000000800 */
[----:B------:R2:W-:Y:S04]  /*f300*/  STL.64 [R1+0xe30], R68 ;  /* 0x000e304401007387 */ /* 0x0005e80000100a00 */
[----:B------:R1:W-:Y:S04]  /*f310*/  STL.64 [R1+0xe28], R66 ;  /* 0x000e284201007387 */ /* 0x0003e80000100a00 */
[----:B------:R1:W-:Y:S01]  /*f320*/  STL.64 [R1+0xe20], R64 ;  /* 0x000e204001007387 */ /* 0x0003e20000100a00 */
[----:B--2---:R-:W-:-:S03]  /*f330*/  IMAD.WIDE R68, R5, 0x4, R36 ;  /* 0x0000000405447825 */ /* 0x004fc600078e0224 */
[----:B------:R2:W-:Y:S01]  /*f340*/  STL.64 [R1+0xe18], R62 ;  /* 0x000e183e01007387 */ /* 0x0005e20000100a00 */
[----:B-1----:R-:W-:-:S03]  /*f350*/  IMAD.WIDE R66, R5, 0x4, R6 ;  /* 0x0000000405427825 */ /* 0x002fc600078e0206 */
[----:B------:R1:W-:Y:S01]  /*f360*/  STL.64 [R1+0xe10], R60 ;  /* 0x000e103c01007387 */ /* 0x0003e20000100a00 */
[----:B------:R-:W-:-:S03]  /*f370*/  IMAD.WIDE R64, R5, 0x4, R8 ;  /* 0x0000000405407825 */ /* 0x000fc600078e0208 */
[----:B------:R4:W-:Y:S01]  /*f380*/  STL.64 [R1+0xe08], R58 ;  /* 0x000e083a01007387 */ /* 0x0009e20000100a00 */
[----:B---3--:R-:W-:-:S03]  /*f390*/  VIADD R70, R70, 0xffffffe2 ;  /* 0xffffffe246467836 */ /* 0x008fc60000000000 */
[----:B------:R3:W-:Y:S01]  /*f3a0*/  STL.64 [R1+0xe00], R56 ;  /* 0x000e003801007387 */ /* 0x0007e20000100a00 */
[----:B--2---:R-:W-:-:S03]  /*f3b0*/  IMAD.WIDE R62, R5, 0x4, R10 ;  /* 0x00000004053e7825 */ /* 0x004fc600078e020a */
[----:B------:R2:W-:Y:S01]  /*f3c0*/  LDGSTS.E [R0+0xa800], desc[UR28][R68.64], !P3 ;  /* 0x0a80000044007fae */ /* 0x0005e2000d92185c */
[----:B-1----:R-:W-:-:S03]  /*f3d0*/  IMAD.WIDE R60, R5, 0x4, R12 ;  /* 0x00000004053c7825 */ /* 0x002fc600078e020c */
[----:B------:R1:W-:Y:S01]  /*f3e0*/  STL.64 [R1+0xdf8], R54 ;  /* 0x000df83601007387 */ /* 0x0003e20000100a00 */
[----:B----4-:R-:W-:-:S03]  /*f3f0*/  IMAD.WIDE R58, R5, 0x4, R14 ;  /* 0x00000004053a7825 */ /* 0x010fc600078e020e */
[----:B------:R4:W-:Y:S01]  /*f400*/  LDGSTS.E [R0+0xa880], desc[UR28][R66.64], !P3 ;  /* 0x0a88000042007fae */ /* 0x0009e2000d92185c */
[----:B---3--:R-:W-:-:S03]  /*f410*/  IMAD.WIDE R56, R5, 0x4, R16 ;  /* 0x0000000405387825 */ /* 0x008fc600078e0210 */
        /* <DEDUP_REMOVED lines=25> */
[----:B-1----:R-:W-:-:S03]  /*f5b0*/  IMAD.WIDE R38, R5, 0x4, R34 ;  /* 0x0000000405267825 */ /* 0x002fc600078e0222 */
        /* <DEDUP_REMOVED lines=11> */
[----:B---3--:R-:W-:-:S03]  /*f670*/  IMAD.WIDE R68, R4, 0x4, R36 ;  /* 0x0000000404447825 */ /* 0x008fc600078e0224 */
[----:B------:R3:W-:Y:S01]  /*f680*/  STL.64 [R1+0xc98], R62 ;  /* 0x000c983e01007387 */ /* 0x0007e20000100a00 */
[----:B--2---:R-:W-:-:S03]  /*f690*/  IMAD.WIDE R66, R4, 0x4, R6 ;  /* 0x0000000404427825 */ /* 0x004fc600078e0206 */
[----:B------:R2:W-:Y:S01]  /*f6a0*/  STL.64 [R1+0xc90], R60 ;  /* 0x000c903c01007387 */ /* 0x0005e20000100a00 */
[----:B----4-:R-:W-:-:S03]  /*f6b0*/  IMAD.WIDE R64, R4, 0x4, R8 ;  /* 0x0000000404407825 */ /* 0x010fc600078e0208 */
[----:B------:R4:W-:Y:S01]  /*f6c0*/  STL.64 [R1+0xc88], R58 ;  /* 0x000c883a01007387 */ /* 0x0009e20000100a00 */
[----:B---3--:R-:W-:-:S03]  /*f6d0*/  IMAD.WIDE R62, R4, 0x4, R10 ;  /* 0x00000004043e7825 */ /* 0x008fc600078e020a */
[----:B------:R3:W-:Y:S01]  /*f6e0*/  STL.64 [R1+0xc80], R56 ;  /* 0x000c803801007387 */ /* 0x0007e20000100a00 */
[----:B--2---:R-:W-:-:S03]  /*f6f0*/  IMAD.WIDE R60, R4, 0x4, R12 ;  /* 0x00000004043c7825 */ /* 0x004fc600078e020c */
[----:B------:R2:W-:Y:S01]  /*f700*/  LDGSTS.E [R0+0xc800], desc[UR28][R68.64], !P3 ;  /* 0x0c80000044007fae */ /* 0x0005e2000d92185c */
[----:B----4-:R-:W-:-:S03]  /*f710*/  IMAD.WIDE R58, R4, 0x4, R14 ;  /* 0x00000004043a7825 */ /* 0x010fc600078e020e */
        /* <DEDUP_REMOVED lines=37> */
[----:B------:R-:W1:Y:S01]  /*f970*/  LDC R70, c[0x0][0x230] ;  /* 0x00008c00ff467b82 */ /* 0x000e620000000800 */
[----:B------:R2:W-:Y:S04]  /*f980*/  STL.64 [R1+0xb30], R68 ;  /* 0x000b304401007387 */ /* 0x0005e80000100a00 */
[----:B------:R3:W-:Y:S04]  /*f990*/  STL.64 [R1+0xb28], R66 ;  /* 0x000b284201007387 */ /* 0x0007e80000100a00 */
[----:B------:R3:W-:Y:S01]  /*f9a0*/  STL.64 [R1+0xb20], R64 ;  /* 0x000b204001007387 */ /* 0x0007e20000100a00 */
[----:B--2---:R-:W-:-:S03]  /*f9b0*/  IMAD.WIDE R68, R5, 0x4, R36 ;  /* 0x0000000405447825 */ /* 0x004fc600078e0224 */
[----:B------:R2:W-:Y:S01]  /*f9c0*/  STL.64 [R1+0xb18], R62 ;  /* 0x000b183e01007387 */ /* 0x0005e20000100a00 */
[----:B---3--:R-:W-:-:S03]  /*f9d0*/  IMAD.WIDE R66, R5, 0x4, R6 ;  /* 0x0000000405427825 */ /* 0x008fc600078e0206 */
[----:B------:R3:W-:Y:S01]  /*f9e0*/  STL.64 [R1+0xb10], R60 ;  /* 0x000b103c01007387 */ /* 0x0007e20000100a00 */
[----:B------:R-:W-:-:S03]  /*f9f0*/  IMAD.WIDE R64, R5, 0x4, R8 ;  /* 0x0000000405407825 */ /* 0x000fc600078e0208 */
[----:B------:R4:W-:Y:S01]  /*fa00*/  STL.64 [R1+0xb08], R58 ;  /* 0x000b083a01007387 */ /* 0x0009e20000100a00 */
[----:B-1----:R-:W-:-:S03]  /*fa10*/  VIADD R70, R70, 0xffffffda ;  /* 0xffffffda46467836 */ /* 0x002fc60000000000 */
[----:B------:R1:W-:Y:S01]  /*fa20*/  STL.64 [R1+0xb00], R56 ;  /* 0x000b003801007387 */ /* 0x0003e20000100a00 */
[----:B--2---:R-:W-:-:S03]  /*fa30*/  IMAD.WIDE R62, R5, 0x4, R10 ;  /* 0x00000004053e7825 */ /* 0x004fc600078e020a */
[----:B------:R2:W-:Y:S01]  /*fa40*/  LDGSTS.E [R0+0xe800], desc[UR28][R68.64], !P3 ;  /* 0x0e80000044007fae */ /* 0x0005e2000d92185c */
[----:B---3--:R-:W-:-:S03]  /*fa50*/  IMAD.WIDE R60, R5, 0x4, R12 ;  /* 0x00000004053c7825 */ /* 0x008fc600078e020c */
[----:B------:R3:W-:Y:S01]  /*fa60*/  STL.64 [R1+0xaf8], R54 ;  /* 0x000af83601007387 */ /* 0x0007e20000100a00 */
[----:B----4-:R-:W-:-:S03]  /*fa70*/  IMAD.WIDE R58, R5, 0x4, R14 ;  /* 0x00000004053a7825 */ /* 0x010fc600078e020e */
[----:B------:R4:W-:Y:S01]  /*fa80*/  LDGSTS.E [R0+0xe880], desc[UR28][R66.64], !P3 ;  /* 0x0e88000042007fae */ /* 0x0009e2000d92185c */
[----:B-1----:R-:W-:-:S03]  /*fa90*/  IMAD.WIDE R56, R5, 0x4, R16 ;  /* 0x0000000405387825 */ /* 0x002fc600078e0210 */
        /* <DEDUP_REMOVED lines=181> */
[----:B------:R4:W-:Y:S01]  /*105f0*/  LDGSTS.E [R0+0x14d00], desc[UR28][R48.64], !P4 ;  /* 0x14d0000030007fae */ /* 0x0009e2000e12185c */
[----:B------:R-:W-:-:S03]  /*10600*/  VIADD R4, R71, 0xfffffffd ;  /* 0xfffffffd47047836 */ /* 0x000fc60000000000 */
        /* <DEDUP_REMOVED lines=15> */
[C---:B-1----:R-:W-:Y:S01]  /*10700*/  IMAD.WIDE R60, R5.reuse, 0x4, R12 ;  /* 0x00000004053c7825 */ /* 0x042fe200078e020c */
[----:B------:R-:W-:Y:S02]  /*10710*/  ISETP.GE.U32.AND P4, PT, R70, 0x7fffff83, PT ;  /* 0x7fffff834600780c */ /* 0x000fe40003f86070 */
[----:B------:R1:W-:Y:S01]  /*10720*/  STL.64 [R1+0x500], R56 ;  /* 0x0005003801007387 */ /* 0x0003e20000100a00 */
[----:B------:R-:W4:Y:S01]  /*10730*/  LDC R70, c[0x0][0x230] ;  /* 0x00008c00ff467b82 */ /* 0x000f220000000800 */
[----:B--2---:R-:W-:-:S02]  /*10740*/  IMAD.WIDE R58, R5, 0x4, R14 ;  /* 0x00000004053a7825 */ /* 0x004fc400078e020e */
        /* <DEDUP_REMOVED lines=28> */
[----:B------:R4:W-:Y:S01]  /*10910*/  LDGSTS.E [R0+0x16d00], desc[UR28][R48.64], !P5 ;  /* 0x16d0000030007fae */ /* 0x0009e2000e92185c */
[----:B---3--:R-:W-:-:S03]  /*10920*/  IMAD.WIDE R38, R5, 0x4, R34 ;  /* 0x0000000405267825 */ /* 0x008fc600078e0222 */
[----:B------:R3:W-:Y:S01]  /*10930*/  STL.64 [R1+0x3e0], R68 ;  /* 0x0003e04401007387 */ /* 0x0007e20000100a00 */
[----:B------:R-:W-:-:S03]  /*10940*/  VIADD R5, R70, 0xfffffff9 ;  /* 0xfffffff946057836 */ /* 0x000fc60000000000 */
[----:B------:R4:W-:Y:S04]  /*10950*/  LDGSTS.E [R0+0x16d80], desc[UR28][R46.64], !P5 ;  /* 0x16d800002e007fae */ /* 0x0009e8000e92185c */
[----:B------:R2:W-:Y:S04]  /*10960*/  STL.64 [R1+0x3a8], R66 ;  /* 0x0003a84201007387 */ /* 0x0005e80000100a00 */
[----:B------:R4:W-:Y:S04]  /*10970*/  LDGSTS.E [R0+0x16e00], desc[UR28][R44.64], !P5 ;  /* 0x16e000002c007fae */ /* 0x0009e8000e92185c */
[----:B------:R1:W-:Y:S04]  /*10980*/  STL.64 [R1+0x3a0], R64 ;  /* 0x0003a04001007387 */ /* 0x0003e80000100a00 */
[----:B------:R4:W-:Y:S04]  /*10990*/  LDGSTS.E [R0+0x16e80], desc[UR28][R42.64], !P5 ;  /* 0x16e800002a007fae */ /* 0x0009e8000e92185c */
[----:B------:R4:W-:Y:S04]  /*109a0*/  STL.64 [R1+0x398], R62 ;  /* 0x0003983e01007387 */ /* 0x0009e80000100a00 */
[----:B------:R4:W-:Y:S04]  /*109b0*/  LDGSTS.E [R0+0x16f00], desc[UR28][R40.64], !P5 ;  /* 0x16f0000028007fae */ /* 0x0009e8000e92185c */
[----:B------:R4:W-:Y:S04]  /*109c0*/  STL.64 [R1+0x390], R60 ;  /* 0x0003903c01007387 */ /* 0x0009e80000100a00 */
[----:B------:R4:W-:Y:S01]  /*109d0*/  LDGSTS.E [R0+0x16f80], desc[UR28][R38.64], !P5 ;  /* 0x16f8000026007fae */ /* 0x0009e2000e92185c */
[----:B------:R-:W-:Y:S01]  /*109e0*/  ISETP.GE.U32.AND P5, PT, R4, 0x7fffffbe, PT ;  /* 0x7fffffbe0400780c */ /* 0x000fe20003fa6070 */
[----:B------:R-:W-:-:S02]  /*109f0*/  IMAD R4, R246, 0x31, RZ ;  /* 0x00000031f6047824 */ /* 0x000fc400078e02ff */
[----:B------:R4:W-:Y:S02]  /*10a00*/  STL.64 [R1+0x388], R58 ;  /* 0x0003883a01007387 */ /* 0x0009e40000100a00 */
[C---:B---3--:R-:W-:Y:S02]  /*10a10*/  IMAD.WIDE R68, R4.reuse, 0x4, R36 ;  /* 0x0000000404447825 */ /* 0x048fe400078e0224 */
[----:B------:R3:W-:Y:S02]  /*10a20*/  STL.64 [R1+0x380], R56 ;  /* 0x0003803801007387 */ /* 0x0007e40000100a00 */
[C---:B--2---:R-:W-:Y:S02]  /*10a30*/  IMAD.WIDE R66, R4.reuse, 0x4, R6 ;  /* 0x0000000404427825 */ /* 0x044fe400078e0206 */
[----:B------:R2:W-:Y:S02]  /*10a40*/  STL.64 [R1+0x378], R54 ;  /* 0x0003783601007387 */ /* 0x0005e40000100a00 */
[----:B-1----:R-:W-:-:S02]  /*10a50*/  IMAD.WIDE R64, R4, 0x4, R8 ;  /* 0x0000000404407825 */ /* 0x002fc400078e0208 */
[----:B------:R1:W-:Y:S02]  /*10a60*/  STL.64 [R1+0x370], R52 ;  /* 0x0003703401007387 */ /* 0x0003e40000100a00 */
[C---:B----4-:R-:W-:Y:S02]  /*10a70*/  IMAD.WIDE R62, R4.reuse, 0x4, R10 ;  /* 0x00000004043e7825 */ /* 0x050fe400078e020a */
[----:B------:R4:W-:Y:S02]  /*10a80*/  STL.64 [R1+0x368], R50 ;  /* 0x0003683201007387 */ /* 0x0009e40000100a00 */
[C---:B------:R-:W-:Y:S02]  /*10a90*/  IMAD.WIDE R60, R4.reuse, 0x4, R12 ;  /* 0x00000004043c7825 */ /* 0x040fe400078e020c */
[----:B------:R4:W-:Y:S02]  /*10aa0*/  STL.64 [R1+0x360], R48 ;  /* 0x0003603001007387 */ /* 0x0009e40000100a00 */
[----:B------:R-:W-:-:S02]  /*10ab0*/  IMAD.WIDE R58, R4, 0x4, R14 ;  /* 0x00000004043a7825 */ /* 0x000fc400078e020e */
        /* <DEDUP_REMOVED lines=10> */
[----:B------:R-:W-:Y:S02]  /*10b60*/  LDGSTS.E [R0+0x18800], desc[UR28][R68.64], !P6 ;  /* 0x1880000044007fae */ /* 0x000fe4000f12185c */
[----:B------:R-:W-:-:S02]  /*10b70*/  IMAD.WIDE R46, R4, 0x4, R26 ;  /* 0x00000004042e7825 */ /* 0x000fc400078e021a */
[----:B------:R-:W-:Y:S02]  /*10b80*/  STL.64 [R1+0x230], R68 ;  /* 0x0002304401007387 */ /* 0x000fe40000100a00 */
[C---:B---3--:R-:W-:Y:S02]  /*10b90*/  IMAD.WIDE R44, R4.reuse, 0x4, R28 ;  /* 0x00000004042c7825 */ /* 0x048fe400078e021c */
[----:B------:R-:W-:Y:S02]  /*10ba0*/  LDGSTS.E [R0+0x18880], desc[UR28][R66.64], !P6 ;  /* 0x1888000042007fae */ /* 0x000fe4000f12185c */
[C---:B--2---:R-:W-:Y:S02]  /*10bb0*/  IMAD.WIDE R42, R4.reuse, 0x4, R30 ;  /* 0x00000004042a7825 */ /* 0x044fe400078e021e */
[----:B------:R-:W-:Y:S02]  /*10bc0*/  STL.64 [R1+0x228], R66 ;  /* 0x0002284201007387 */ /* 0x000fe40000100a00 */
[----:B-1----:R-:W-:-:S02]  /*10bd0*/  IMAD.WIDE R40, R4, 0x4, R32 ;  /* 0x0000000404287825 */ /* 0x002fc400078e0220 */
[----:B------:R-:W-:Y:S02]  /*10be0*/  LDGSTS.E [R0+0x18900], desc[UR28][R64.64], !P6 ;  /* 0x1890000040007fae */ /* 0x000fe4000f12185c */
[----:B----4-:R-:W-:Y:S02]  /*10bf0*/  IMAD.WIDE R38, R4, 0x4, R34 ;  /* 0x0000000404267825 */ /* 0x010fe400078e0222 */
[----:B------:R-:W-:Y:S02]  /*10c00*/  STL.64 [R1+0x220], R64 ;  /* 0x0002204001007387 */ /* 0x000fe40000100a00 */
[----:B------:R-:W-:Y:S02]  /*10c10*/  VIADD R4, R71, 0xfffffff5 ;  /* 0xfffffff547047836 */ /* 0x000fe40000000000 */
[----:B------:R-:W-:Y:S01]  /*10c20*/  LDGSTS.E [R0+0x18980], desc[UR28][R62.64], !P6 ;  /* 0x189800003e007fae */ /* 0x000fe2000f12185c */
[----:B------:R-:W-:-:S03]  /*10c30*/  IMAD.WIDE R70, R84, 0x4, R20 ;  /* 0x0000000454467825 */ /* 0x000fc600078e0214 */
        /* <DEDUP_REMOVED lines=28> */
[C---:B--2---:R-:W-:Y:S01]  /*10e00*/  IMAD.WIDE R42, R84.reuse, 0x4, R12 ;  /* 0x00000004542a7825 */ /* 0x044fe200078e020c */
[----:B------:R-:W-:Y:S02]  /*10e10*/  ISETP.GE.U32.AND P6, PT, R5, 0x7fffffba, PT ;  /* 0x7fffffba0500780c */ /* 0x000fe40003fc6070 */
[----:B------:R1:W-:Y:S01]  /*10e20*/  STL.64 [R1+0x1b8], R38 ;  /* 0x0001b82601007387 */ /* 0x0003e20000100a00 */
[----:B------:R-:W2:Y:S01]  /*10e30*/  LDC R5, c[0x0][0x230] ;  /* 0x00008c00ff057b82 */ /* 0x000ea20000000800 */
[----:B---3--:R-:W-:-:S02]  /*10e40*/  IMAD.WIDE R40, R84, 0x4, R14 ;  /* 0x0000000454287825 */ /* 0x008fc400078e020e */
[----:B------:R3:W-:Y:S04]  /*10e50*/  LDGSTS.E [R0+0x1a800], desc[UR28][R50.64], !P2 ;  /* 0x1a80000032007fae */ /* 0x0007e8000d12185c */
[----:B------:R4:W-:Y:S01]  /*10e60*/  LDGSTS.E [R0+0x1a880], desc[UR28][R48.64], !P2 ;  /* 0x1a88000030007fae */ /* 0x0009e2000d12185c */
[----:B-1----:R-:W-:-:S03]  /*10e70*/  IMAD.WIDE R38, R84, 0x4, R16 ;  /* 0x0000000454267825 */ /* 0x002fc600078e0210 */
[----:B------:R1:W-:Y:S01]  /*10e80*/  LDGSTS.E [R0+0x1a900], desc[UR28][R46.64], !P2 ;  /* 0x1a9000002e007fae */ /* 0x0003e2000d12185c */
[----:B------:R-:W-:-:S03]  /*10e90*/  IMAD.WIDE R84, R84, 0x4, R34 ;  /* 0x0000000454547825 */ /* 0x000fc600078e0222 */
[----:B------:R1:W-:Y:S04]  /*10ea0*/  LDGSTS.E [R0+0x1a980], desc[UR28][R44.64], !P2 ;  /* 0x1a9800002c007fae */ /* 0x0003e8000d12185c */
[----:B------:R1:W-:Y:S04]  /*10eb0*/  LDGSTS.E [R0+0x1aa00], desc[UR28][R42.64], !P2 ;  /* 0x1aa000002a007fae */ /* 0x0003e8000d12185c */
[----:B------:R1:W-:Y:S04]  /*10ec0*/  LDGSTS.E [R0+0x1aa80], desc[UR28][R40.64], !P2 ;  /* 0x1aa8000028007fae */ /* 0x0003e8000d12185c */
[----:B------:R1:W-:Y:S04]  /*10ed0*/  LDGSTS.E [R0+0x1ab00], desc[UR28][R38.64], !P2 ;  /* 0x1ab0000026007fae */ /* 0x0003e8000d12185c */
[----:B------:R1:W-:Y:S04]  /*10ee0*/  LDGSTS.E [R0+0x1ab80], desc[UR28][R250.64], !P2 ;  /* 0x1ab80000fa007fae */ /* 0x0003e8000d12185c */
[----:B------:R-:W-:Y:S04]  /*10ef0*/  LDGSTS.E [R0+0x1ac00], desc[UR28][R70.64], !P2 ;  /* 0x1ac0000046007fae */ /* 0x000fe8000d12185c */
[----:B------:R-:W-:Y:S04]  /*10f00*/  LDGSTS.E [R0+0x1ac80], desc[UR28][R72.64], !P2 ;  /* 0x1ac8000048007fae */ /* 0x000fe8000d12185c */
[----:B------:R-:W-:Y:S04]  /*10f10*/  LDGSTS.E [R0+0x1ad00], desc[UR28][R74.64], !P2 ;  /* 0x1ad000004a007fae */ /* 0x000fe8000d12185c */
[----:B------:R-:W-:Y:S04]  /*10f20*/  LDGSTS.E [R0+0x1ad80], desc[UR28][R76.64], !P2 ;  /* 0x1ad800004c007fae */ /* 0x000fe8000d12185c */
[----:B------:R-:W-:Y:S04]  /*10f30*/  LDGSTS.E [R0+0x1ae00], desc[UR28][R78.64], !P2 ;  /* 0x1ae000004e007fae */ /* 0x000fe8000d12185c */
[----:B------:R-:W-:Y:S04]  /*10f40*/  LDGSTS.E [R0+0x1ae80], desc[UR28][R80.64], !P2 ;  /* 0x1ae8000050007fae */ /* 0x000fe8000d12185c */
[----:B------:R-:W-:Y:S04]  /*10f50*/  LDGSTS.E [R0+0x1af00], desc[UR28][R82.64], !P2 ;  /* 0x1af0000052007fae */ /* 0x000fe8000d12185c */
[----:B------:R-:W-:Y:S01]  /*10f60*/  LDGSTS.E [R0+0x1af80], desc[UR28][R84.64], !P2 ;  /* 0x1af8000054007fae */ /* 0x000fe2000d12185c */
[----:B------:R-:W-:Y:S01]  /*10f70*/  ISETP.GE.U32.AND P2, PT, R4, 0x7fffffb6, PT ;  /* 0x7fffffb60400780c */ /* 0x000fe20003f46070 */
[----:B--2---:R-:W-:-:S02]  /*10f80*/  VIADD R4, R5, 0xfffffff1 ;  /* 0xfffffff105047836 */ /* 0x004fc40000000000 */
[----:B------:R-:W-:Y:S01]  /*10f90*/  LDGSTS.E [R0+0x1c800], desc[UR28][R116.64], !P3 ;  /* 0x1c80000074007fae */ /* 0x000fe2000d92185c */
[----:B------:R-:W-:-:S03]  /*10fa0*/  IMAD.SHL.U32 R5, R246, 0x2, RZ ;  /* 0x00000002f6057824 */ /* 0x000fc600078e00ff */
        /* <DEDUP_REMOVED lines=18> */
[----:B------:R-:W-:Y:S04]  /*110d0*/  LDGSTS.E [R0+0x1cd00], desc[UR28][R104.64], !P3 ;  /* 0x1cd0000068007fae */ /* 0x000fe8000d92185c */
[----:B------:R-:W-:Y:S04]  /*110e0*/  LDGSTS.E [R0+0x1cd80], desc[UR28][R106.64], !P3 ;  /* 0x1cd800006a007fae */ /* 0x000fe8000d92185c */
[----:B------:R-:W-:Y:S04]  /*110f0*/  LDGSTS.E [R0+0x1ce00], desc[UR28][R108.64], !P3 ;  /* 0x1ce000006c007fae */ /* 0x000fe8000d92185c */
[----:B------:R-:W-:Y:S04]  /*11100*/  LDGSTS.E [R0+0x1ce80], desc[UR28][R110.64], !P3 ;  /* 0x1ce800006e007fae */ /* 0x000fe8000d92185c */
[----:B------:R-:W-:Y:S04]  /*11110*/  LDGSTS.E [R0+0x1cf00], desc[UR28][R112.64], !P3 ;  /* 0x1cf0000070007fae */ /* 0x000fe8000d92185c */
[----:B------:R-:W-:Y:S01]  /*11120*/  LDGSTS.E [R0+0x1cf80], desc[UR28][R114.64], !P3 ;  /* 0x1cf8000072007fae */ /* 0x000fe2000d92185c */
[----:B------:R-:W-:Y:S01]  /*11130*/  ISETP.GE.U32.AND P3, PT, R4, 0x7fffffb2, PT ;  /* 0x7fffffb20400780c */ /* 0x000fe20003f66070 */
[----:B------:R-:W-:-:S02]  /*11140*/  VIADD R4, R118, 0xffffffed ;  /* 0xffffffed76047836 */ /* 0x000fc40000000000 */
[C---:B------:R-:W-:Y:S01]  /*11150*/  IMAD.WIDE R118, R120.reuse, 0x4, R6 ;  /* 0x0000000478767825 */ /* 0x040fe200078e0206 */
[----:B------:R-:W-:Y:S03]  /*11160*/  LDGSTS.E [R0+0x1e800], desc[UR28][R148.64], !P4 ;  /* 0x1e80000094007fae */ /* 0x000fe6000e12185c */
[----:B------:R-:W-:Y:S01]  /*11170*/  IMAD.WIDE R120, R120, 0x4, R34 ;  /* 0x0000000478787825 */ /* 0x000fe200078e0222 */
[----:B------:R-:W-:Y:S04]  /*11180*/  LDGSTS.E [R0+0x1e880], desc[UR28][R118.64], !P4 ;  /* 0x1e88000076007fae */ /* 0x000fe8000e12185c */
        /* <DEDUP_REMOVED lines=14> */
[----:B------:R-:W-:-:S02]  /*11270*/  ISETP.GE.U32.AND P4, PT, R4, 0x7fffffae, PT ;  /* 0x7fffffae0400780c */ /* 0x000fc40003f86070 */
[----:B------:R-:W-:Y:S01]  /*11280*/  LOP3.LUT R4, R3, 0x40, RZ, 0x3c, !PT ;  /* 0x0000004003047812 */ /* 0x000fe200078e3cff */
[----:B------:R3:W-:Y:S04]  /*11290*/  STL.64 [R1+0x30], R50 ;  /* 0x0000303201007387 */ /* 0x0007e80000100a00 */
[----:B------:R-:W-:Y:S01]  /*112a0*/  VIADD R4, R4, UR4 ;  /* 0x0000000404047c36 */ /* 0x000fe20008000000 */
[----:B------:R4:W-:Y:S04]  /*112b0*/  STL.64 [R1+0x28], R48 ;  /* 0x0000283001007387 */ /* 0x0009e80000100a00 */
[----:B------:R2:W-:Y:S01]  /*112c0*/  LDGSTS.E [R4+0x1000], desc[UR28][R68.64], !P5 ;  /* 0x0100000044047fae */ /* 0x0005e2000e92185c */
[----:B---3--:R-:W-:-:S03]  /*112d0*/  IMAD.WIDE R50, R5, 0x4, R22 ;  /* 0x0000000405327825 */ /* 0x008fc600078e0216 */
[----:B------:R3:W-:Y:S04]  /*112e0*/  LDGSTS.E [R4+0x1080], desc[UR28][R66.64], !P5 ;  /* 0x0108000042047fae */ /* 0x0007e8000e92185c */
[----:B------:R3:W-:Y:S01]  /*112f0*/  LDGSTS.E [R4+0x1100], desc[UR28][R64.64], !P5 ;  /* 0x0110000040047fae */ /* 0x0007e2000e92185c */
[----:B----4-:R-:W-:-:S03]  /*11300*/  IMAD.WIDE R48, R5, 0x4, R24 ;  /* 0x0000000405307825 */ /* 0x010fc600078e0218 */
        /* <DEDUP_REMOVED lines=12> */
[----:B------:R1:W-:Y:S04]  /*113d0*/  STL.64 [R1], R38 ;  /* 0x0000002601007387 */ /* 0x0003e80000100a00 */
[----:B------:R4:W-:Y:S01]  /*113e0*/  LDGSTS.E [R4+0x1400], desc[UR28][R52.64], !P5 ;  /* 0x0140000034047fae */ /* 0x0009e2000e92185c */
[----:B--2---:R-:W-:-:S03]  /*113f0*/  IMAD.WIDE R40, R5, 0x4, R32 ;  /* 0x0000000405287825 */ /* 0x004fc600078e0220 */
[----:B------:R2:W-:Y:S04]  /*11400*/  STL.64 [R1+0x6008], R250 ;  /* 0x006008fa01007387 */ /* 0x0005e80000100a00 */
[----:B------:R4:W-:Y:S01]  /*11410*/  LDGSTS.E [R4+0x1480], desc[UR28][R50.64], !P5 ;  /* 0x0148000032047fae */ /* 0x0009e2000e92185c */
[----:B-1----:R-:W-:-:S03]  /*11420*/  IMAD.WIDE R38, R5, 0x4, R34 ;  /* 0x0000000405267825 */ /* 0x002fc600078e0222 */
[----:B------:R1:W-:Y:S01]  /*11430*/  STL.64 [R1+0x1408], R68 ;  /* 0x0014084401007387 */ /* 0x0003e20000100a00 */
[----:B------:R-:W-:Y:S02]  /*11440*/  VIADD R5, R152, 0xffffffe5 ;  /* 0xffffffe598057836 */ /* 0x000fe40000000000 */
[----:B------:R-:W4:Y:S01]  /*11450*/  LDC R152, c[0x0][0x230] ;  /* 0x00008c00ff987b82 */ /* 0x000f220000000800 */
[----:B------:R4:W-:Y:S01]  /*11460*/  LDGSTS.E [R4+0x1500], desc[UR28][R48.64], !P5 ;  /* 0x0150000030047fae */ /* 0x0009e2000e92185c */
[----:B--2---:R-:W-:-:S03]  /*11470*/  IMAD.WIDE R250, R247, 0x4, R36 ;  /* 0x00000004f7fa7825 */ /* 0x004fc600078e0224 */
        /* <DEDUP_REMOVED lines=17> */
[----:B------:R-:W2:Y:S01]  /*11590*/  LDC R151, c[0x0][0x230] ;  /* 0x00008c00ff977b82 */ /* 0x000ea20000000800 */
[----:B----4-:R-:W-:-:S02]  /*115a0*/  IMAD.WIDE R58, R150, 0x4, R14 ;  /* 0x00000004963a7825 */ /* 0x010fc400078e020e */
[----:B------:R4:W-:Y:S04]  /*115b0*/  LDGSTS.E [R4+0x3000], desc[UR28][R68.64], !P6 ;  /* 0x0300000044047fae */ /* 0x0009e8000f12185c */
[----:B------:R3:W-:Y:S01]  /*115c0*/  STL.64 [R1+0x13d0], R54 ;  /* 0x0013d03601007387 */ /* 0x0007e20000100a00 */
[----:B-1----:R-:W-:-:S03]  /*115d0*/  IMAD.WIDE R56, R150, 0x4, R16 ;  /* 0x0000000496387825 */ /* 0x002fc600078e0210 */
[----:B------:R1:W-:Y:S04]  /*115e0*/  LDGSTS.E [R4+0x3080], desc[UR28][R66.64], !P6 ;  /* 0x0308000042047fae */ /* 0x0003e8000f12185c */
[----:B------:R4:W-:Y:S01]  /*115f0*/  STL.64 [R1+0x13c8], R52 ;  /* 0x0013c83401007387 */ /* 0x0009e20000100a00 */
[----:B---3--:R-:W-:-:S03]  /*11600*/  IMAD.WIDE R54, R150, 0x4, R18 ;  /* 0x0000000496367825 */ /* 0x008fc600078e0212 */
[----:B------:R3:W-:Y:S01]  /*11610*/  LDGSTS.E [R4+0x3100], desc[UR28][R64.64], !P6 ;  /* 0x0310000040047fae */ /* 0x0007e2000f12185c */
[----:B--2---:R-:W-:-:S03]  /*11620*/  VIADD R151, R151, 0xffffffe1 ;  /* 0xffffffe197977836 */ /* 0x004fc60000000000 */
[----:B------:R2:W-:Y:S01]  /*11630*/  STL.64 [R1+0x13c0], R50 ;  /* 0x0013c03201007387 */ /* 0x0005e20000100a00 */
[----:B----4-:R-:W-:-:S03]  /*11640*/  IMAD.WIDE R52, R150, 0x4, R20 ;  /* 0x0000000496347825 */ /* 0x010fc600078e0214 */
        /* <DEDUP_REMOVED lines=32> */
[----:B----4-:R-:W-:-:S03]  /*11850*/  IMAD.WIDE R68, R5, 0x4, R36 ;  /* 0x0000000405447825 */ /* 0x010fc600078e0224 */
[----:B------:R4:W-:Y:S01]  /*11860*/  STL.64 [R1+0x1248], R62 ;  /* 0x0012483e01007387 */ /* 0x0009e20000100a00 */
[----:B--2---:R-:W-:-:S03]  /*11870*/  IMAD.WIDE R66, R5, 0x4, R6 ;  /* 0x0000000405427825 */ /* 0x004fc600078e0206 */
[----:B------:R2:W-:Y:S01]  /*11880*/  STL.64 [R1+0x1240], R60 ;  /* 0x0012403c01007387 */ /* 0x0005e20000100a00 */
[----:B-1----:R-:W-:-:S03]  /*11890*/  IMAD.WIDE R64, R5, 0x4, R8 ;  /* 0x0000000405407825 */ /* 0x002fc600078e0208 */
[----:B------:R1:W-:Y:S01]  /*118a0*/  STL.64 [R1+0x1238], R58 ;  /* 0x0012383a01007387 */ /* 0x0003e20000100a00 */
[----:B----4-:R-:W-:-:S03]  /*118b0*/  IMAD.WIDE R62, R5, 0x4, R10 ;  /* 0x00000004053e7825 */ /* 0x010fc600078e020a */
[----:B------:R4:W-:Y:S01]  /*118c0*/  STL.64 [R1+0x1230], R56 ;  /* 0x0012303801007387 */ /* 0x0009e20000100a00 */
[----:B--2---:R-:W-:-:S03]  /*118d0*/  IMAD.WIDE R60, R5, 0x4, R12 ;  /* 0x00000004053c7825 */ /* 0x004fc600078e020c */
[----:B------:R2:W-:Y:S01]  /*118e0*/  LDGSTS.E [R4+0x5000], desc[UR28][R68.64], !P2 ;  /* 0x0500000044047fae */ /* 0x0005e2000d12185c */
[----:B-1----:R-:W-:-:S03]  /*118f0*/  IMAD.WIDE R58, R5, 0x4, R14 ;  /* 0x00000004053a7825 */ /* 0x002fc600078e020e */
        /* <DEDUP_REMOVED lines=29> */
[----:B------:R1:W-:Y:S01]  /*11ad0*/  LDGSTS.E [R4+0x5500], desc[UR28][R48.64], !P2 ;  /* 0x0550000030047fae */ /* 0x0003e2000d12185c */
[----:B------:R-:W-:-:S03]  /*11ae0*/  VIADD R5, R152, 0xffffffdd ;  /* 0xffffffdd98057836 */ /* 0x000fc60000000000 */
[----:B------:R2:W-:Y:S01]  /*11af0*/  STL.64 [R1+0x10a8], R66 ;  /* 0x0010a84201007387 */ /* 0x0005e20000100a00 */
[----:B------:R-:W1:Y:S03]  /*11b00*/  LDC R152, c[0x0][0x230] ;  /* 0x00008c00ff987b82 */ /* 0x000e660000000800 */
        /* <DEDUP_REMOVED lines=13> */
[C---:B---3--:R-:W-:Y:S01]  /*11be0*/  IMAD.WIDE R60, R150.reuse, 0x4, R12 ;  /* 0x00000004963c7825 */ /* 0x048fe200078e020c */
[----:B------:R-:W-:Y:S02]  /*11bf0*/  ISETP.GE.U32.AND P2, PT, R151, 0x7fffffa2, PT ;  /* 0x7fffffa29700780c */ /* 0x000fe40003f46070 */
[----:B------:R3:W-:Y:S01]  /*11c00*/  STL.64 [R1+0x1080], R56 ;  /* 0x0010803801007387 */ /* 0x0007e20000100a00 */
[----:B------:R-:W4:Y:S01]  /*11c10*/  LDC R151, c[0x0][0x230] ;  /* 0x00008c00ff977b82 */ /* 0x000f220000000800 */
[----:B--2---:R-:W-:-:S02]  /*11c20*/  IMAD.WIDE R58, R150, 0x4, R14 ;  /* 0x00000004963a7825 */ /* 0x004fc400078e020e */
[----:B------:R2:W-:Y:S04]  /*11c30*/  LDGSTS.E [R4+0x7000], desc[UR28][R68.64], !P3 ;  /* 0x0700000044047fae */ /* 0x0005e8000d92185c */
[----:B------:R1:W-:Y:S01]  /*11c40*/  STL.64 [R1+0x1078], R54 ;  /* 0x0010783601007387 */ /* 0x0003e20000100a00 */
[----:B---3--:R-:W-:-:S03]  /*11c50*/  IMAD.WIDE R56, R150, 0x4, R16 ;  /* 0x0000000496387825 */ /* 0x008fc600078e0210 */
[----:B------:R3:W-:Y:S04]  /*11c60*/  LDGSTS.E [R4+0x7080], desc[UR28][R66.64], !P3 ;  /* 0x0708000042047fae */ /* 0x0007e8000d92185c */
[----:B------:R2:W-:Y:S01]  /*11c70*/  STL.64 [R1+0x1070], R52 ;  /* 0x0010703401007387 */ /* 0x0005e20000100a00 */
[----:B-1----:R-:W-:-:S03]  /*11c80*/  IMAD.WIDE R54, R150, 0x4, R18 ;  /* 0x0000000496367825 */ /* 0x002fc600078e0212 */
[----:B------:R1:W-:Y:S01]  /*11c90*/  LDGSTS.E [R4+0x7100], desc[UR28][R64.64], !P3 ;  /* 0x0710000040047fae */ /* 0x0003e2000d92185c */
[----:B----4-:R-:W-:-:S03]  /*11ca0*/  VIADD R151, R151, 0xffffffd9 ;  /* 0xffffffd997977836 */ /* 0x010fc60000000000 */
        /* <DEDUP_REMOVED lines=41> */
[----:B------:R2:W-:Y:S01]  /*11f40*/  STL.64 [R1+0xf00], R56 ;  /* 0x000f003801007387 */ /* 0x0005e20000100a00 */
[----:B----4-:R-:W-:-:S03]  /*11f50*/  IMAD.WIDE R60, R5, 0x4, R12 ;  /* 0x00000004053c7825 */ /* 0x010fc600078e020c */
[----:B------:R4:W-:Y:S01]  /*11f60*/  LDGSTS.E [R4+0x9000], desc[UR28][R68.64], !P4 ;  /* 0x0900000044047fae */ /* 0x0009e2000e12185c */
[----:B---3--:R-:W-:-:S03]  /*11f70*/  IMAD.WIDE R58, R5, 0x4, R14 ;  /* 0x00000004053a7825 */ /* 0x008fc600078e020e */
[----:B------:R3:W-:Y:S01]  /*11f80*/  STL.64 [R1+0xef8], R54 ;  /* 0x000ef83601007387 */ /* 0x0007e20000100a00 */
[----:B--2---:R-:W-:-:S03]  /*11f90*/  IMAD.WIDE R56, R5, 0x4, R16 ;  /* 0x0000000405387825 */ /* 0x004fc600078e0210 */
        /* <DEDUP_REMOVED lines=30> */
[----:B------:R-:W3:Y:S03]  /*12180*/  LDC R152, c[0x0][0x230] ;  /* 0x00008c00ff987b82 */ /* 0x000ee60000000800 */
        /* <DEDUP_REMOVED lines=328> */
[----:B------:R-:W1:Y:S01]  /*13610*/  LDC R151, c[0x0][0x230] ;  /* 0x00008c00ff977b82 */ /* 0x000e620000000800 */
[----:B--2---:R-:W-:-:S02]  /*13620*/  IMAD.WIDE R58, R150, 0x4, R14 ;  /* 0x00000004963a7825 */ /* 0x004fc400078e020e */
        /* <DEDUP_REMOVED lines=43> */
[----:B---3--:R-:W-:-:S03]  /*138e0*/  IMAD.WIDE R66, R5, 0x4, R6 ;  /* 0x0000000405427825 */ /* 0x008fc600078e0206 */
[----:B------:R3:W-:Y:S01]  /*138f0*/  STL.64 [R1+0x310], R60 ;  /* 0x0003103c01007387 */ /* 0x0007e20000100a00 */
[----:B-1----:R-:W-:-:S03]  /*13900*/  IMAD.WIDE R64, R5, 0x4, R8 ;  /* 0x0000000405407825 */ /* 0x002fc600078e0208 */
[----:B------:R1:W-:Y:S01]  /*13910*/  STL.64 [R1+0x308], R58 ;  /* 0x0003083a01007387 */ /* 0x0003e20000100a00 */
[----:B--2---:R-:W-:-:S03]  /*13920*/  IMAD.WIDE R62, R5, 0x4, R10 ;  /* 0x00000004053e7825 */ /* 0x004fc600078e020a */
[----:B------:R2:W-:Y:S01]  /*13930*/  STL.64 [R1+0x300], R56 ;  /* 0x0003003801007387 */ /* 0x0005e20000100a00 */
[----:B---3--:R-:W-:-:S03]  /*13940*/  IMAD.WIDE R60, R5, 0x4, R12 ;  /* 0x00000004053c7825 */ /* 0x008fc600078e020c */
[----:B------:R3:W-:Y:S01]  /*13950*/  LDGSTS.E [R4+0x19000], desc[UR28][R68.64], !P2 ;  /* 0x1900000044047fae */ /* 0x0007e2000d12185c */
[----:B-1----:R-:W-:-:S03]  /*13960*/  IMAD.WIDE R58, R5, 0x4, R14 ;  /* 0x00000004053a7825 */ /* 0x002fc600078e020e */
        /* <DEDUP_REMOVED lines=27> */
[----:B------:R2:W-:Y:S01]  /*13b20*/  LDGSTS.E [R4+0x19500], desc[UR28][R48.64], !P2 ;  /* 0x1950000030047fae */ /* 0x0005e2000d12185c */
[----:B-1----:R-:W-:-:S03]  /*13b30*/  IMAD.WIDE R38, R5, 0x4, R34 ;  /* 0x0000000405267825 */ /* 0x002fc600078e0222 */
[----:B------:R1:W-:Y:S01]  /*13b40*/  LDGSTS.E [R4+0x19580], desc[UR28][R46.64], !P2 ;  /* 0x195800002e047fae */ /* 0x0003e2000d12185c */
[----:B------:R-:W-:-:S03]  /*13b50*/  VIADD R5, R152, 0xfffffff4 ;  /* 0xfffffff498057836 */ /* 0x000fc60000000000 */
[----:B------:R1:W-:Y:S01]  /*13b60*/  LDGSTS.E [R4+0x19600], desc[UR28][R44.64], !P2 ;  /* 0x196000002c047fae */ /* 0x0003e2000d12185c */
[----:B------:R-:W-:-:S03]  /*13b70*/  IMAD.WIDE R152, R178, 0x4, R8 ;  /* 0x00000004b2987825 */ /* 0x000fc600078e0208 */
[----:B------:R1:W-:Y:S04]  /*13b80*/  LDGSTS.E [R4+0x19680], desc[UR28][R42.64], !P2 ;  /* 0x196800002a047fae */ /* 0x0003e8000d12185c */
[----:B------:R1:W-:Y:S04]  /*13b90*/  LDGSTS.E [R4+0x19700], desc[UR28][R40.64], !P2 ;  /* 0x1970000028047fae */ /* 0x0003e8000d12185c */
[----:B------:R1:W-:Y:S01]  /*13ba0*/  LDGSTS.E [R4+0x19780], desc[UR28][R38.64], !P2 ;  /* 0x1978000026047fae */ /* 0x0003e2000d12185c */
[----:B------:R-:W-:Y:S01]  /*13bb0*/  ISETP.GE.U32.AND P2, PT, R150, 0x7fffffb9, PT ;  /* 0x7fffffb99600780c */ /* 0x000fe20003f46070 */
[----:B------:R-:W-:-:S02]  /*13bc0*/  IMAD.WIDE R150, R178, 0x4, R6 ;  /* 0x00000004b2967825 */ /* 0x000fc400078e0206 */
[----:B------:R-:W-:Y:S02]  /*13bd0*/  LDGSTS.E [R4+0x1b000], desc[UR28][R180.64], !P3 ;  /* 0x1b000000b4047fae */ /* 0x000fe4000d92185c */
[----:B------:R-:W-:Y:S02]  /*13be0*/  IMAD.WIDE R178, R178, 0x4, R34 ;  /* 0x00000004b2b27825 */ /* 0x000fe400078e0222 */
        /* <DEDUP_REMOVED lines=51> */
[----:B------:R4:W-:Y:S04]  /*13f20*/  STL.64 [R1+0x1b0], R68 ;  /* 0x0001b04401007387 */ /* 0x0009e80000100a00 */
[----:B------:R-:W-:Y:S04]  /*13f30*/  LDGSTS.E [R4+0x1f600], desc[UR28][R238.64], !P5 ;  /* 0x1f600000ee047fae */ /* 0x000fe8000e92185c */
[----:B------:R3:W-:Y:S04]  /*13f40*/  STL.64 [R1+0x1a8], R66 ;  /* 0x0001a84201007387 */ /* 0x0007e80000100a00 */
[----:B------:R-:W-:Y:S01]  /*13f50*/  LDGSTS.E [R4+0x1f680], desc[UR28][R240.64], !P5 ;  /* 0x1f680000f0047fae */ /* 0x000fe2000e92185c */
[----:B----4-:R-:W-:-:S03]  /*13f60*/  IMAD.WIDE R68, R247, 0x4, R6 ;  /* 0x00000004f7447825 */ /* 0x010fc600078e0206 */
[----:B------:R4:W-:Y:S04]  /*13f70*/  STL.64 [R1+0x1a0], R64 ;  /* 0x0001a04001007387 */ /* 0x0009e80000100a00 */
[----:B------:R-:W-:Y:S01]  /*13f80*/  LDGSTS.E [R4+0x1f700], desc[UR28][R242.64], !P5 ;  /* 0x1f700000f2047fae */ /* 0x000fe2000e92185c */
[----:B---3--:R-:W-:-:S03]  /*13f90*/  IMAD.WIDE R66, R247, 0x4, R8 ;  /* 0x00000004f7427825 */ /* 0x008fc600078e0208 */
[----:B------:R3:W-:Y:S04]  /*13fa0*/  STL.64 [R1+0x198], R62 ;  /* 0x0001983e01007387 */ /* 0x0007e80000100a00 */
[----:B------:R-:W-:Y:S01]  /*13fb0*/  LDGSTS.E [R4+0x1f780], desc[UR28][R216.64], !P5 ;  /* 0x1f780000d8047fae */ /* 0x000fe2000e92185c */
[----:B------:R-:W-:Y:S01]  /*13fc0*/  ISETP.GE.U32.AND P5, PT, R5, 0x7fffffad, PT ;  /* 0x7fffffad0500780c */ /* 0x000fe20003fa6070 */
[----:B----4-:R-:W-:Y:S01]  /*13fd0*/  IMAD.WIDE R64, R247, 0x4, R10 ;  /* 0x00000004f7407825 */ /* 0x010fe200078e020a */
[----:B------:R-:W-:Y:S01]  /*13fe0*/  LOP3.LUT R5, R3, 0x60, RZ, 0x3c, !PT ;  /* 0x0000006003057812 */ /* 0x000fe200078e3cff */
[----:B------:R4:W-:Y:S04]  /*13ff0*/  STL.64 [R1+0x190], R60 ;  /* 0x0001903c01007387 */ /* 0x0009e80000100a00 */
[----:B------:R2:W-:Y:S01]  /*14000*/  STL.64 [R1+0x188], R58 ;  /* 0x0001883a01007387 */ /* 0x0005e20000100a00 */
[----:B------:R-:W-:-:S02]  /*14010*/  VIADD R5, R5, UR4 ;  /* 0x0000000405057c36 */ /* 0x000fc40008000000 */
[C---:B---3--:R-:W-:Y:S01]  /*14020*/  IMAD.WIDE R62, R247.reuse, 0x4, R12 ;  /* 0x00000004f73e7825 */ /* 0x048fe200078e020c */
[----:B------:R3:W-:Y:S04]  /*14030*/  STL.64 [R1+0x180], R56 ;  /* 0x0001803801007387 */ /* 0x0007e80000100a00 */
[----:B------:R1:W-:Y:S01]  /*14040*/  STL.64 [R1+0x178], R54 ;  /* 0x0001783601007387 */ /* 0x0003e20000100a00 */
[----:B----4-:R-:W-:-:S03]  /*14050*/  IMAD.WIDE R60, R247, 0x4, R14 ;  /* 0x00000004f73c7825 */ /* 0x010fc600078e020e */
[----:B------:R4:W-:Y:S01]  /*14060*/  STL.64 [R1+0x130], R52 ;  /* 0x0001303401007387 */ /* 0x0009e20000100a00 */
[----:B--2---:R-:W-:-:S03]  /*14070*/  IMAD.WIDE R58, R247, 0x4, R16 ;  /* 0x00000004f73a7825 */ /* 0x004fc600078e0210 */
[----:B------:R2:W-:Y:S01]  /*14080*/  STL.64 [R1+0xe8], R50 ;  /* 0x0000e83201007387 */ /* 0x0005e20000100a00 */
[----:B---3--:R-:W-:-:S03]  /*14090*/  IMAD.WIDE R56, R247, 0x4, R18 ;  /* 0x00000004f7387825 */ /* 0x008fc600078e0212 */
[----:B------:R3:W-:Y:S01]  /*140a0*/  STL.64 [R1+0xa0], R48 ;  /* 0x0000a03001007387 */ /* 0x0007e20000100a00 */
[----:B-1----:R-:W-:-:S03]  /*140b0*/  IMAD.WIDE R54, R247, 0x4, R20 ;  /* 0x00000004f7367825 */ /* 0x002fc600078e0214 */
        /* <DEDUP_REMOVED lines=10> */
[----:B------:R-:W-:Y:S01]  /*14160*/  LDGSTS.E [R5+0x1800], desc[UR28][R250.64], !P6 ;  /* 0x01800000fa057fae */ /* 0x000fe2000f12185c */
[----:B--2---:R-:W-:-:S03]  /*14170*/  IMAD.WIDE R42, R247, 0x4, R32 ;  /* 0x00000004f72a7825 */ /* 0x004fc600078e0220 */
[----:B------:R2:W-:Y:S01]  /*14180*/  LDGSTS.E [R5+0x1880], desc[UR28][R68.64], !P6 ;  /* 0x0188000044057fae */ /* 0x0005e2000f12185c */
[----:B---3--:R-:W-:Y:S01]  /*14190*/  IMAD.WIDE R40, R247, 0x4, R34 ;  /* 0x00000004f7287825 */ /* 0x008fe200078e0222 */
[----:B-1----:R-:W1:Y:S02]  /*141a0*/  LDC R38, c[0x0][0x230] ;  /* 0x00008c00ff267b82 */ /* 0x002e640000000800 */
[----:B------:R3:W-:Y:S04]  /*141b0*/  LDGSTS.E [R5+0x1900], desc[UR28][R66.64], !P6 ;  /* 0x0190000042057fae */ /* 0x0007e8000f12185c */
[----:B------:R4:W-:Y:S04]  /*141c0*/  LDGSTS.E [R5+0x1980], desc[UR28][R64.64], !P6 ;  /* 0x0198000040057fae */ /* 0x0009e8000f12185c */
[----:B------:R4:W-:Y:S04]  /*141d0*/  LDGSTS.E [R5+0x1a00], desc[UR28][R62.64], !P6 ;  /* 0x01a000003e057fae */ /* 0x0009e8000f12185c */
[----:B------:R4:W-:Y:S04]  /*141e0*/  LDGSTS.E [R5+0x1a80], desc[UR28][R60.64], !P6 ;  /* 0x01a800003c057fae */ /* 0x0009e8000f12185c */
[----:B------:R4:W-:Y:S04]  /*141f0*/  LDGSTS.E [R5+0x1b00], desc[UR28][R58.64], !P6 ;  /* 0x01b000003a057fae */ /* 0x0009e8000f12185c */
[----:B------:R4:W-:Y:S01]  /*14200*/  LDGSTS.E [R5+0x1b80], desc[UR28][R56.64], !P6 ;  /* 0x01b8000038057fae */ /* 0x0009e2000f12185c */
[----:B-1----:R-:W-:-:S03]  /*14210*/  VIADD R247, R38, 0xffffffe4 ;  /* 0xffffffe426f77836 */ /* 0x002fc60000000000 */
[----:B------:R1:W-:Y:S01]  /*14220*/  LDGSTS.E [R5+0x1c00], desc[UR28][R54.64], !P6 ;  /* 0x01c0000036057fae */ /* 0x0003e2000f12185c */
[----:B------:R-:W-:-:S03]  /*14230*/  IMAD.WIDE R38, R248, 0x4, R34 ;  /* 0x00000004f8267825 */ /* 0x000fc600078e0222 */
[----:B------:R-:W-:Y:S04]  /*14240*/  STL.64 [R1+0x1388], R250 ;  /* 0x001388fa01007387 */ /* 0x000fe80000100a00 */
[----:B------:R1:W-:Y:S04]  /*14250*/  LDGSTS.E [R5+0x1c80], desc[UR28][R52.64], !P6 ;  /* 0x01c8000034057fae */ /* 0x0003e8000f12185c */
[----:B------:R2:W-:Y:S04]  /*14260*/  STL.64 [R1+0x1380], R68 ;  /* 0x0013804401007387 */ /* 0x0005e80000100a00 */
[----:B------:R1:W-:Y:S04]  /*14270*/  LDGSTS.E [R5+0x1d00], desc[UR28][R50.64], !P6 ;  /* 0x01d0000032057fae */ /* 0x0003e8000f12185c */
        /* <DEDUP_REMOVED lines=17> */
[----:B------:R-:W2:Y:S01]  /*14390*/  LDC R252, c[0x0][0x230] ;  /* 0x00008c00fffc7b82 */ /* 0x000ea20000000800 */
[----:B---3--:R-:W-:-:S02]  /*143a0*/  IMAD.WIDE R58, R248, 0x4, R14 ;  /* 0x00000004f83a7825 */ /* 0x008fc400078e020e */
[----:B------:R3:W-:Y:S04]  /*143b0*/  LDGSTS.E [R5+0x3800], desc[UR28][R68.64], !P2 ;  /* 0x0380000044057fae */ /* 0x0007e8000d12185c */
[----:B------:R1:W-:Y:S01]  /*143c0*/  STL.64 [R1+0x1348], R54 ;  /* 0x0013483601007387 */ /* 0x0003e20000100a00 */
[----:B----4-:R-:W-:-:S03]  /*143d0*/  IMAD.WIDE R56, R248, 0x4, R16 ;  /* 0x00000004f8387825 */ /* 0x010fc600078e0210 */
[----:B------:R4:W-:Y:S04]  /*143e0*/  LDGSTS.E [R5+0x3880], desc[UR28][R66.64], !P2 ;  /* 0x0388000042057fae */ /* 0x0009e8000d12185c */
[----:B------:R3:W-:Y:S01]  /*143f0*/  STL.64 [R1+0x1340], R52 ;  /* 0x0013403401007387 */ /* 0x0007e20000100a00 */
[----:B-1----:R-:W-:-:S03]  /*14400*/  IMAD.WIDE R54, R248, 0x4, R18 ;  /* 0x00000004f8367825 */ /* 0x002fc600078e0212 */
[----:B------:R1:W-:Y:S01]  /*14410*/  LDGSTS.E [R5+0x3900], desc[UR28][R64.64], !P2 ;  /* 0x0390000040057fae */ /* 0x0003e2000d12185c */
[----:B--2---:R-:W-:-:S03]  /*14420*/  VIADD R252, R252, 0xffffffe0 ;  /* 0xffffffe0fcfc7836 */ /* 0x004fc60000000000 */
        /* <DEDUP_REMOVED lines=19> */
[----:B----4-:R-:W-:-:S03]  /*14560*/  IMAD.WIDE R40, R248, 0x4, R32 ;  /* 0x00000004f8287825 */ /* 0x010fc600078e0220 */
[----:B------:R4:W-:Y:S01]  /*14570*/  LDGSTS.E [R5+0x3d00], desc[UR28][R48.64], !P2 ;  /* 0x03d0000030057fae */ /* 0x0009e2000d12185c */
[----:B------:R-:W-:-:S03]  /*14580*/  IMAD R248, R246, 0xf, RZ ;  /* 0x0000000ff6f87824 */ /* 0x000fc600078e02ff */
[----:B------:R1:W-:Y:S04]  /*14590*/  STL.64 [R1+0x11e0], R68 ;  /* 0x0011e04401007387 */ /* 0x0003e80000100a00 */
[----:B------:R4:W-:Y:S04]  /*145a0*/  LDGSTS.E [R5+0x3d80], desc[UR28][R46.64], !P2 ;  /* 0x03d800002e057fae */ /* 0x0009e8000d12185c */
[----:B------:R3:W-:Y:S04]  /*145b0*/  STL.64 [R1+0x11d8], R66 ;  /* 0x0011d84201007387 */ /* 0x0007e80000100a00 */
[----:B------:R-:W-:Y:S04]  /*145c0*/  LDGSTS.E [R5+0x3e00], desc[UR28][R44.64], !P2 ;  /* 0x03e000002c057fae */ /* 0x000fe8000d12185c */
[----:B------:R2:W-:Y:S04]  /*145d0*/  STL.64 [R1+0x11d0], R64 ;  /* 0x0011d04001007387 */ /* 0x0005e80000100a00 */
[----:B------:R-:W-:Y:S04]  /*145e0*/  LDGSTS.E [R5+0x3e80], desc[UR28][R42.64], !P2 ;  /* 0x03e800002a057fae */ /* 0x000fe8000d12185c */
[----:B------:R4:W-:Y:S04]  /*145f0*/  STL.64 [R1+0x11c8], R62 ;  /* 0x0011c83e01007387 */ /* 0x0009e80000100a00 */
[----:B------:R-:W-:Y:S04]  /*14600*/  LDGSTS.E [R5+0x3f00], desc[UR28][R40.64], !P2 ;  /* 0x03f0000028057fae */ /* 0x000fe8000d12185c */
[----:B------:R4:W-:Y:S04]  /*14610*/  STL.64 [R1+0x11c0], R60 ;  /* 0x0011c03c01007387 */ /* 0x0009e80000100a00 */
[----:B------:R4:W-:Y:S01]  /*14620*/  LDGSTS.E [R5+0x3f80], desc[UR28][R38.64], !P2 ;  /* 0x03f8000026057fae */ /* 0x0009e2000d12185c */
[----:B------:R-:W-:Y:S01]  /*14630*/  ISETP.GE.U32.AND P2, PT, R247, 0x7fffffa5, PT ;  /* 0x7fffffa5f700780c */ /* 0x000fe20003f46070 */
[----:B------:R-:W-:-:S02]  /*14640*/  IMAD R247, R246, 0xb, RZ ;  /* 0x0000000bf6f77824 */ /* 0x000fc400078e02ff */
[----:B------:R4:W-:Y:S02]  /*14650*/  STL.64 [R1+0x11b8], R58 ;  /* 0x0011b83a01007387 */ /* 0x0009e40000100a00 */
[C---:B------:R-:W-:Y:S02]  /*14660*/  IMAD.WIDE R250, R247.reuse, 0x4, R36 ;  /* 0x00000004f7fa7825 */ /* 0x040fe400078e0224 */
[----:B------:R4:W-:Y:S02]  /*14670*/  STL.64 [R1+0x14e8], R56 ;  /* 0x0014e83801007387 */ /* 0x0009e40000100a00 */
[C---:B-1----:R-:W-:Y:S02]  /*14680*/  IMAD.WIDE R68, R247.reuse, 0x4, R6 ;  /* 0x00000004f7447825 */ /* 0x042fe400078e0206 */
[----:B------:R1:W-:Y:S02]  /*14690*/  STL.64 [R1+0x14f0], R54 ;  /* 0x0014f03601007387 */ /* 0x0003e40000100a00 */
[----:B---3--:R-:W-:-:S02]  /*146a0*/  IMAD.WIDE R66, R247, 0x4, R8 ;  /* 0x00000004f7427825 */ /* 0x008fc400078e0208 */
[----:B------:R3:W-:Y:S02]  /*146b0*/  STL.64 [R1+0x14f8], R52 ;  /* 0x0014f83401007387 */ /* 0x0007e40000100a00 */
[C---:B--2---:R-:W-:Y:S02]  /*146c0*/  IMAD.WIDE R64, R247.reuse, 0x4, R10 ;  /* 0x00000004f7407825 */ /* 0x044fe400078e020a */
[----:B------:R2:W-:Y:S02]  /*146d0*/  STL.64 [R1+0x1500], R50 ;  /* 0x0015003201007387 */ /* 0x0005e40000100a00 */
[C---:B----4-:R-:W-:Y:S02]  /*146e0*/  IMAD.WIDE R62, R247.reuse, 0x4, R12 ;  /* 0x00000004f73e7825 */ /* 0x050fe400078e020c */
[----:B------:R4:W-:Y:S02]  /*146f0*/  STL.64 [R1+0x1508], R48 ;  /* 0x0015083001007387 */ /* 0x0009e40000100a00 */
[----:B------:R-:W-:-:S02]  /*14700*/  IMAD.WIDE R60, R247, 0x4, R14 ;  /* 0x00000004f73c7825 */ /* 0x000fc400078e020e */
[----:B------:R4:W-:Y:S02]  /*14710*/  STL.64 [R1+0x1510], R46 ;  /* 0x0015102e01007387 */ /* 0x0009e40000100a00 */
[C---:B------:R-:W-:Y:S02]  /*14720*/  IMAD.WIDE R58, R247.reuse, 0x4, R16 ;  /* 0x00000004f73a7825 */ /* 0x040fe400078e0210 */
[----:B------:R-:W-:Y:S02]  /*14730*/  STL.64 [R1+0x1518], R44 ;  /* 0x0015182c01007387 */ /* 0x000fe40000100a00 */
[C---:B------:R-:W-:Y:S02]  /*14740*/  IMAD.WIDE R56, R247.reuse, 0x4, R18 ;  /* 0x00000004f7387825 */ /* 0x040fe400078e0212 */
[----:B------:R-:W-:Y:S02]  /*14750*/  STL.64 [R1+0x1520], R42 ;  /* 0x0015202a01007387 */ /* 0x000fe40000100a00 */
[----:B-1----:R-:W-:-:S02]  /*14760*/  IMAD.WIDE R54, R247, 0x4, R20 ;  /* 0x00000004f7367825 */ /* 0x002fc400078e0214 */
[----:B------:R-:W-:Y:S02]  /*14770*/  STL.64 [R1+0x1528], R40 ;  /* 0x0015282801007387 */ /* 0x000fe40000100a00 */
[C---:B---3--:R-:W-:Y:S02]  /*14780*/  IMAD.WIDE R52, R247.reuse, 0x4, R22 ;  /* 0x00000004f7347825 */ /* 0x048fe400078e0216 */
[----:B------:R1:W-:Y:S02]  /*14790*/  STL.64 [R1+0x1530], R38 ;  /* 0x0015302601007387 */ /* 0x0003e40000100a00 */
[C---:B--2---:R-:W-:Y:S02]  /*147a0*/  IMAD.WIDE R50, R247.reuse, 0x4, R24 ;  /* 0x00000004f7327825 */ /* 0x044fe400078e0218 */
[----:B------:R-:W-:Y:S02]  /*147b0*/  LDGSTS.E [R5+0x5800], desc[UR28][R250.64], !P3 ;  /* 0x05800000fa057fae */ /* 0x000fe4000d92185c */
[----:B----4-:R-:W-:-:S02]  /*147c0*/  IMAD.WIDE R48, R247, 0x4, R26 ;  /* 0x00000004f7307825 */ /* 0x010fc400078e021a */
[----:B------:R2:W-:Y:S02]  /*147d0*/  LDGSTS.E [R5+0x5880], desc[UR28][R68.64], !P3 ;  /* 0x0588000044057fae */ /* 0x0005e4000d92185c */
[C---:B------:R-:W-:Y:S01]  /*147e0*/  IMAD.WIDE R46, R247.reuse, 0x4, R28 ;  /* 0x00000004f72e7825 */ /* 0x040fe200078e021c */
[----:B-1----:R-:W1:Y:S01]  /*147f0*/  LDC R38, c[0x0][0x230] ;  /* 0x00008c00ff267b82 */ /* 0x002e620000000800 */
[----:B------:R3:W-:Y:S02]  /*14800*/  LDGSTS.E [R5+0x5900], desc[UR28][R66.64], !P3 ;  /* 0x0590000042057fae */ /* 0x0007e4000d92185c */
[C---:B------:R-:W-:Y:S02]  /*14810*/  IMAD.WIDE R44, R247.reuse, 0x4, R30 ;  /* 0x00000004f72c7825 */ /* 0x040fe400078e021e */
[----:B------:R4:W-:Y:S02]  /*14820*/  LDGSTS.E [R5+0x5980], desc[UR28][R64.64], !P3 ;  /* 0x0598000040057fae */ /* 0x0009e4000d92185c */
[----:B------:R-:W-:-:S02]  /*14830*/  IMAD.WIDE R42, R247, 0x4, R32 ;  /* 0x00000004f72a7825 */ /* 0x000fc400078e0220 */
[----:B------:R4:W-:Y:S02]  /*14840*/  LDGSTS.E [R5+0x5a00], desc[UR28][R62.64], !P3 ;  /* 0x05a000003e057fae */ /* 0x0009e4000d92185c */
[----:B------:R-:W-:Y:S02]  /*14850*/  IMAD.WIDE R40, R247, 0x4, R34 ;  /* 0x00000004f7287825 */ /* 0x000fe400078e0222 */
        /* <DEDUP_REMOVED lines=265> */
[----:B------:R4:W-:Y:S01]  /*158f0*/  STL.64 [R1+0x1790], R68 ;  /* 0x0017904401007387 */ /* 0x0009e20000100a00 */
[----:B------:R-:W-:-:S03]  /*15900*/  IMAD R248, R246, 0x27, RZ ;  /* 0x00000027f6f87824 */ /* 0x000fc600078e02ff */
        /* <DEDUP_REMOVED lines=16> */
[C---:B----4-:R-:W-:Y:S02]  /*15a10*/  IMAD.WIDE R68, R247.reuse, 0x4, R6 ;  /* 0x00000004f7447825 */ /* 0x050fe400078e0206 */
[----:B------:R4:W-:Y:S02]  /*15a20*/  STL.64 [R1+0x1750], R52 ;  /* 0x0017503401007387 */ /* 0x0009e40000100a00 */
[----:B-1----:R-:W-:-:S02]  /*15a30*/  IMAD.WIDE R66, R247, 0x4, R8 ;  /* 0x00000004f7427825 */ /* 0x002fc400078e0208 */
[----:B------:R1:W-:Y:S02]  /*15a40*/  STL.64 [R1+0x1748], R50 ;  /* 0x0017483201007387 */ /* 0x0003e40000100a00 */
[C---:B---3--:R-:W-:Y:S02]  /*15a50*/  IMAD.WIDE R64, R247.reuse, 0x4, R10 ;  /* 0x00000004f7407825 */ /* 0x048fe400078e020a */
[----:B------:R3:W-:Y:S02]  /*15a60*/  STL.64 [R1+0x1740], R48 ;  /* 0x0017403001007387 */ /* 0x0007e40000100a00 */
[C---:B--2---:R-:W-:Y:S02]  /*15a70*/  IMAD.WIDE R62, R247.reuse, 0x4, R12 ;  /* 0x00000004f73e7825 */ /* 0x044fe400078e020c */
[----:B------:R-:W-:Y:S02]  /*15a80*/  STL.64 [R1+0x1738], R46 ;  /* 0x0017382e01007387 */ /* 0x000fe40000100a00 */
[----:B------:R-:W-:-:S02]  /*15a90*/  IMAD.WIDE R60, R247, 0x4, R14 ;  /* 0x00000004f73c7825 */ /* 0x000fc400078e020e */
[----:B------:R-:W-:Y:S02]  /*15aa0*/  STL.64 [R1+0x1730], R44 ;  /* 0x0017302c01007387 */ /* 0x000fe40000100a00 */
[C---:B------:R-:W-:Y:S02]  /*15ab0*/  IMAD.WIDE R58, R247.reuse, 0x4, R16 ;  /* 0x00000004f73a7825 */ /* 0x040fe400078e0210 */
[----:B------:R-:W-:Y:S02]  /*15ac0*/  STL.64 [R1+0x1728], R42 ;  /* 0x0017282a01007387 */ /* 0x000fe40000100a00 */
[C---:B------:R-:W-:Y:S02]  /*15ad0*/  IMAD.WIDE R56, R247.reuse, 0x4, R18 ;  /* 0x00000004f7387825 */ /* 0x040fe400078e0212 */
[----:B------:R-:W-:Y:S02]  /*15ae0*/  STL.64 [R1+0x1720], R40 ;  /* 0x0017202801007387 */ /* 0x000fe40000100a00 */
[----:B------:R-:W-:-:S02]  /*15af0*/  IMAD.WIDE R54, R247, 0x4, R20 ;  /* 0x00000004f7367825 */ /* 0x000fc400078e0214 */
[----:B------:R2:W-:Y:S02]  /*15b00*/  STL.64 [R1+0x1718], R38 ;  /* 0x0017182601007387 */ /* 0x0005e40000100a00 */
[C---:B----4-:R-:W-:Y:S02]  /*15b10*/  IMAD.WIDE R52, R247.reuse, 0x4, R22 ;  /* 0x00000004f7347825 */ /* 0x050fe400078e0216 */
[----:B------:R-:W-:Y:S02]  /*15b20*/  STL.64 [R1+0x1710], R250 ;  /* 0x001710fa01007387 */ /* 0x000fe40000100a00 */
[C---:B-1----:R-:W-:Y:S02]  /*15b30*/  IMAD.WIDE R50, R247.reuse, 0x4, R24 ;  /* 0x00000004f7327825 */ /* 0x042fe400078e0218 */
[----:B------:R-:W-:Y:S02]  /*15b40*/  LDGSTS.E [R5+0x11800], desc[UR28][R250.64], !P4 ;  /* 0x11800000fa057fae */ /* 0x000fe4000e12185c */
[C---:B---3--:R-:W-:Y:S01]  /*15b50*/  IMAD.WIDE R48, R247.reuse, 0x4, R26 ;  /* 0x00000004f7307825 */ /* 0x048fe200078e021a */
[----:B--2---:R-:W1:Y:S01]  /*15b60*/  LDC R38, c[0x0][0x230] ;  /* 0x00008c00ff267b82 */ /* 0x004e620000000800 */
[----:B------:R2:W-:Y:S02]  /*15b70*/  STL.64 [R1+0x1708], R68 ;  /* 0x0017084401007387 */ /* 0x0005e40000100a00 */
[----:B------:R-:W-:-:S02]  /*15b80*/  IMAD.WIDE R46, R247, 0x4, R28 ;  /* 0x00000004f72e7825 */ /* 0x000fc400078e021c */
[----:B------:R2:W-:Y:S02]  /*15b90*/  LDGSTS.E [R5+0x11880], desc[UR28][R68.64], !P4 ;  /* 0x1188000044057fae */ /* 0x0005e4000e12185c */
[C---:B------:R-:W-:Y:S02]  /*15ba0*/  IMAD.WIDE R44, R247.reuse, 0x4, R30 ;  /* 0x00000004f72c7825 */ /* 0x040fe400078e021e */
[----:B------:R3:W-:Y:S02]  /*15bb0*/  STL.64 [R1+0x1700], R66 ;  /* 0x0017004201007387 */ /* 0x0007e40000100a00 */
[C---:B------:R-:W-:Y:S02]  /*15bc0*/  IMAD.WIDE R42, R247.reuse, 0x4, R32 ;  /* 0x00000004f72a7825 */ /* 0x040fe400078e0220 */
[----:B------:R3:W-:Y:S02]  /*15bd0*/  LDGSTS.E [R5+0x11900], desc[UR28][R66.64], !P4 ;  /* 0x1190000042057fae */ /* 0x0007e4000e12185c */
[----:B------:R-:W-:-:S02]  /*15be0*/  IMAD.WIDE R40, R247, 0x4, R34 ;  /* 0x00000004f7287825 */ /* 0x000fc400078e0222 */
[----:B------:R4:W-:Y:S02]  /*15bf0*/  STL.64 [R1+0x16f8], R64 ;  /* 0x0016f84001007387 */ /* 0x0009e40000100a00 */
[----:B--2---:R-:W-:Y:S02]  /*15c00*/  IMAD.WIDE R68, R248, 0x4, R36 ;  /* 0x00000004f8447825 */ /* 0x004fe400078e0224 */
[----:B------:R4:W-:Y:S02]  /*15c10*/  LDGSTS.E [R5+0x11980], desc[UR28][R64.64], !P4 ;  /* 0x1198000040057fae */ /* 0x0009e4000e12185c */
[----:B------:R-:W-:Y:S02]  /*15c20*/  IMAD R247, R246, 0x2b, RZ ;  /* 0x0000002bf6f77824 */ /* 0x000fe400078e02ff */
        /* <DEDUP_REMOVED lines=35> */
[----:B------:R4:W-:Y:S01]  /*15e60*/  LDGSTS.E [R5+0x11f80], desc[UR28][R40.64], !P4 ;  /* 0x11f8000028057fae */ /* 0x0009e2000e12185c */
[----:B------:R-:W-:Y:S01]  /*15e70*/  ISETP.GE.U32.AND P4, PT, R252, 0x7fffff89, PT ;  /* 0x7fffff89fc00780c */ /* 0x000fe20003f86070 */
[----:B-1----:R-:W-:Y:S02]  /*15e80*/  VIADD R252, R38, 0xffffffc0 ;  /* 0xffffffc026fc7836 */ /* 0x002fe40000000000 */
[----:B------:R1:W-:Y:S01]  /*15e90*/  STL.64 [R1+0x1690], R68 ;  /* 0x0016904401007387 */ /* 0x0003e20000100a00 */
[----:B---3--:R-:W-:-:S03]  /*15ea0*/  IMAD.WIDE R42, R248, 0x4, R30 ;  /* 0x00000004f82a7825 */ /* 0x008fc600078e021e */
[----:B------:R1:W-:Y:S01]  /*15eb0*/  LDGSTS.E [R5+0x13800], desc[UR28][R68.64], !P5 ;  /* 0x1380000044057fae */ /* 0x0003e2000e92185c */
[----:B------:R-:W-:-:S03]  /*15ec0*/  IMAD.WIDE R38, R248, 0x4, R34 ;  /* 0x00000004f8267825 */ /* 0x000fc600078e0222 */
[----:B------:R2:W-:Y:S01]  /*15ed0*/  STL.64 [R1+0x1688], R66 ;  /* 0x0016884201007387 */ /* 0x0005e20000100a00 */
[----:B----4-:R-:W-:-:S03]  /*15ee0*/  IMAD.WIDE R40, R248, 0x4, R32 ;  /* 0x00000004f8287825 */ /* 0x010fc600078e0220 */
[----:B------:R2:W-:Y:S01]  /*15ef0*/  LDGSTS.E [R5+0x13880], desc[UR28][R66.64], !P5 ;  /* 0x1388000042057fae */ /* 0x0005e2000e92185c */
[----:B------:R-:W-:-:S03]  /*15f00*/  IMAD R248, R246, 0x2f, RZ ;  /* 0x0000002ff6f87824 */ /* 0x000fc600078e02ff */
        /* <DEDUP_REMOVED lines=41> */
[----:B------:R1:W-:Y:S01]  /*161a0*/  LDGSTS.E [R5+0x13f80], desc[UR28][R38.64], !P5 ;  /* 0x13f8000026057fae */ /* 0x0003e2000e92185c */
[----:B------:R-:W-:Y:S02]  /*161b0*/  ISETP.GE.AND P5, PT, R249, R252, PT ;  /* 0x000000fcf900720c */ /* 0x000fe40003fa6270 */
[----:B------:R-:W2:Y:S01]  /*161c0*/  LDC R249, c[0x0][0x230] ;  /* 0x00008c00fff97b82 */ /* 0x000ea20000000800 */
        /* <DEDUP_REMOVED lines=8> */
[----:B------:R1:W-:Y:S01]  /*16250*/  LDGSTS.E [R5+0x15900], desc[UR28][R64.64], !P6 ;  /* 0x1590000040057fae */ /* 0x0003e2000f12185c */
[----:B--2---:R-:W-:-:S03]  /*16260*/  VIADD R247, R249, 0xffffffc4 ;  /* 0xffffffc4f9f77836 */ /* 0x004fc60000000000 */
[----:B------:R2:W-:Y:S01]  /*16270*/  STL.64 [R1+0x1c18], R62 ;  /* 0x001c183e01007387 */ /* 0x0005e20000100a00 */
[----:B---3--:R-:W-:-:S03]  /*16280*/  IMAD.WIDE R66, R248, 0x4, R6 ;  /* 0x00000004f8427825 */ /* 0x008fc600078e0206 */
        /* <DEDUP_REMOVED lines=17> */
[----:B------:R2:W-:Y:S01]  /*163a0*/  LDGSTS.E [R5+0x15c80], desc[UR28][R50.64], !P6 ;  /* 0x15c8000032057fae */ /* 0x0005e2000f12185c */
[----:B---3--:R-:W-:-:S03]  /*163b0*/  IMAD.WIDE R54, R248, 0x4, R18 ;  /* 0x00000004f8367825 */ /* 0x008fc600078e0212 */
[----:B------:R3:W-:Y:S01]  /*163c0*/  LDGSTS.E [R5+0x15d00], desc[UR28][R48.64], !P6 ;  /* 0x15d0000030057fae */ /* 0x0007e2000f12185c */
[----:B-1----:R-:W1:Y:S03]  /*163d0*/  S2R R53, SR_TID.X ;  /* 0x0000000000357919 */ /* 0x002e660000002100 */
[----:B------:R4:W-:Y:S04]  /*163e0*/  LDGSTS.E [R5+0x15d80], desc[UR28][R46.64], !P6 ;  /* 0x15d800002e057fae */ /* 0x0009e8000f12185c */
[----:B------:R4:W-:Y:S04]  /*163f0*/  LDGSTS.E [R5+0x15e00], desc[UR28][R44.64], !P6 ;  /* 0x15e000002c057fae */ /* 0x0009e8000f12185c */
[----:B------:R4:W-:Y:S04]  /*16400*/  LDGSTS.E [R5+0x15e80], desc[UR28][R42.64], !P6 ;  /* 0x15e800002a057fae */ /* 0x0009e8000f12185c */
[----:B------:R4:W-:Y:S04]  /*16410*/  LDGSTS.E [R5+0x15f00], desc[UR28][R40.64], !P6 ;  /* 0x15f0000028057fae */ /* 0x0009e8000f12185c */
[----:B------:R4:W-:Y:S04]  /*16420*/  LDGSTS.E [R5+0x15f80], desc[UR28][R38.64], !P6 ;  /* 0x15f8000026057fae */ /* 0x0009e8000f12185c */
[----:B------:R4:W-:Y:S04]  /*16430*/  LDGSTS.E [R5+0x17800], desc[UR28][R68.64], !P2 ;  /* 0x1780000044057fae */ /* 0x0009e8000d12185c */
[----:B------:R4:W-:Y:S01]  /*16440*/  LDGSTS.E [R5+0x17880], desc[UR28][R66.64], !P2 ;  /* 0x1788000042057fae */ /* 0x0009e2000d12185c */
[----:B-1----:R-:W-:-:S03]  /*16450*/  LOP3.LUT R53, R53, 0x1f, RZ, 0xc0, !PT ;  /* 0x0000001f35357812 */ /* 0x002fc600078ec0ff */
[----:B------:R1:W-:Y:S01]  /*16460*/  LDGSTS.E [R5+0x17900], desc[UR28][R64.64], !P2 ;  /* 0x1790000040057fae */ /* 0x0003e2000d12185c */
[----:B------:R-:W-:-:S03]  /*16470*/  LOP3.LUT R53, R53, 0x20, RZ, 0xfc, !PT ;  /* 0x0000002035357812 */ /* 0x000fc600078efcff */
[----:B------:R2:W-:Y:S01]  /*16480*/  STL.64 [R1+0x1be8], R50 ;  /* 0x001be83201007387 */ /* 0x0005e20000100a00 */
[----:B------:R-:W-:Y:S01]  /*16490*/  ISETP.GE.AND P6, PT, R53, R252, PT ;  /* 0x000000fc3500720c */ /* 0x000fe20003fc6270 */
[C---:B------:R-:W-:Y:S02]  /*164a0*/  IMAD.WIDE R52, R248.reuse, 0x4, R20 ;  /* 0x00000004f8347825 */ /* 0x040fe400078e0214 */
        /* <DEDUP_REMOVED lines=22> */
[----:B------:R-:W-:Y:S02]  /*16610*/  SEL R248, RZ, 0x4, P5 ;  /* 0x00000004fff87807 */ /* 0x000fe40002800000 */
[----:B------:R-:W-:Y:S01]  /*16620*/  PLOP3.LUT P5, PT, PT, PT, UP0, 0x80, 0x0 ;  /* 0x000000000000781c */ /* 0x000fe20003faf008 */
[----:B------:R2:W-:Y:S03]  /*16630*/  STL.64 [R1+0x1ba8], R66 ;  /* 0x001ba84201007387 */ /* 0x0005e60000100a00 */
[----:B------:R-:W-:Y:S01]  /*16640*/  SEL R248, R248, RZ, P5 ;  /* 0x000000fff8f87207 */ /* 0x000fe20002800000 */
        /* <DEDUP_REMOVED lines=16> */
[----:B------:R-:W-:Y:S02]  /*16750*/  SEL R247, RZ, 0x4, P6 ;  /* 0x00000004fff77807 */ /* 0x000fe40003000000 */
[----:B------:R-:W-:Y:S01]  /*16760*/  ISETP.GE.U32.AND P6, PT, R252, 0x7fffff81, PT ;  /* 0x7fffff81fc00780c */ /* 0x000fe20003fc6070 */
[----:B--2---:R-:W-:Y:S01]  /*16770*/  IMAD.WIDE R58, R249, 0x4, R14 ;  /* 0x00000004f93a7825 */ /* 0x004fe200078e020e */
[----:B------:R2:W-:Y:S01]  /*16780*/  LDGSTS.E [R5+0x19800], desc[UR28][R68.64], !P3 ;  /* 0x1980000044057fae */ /* 0x0005e2000d92185c */
[----:B------:R-:W-:Y:S01]  /*16790*/  SEL R247, R247, RZ, P5 ;  /* 0x000000fff7f77207 */ /* 0x000fe20002800000 */
[----:B------:R-:W2:Y:S01]  /*167a0*/  LDC R252, c[0x0][0x230] ;  /* 0x00008c00fffc7b82 */ /* 0x000ea20000000800 */
[----:B------:R-:W-:Y:S01]  /*167b0*/  ISETP.NE.U32.AND P5, PT, R248, RZ, PT ;  /* 0x000000fff800720c */ /* 0x000fe20003fa5070 */
[----:B------:R3:W-:Y:S01]  /*167c0*/  STL.64 [R1+0x1b78], R54 ;  /* 0x001b783601007387 */ /* 0x0007e20000100a00 */
[----:B------:R-:W-:-:S02]  /*167d0*/  IMAD R248, R246, 0x3b, RZ ;  /* 0x0000003bf6f87824 */ /* 0x000fc400078e02ff */
[C---:B-1----:R-:W-:Y:S01]  /*167e0*/  IMAD.WIDE R56, R249.reuse, 0x4, R16 ;  /* 0x00000004f9387825 */ /* 0x042fe200078e0210 */
        /* <DEDUP_REMOVED lines=40> */
[----:B------:R-:W-:Y:S01]  /*16a70*/  ISETP.NE.U32.AND P3, PT, R247, RZ, PT ;  /* 0x000000fff700720c */ /* 0x000fe20003f65070 */
[----:B------:R-:W-:-:S02]  /*16a80*/  IMAD R247, R246, 0x37, RZ ;  /* 0x00000037f6f77824 */ /* 0x000fc400078e02ff */
[----:B------:R4:W-:Y:S02]  /*16a90*/  STL.64 [R1+0x1b00], R56 ;  /* 0x001b003801007387 */ /* 0x0009e40000100a00 */
[C---:B------:R-:W-:Y:S02]  /*16aa0*/  IMAD.WIDE R250, R247.reuse, 0x4, R36 ;  /* 0x00000004f7fa7825 */ /* 0x040fe400078e0224 */
[----:B------:R4:W-:Y:S02]  /*16ab0*/  STL.64 [R1+0x1af8], R54 ;  /* 0x001af83601007387 */ /* 0x0009e40000100a00 */
[C---:B-1----:R-:W-:Y:S02]  /*16ac0*/  IMAD.WIDE R68, R247.reuse, 0x4, R6 ;  /* 0x00000004f7447825 */ /* 0x042fe400078e0206 */
[----:B------:R1:W-:Y:S02]  /*16ad0*/  STL.64 [R1+0x1af0], R52 ;  /* 0x001af03401007387 */ /* 0x0003e40000100a00 */
[----:B--2---:R-:W-:-:S02]  /*16ae0*/  IMAD.WIDE R66, R247, 0x4, R8 ;  /* 0x00000004f7427825 */ /* 0x004fc400078e0208 */
[----:B------:R2:W-:Y:S02]  /*16af0*/  STL.64 [R1+0x1ae8], R50 ;  /* 0x001ae83201007387 */ /* 0x0005e40000100a00 */
[C---:B---3--:R-:W-:Y:S02]  /*16b00*/  IMAD.WIDE R64, R247.reuse, 0x4, R10 ;  /* 0x00000004f7407825 */ /* 0x048fe400078e020a */
[----:B------:R3:W-:Y:S02]  /*16b10*/  STL.64 [R1+0x1ae0], R48 ;  /* 0x001ae03001007387 */ /* 0x0007e40000100a00 */
[C---:B------:R-:W-:Y:S02]  /*16b20*/  IMAD.WIDE R62, R247.reuse, 0x4, R12 ;  /* 0x00000004f73e7825 */ /* 0x040fe400078e020c */
[----:B------:R-:W-:Y:S02]  /*16b30*/  STL.64 [R1+0x1ad8], R46 ;  /* 0x001ad82e01007387 */ /* 0x000fe40000100a00 */
[----:B------:R-:W-:-:S02]  /*16b40*/  IMAD.WIDE R60, R247, 0x4, R14 ;  /* 0x00000004f73c7825 */ /* 0x000fc400078e020e */
[----:B------:R-:W-:Y:S02]  /*16b50*/  STL.64 [R1+0x1ad0], R44 ;  /* 0x001ad02c01007387 */ /* 0x000fe40000100a00 */
[C---:B----4-:R-:W-:Y:S02]  /*16b60*/  IMAD.WIDE R58, R247.reuse, 0x4, R16 ;  /* 0x00000004f73a7825 */ /* 0x050fe400078e0210 */
[----:B------:R-:W-:Y:S02]  /*16b70*/  STL.64 [R1+0x1ac8], R42 ;  /* 0x001ac82a01007387 */ /* 0x000fe40000100a00 */
[C---:B------:R-:W-:Y:S02]  /*16b80*/  IMAD.WIDE R56, R247.reuse, 0x4, R18 ;  /* 0x00000004f7387825 */ /* 0x040fe400078e0212 */
[----:B------:R-:W-:Y:S02]  /*16b90*/  STL.64 [R1+0x1ac0], R40 ;  /* 0x001ac02801007387 */ /* 0x000fe40000100a00 */
[----:B------:R-:W-:-:S02]  /*16ba0*/  IMAD.WIDE R54, R247, 0x4, R20 ;  /* 0x00000004f7367825 */ /* 0x000fc400078e0214 */
[----:B------:R4:W-:Y:S02]  /*16bb0*/  STL.64 [R1+0x1ab8], R38 ;  /* 0x001ab82601007387 */ /* 0x0009e40000100a00 */
[C---:B-1----:R-:W-:Y:S02]  /*16bc0*/  IMAD.WIDE R52, R247.reuse, 0x4, R22 ;  /* 0x00000004f7347825 */ /* 0x042fe400078e0216 */
[----:B------:R-:W-:Y:S02]  /*16bd0*/  STL.64 [R1+0x1ab0], R250 ;  /* 0x001ab0fa01007387 */ /* 0x000fe40000100a00 */
[C---:B--2---:R-:W-:Y:S02]  /*16be0*/  IMAD.WIDE R50, R247.reuse, 0x4, R24 ;  /* 0x00000004f7327825 */ /* 0x044fe400078e0218 */
[----:B------:R-:W-:Y:S02]  /*16bf0*/  STL.64 [R1+0x1aa8], R68 ;  /* 0x001aa84401007387 */ /* 0x000fe40000100a00 */
[----:B---3--:R-:W-:-:S02]  /*16c00*/  IMAD.WIDE R48, R247, 0x4, R26 ;  /* 0x00000004f7307825 */ /* 0x008fc400078e021a */
[----:B------:R1:W-:Y:S01]  /*16c10*/  STL.64 [R1+0x1aa0], R66 ;  /* 0x001aa04201007387 */ /* 0x0003e20000100a00 */
[----:B----4-:R-:W2:Y:S01]  /*16c20*/  LDC R38, c[0x0][0x230] ;  /* 0x00008c00ff267b82 */ /* 0x010ea20000000800 */
[C---:B------:R-:W-:Y:S02]  /*16c30*/  IMAD.WIDE R46, R247.reuse, 0x4, R28 ;  /* 0x00000004f72e7825 */ /* 0x040fe400078e021c */
[----:B------:R3:W-:Y:S02]  /*16c40*/  STL.64 [R1+0x1a98], R64 ;  /* 0x001a984001007387 */ /* 0x0007e40000100a00 */
[C---:B------:R-:W-:Y:S02]  /*16c50*/  IMAD.WIDE R44, R247.reuse, 0x4, R30 ;  /* 0x00000004f72c7825 */ /* 0x040fe400078e021e */
[----:B------:R4:W-:Y:S02]  /*16c60*/  STL.64 [R1+0x1a90], R62 ;  /* 0x001a903e01007387 */ /* 0x0009e40000100a00 */
[----:B------:R-:W-:-:S02]  /*16c70*/  IMAD.WIDE R42, R247, 0x4, R32 ;  /* 0x00000004f72a7825 */ /* 0x000fc400078e0220 */
[----:B------:R4:W-:Y:S02]  /*16c80*/  STL.64 [R1+0x1a88], R60 ;  /* 0x001a883c01007387 */ /* 0x0009e40000100a00 */
[----:B------:R-:W-:Y:S02]  /*16c90*/  IMAD.WIDE R40, R247, 0x4, R34 ;  /* 0x00000004f7287825 */ /* 0x000fe400078e0222 */
[----:B------:R-:W-:Y:S04]  /*16ca0*/  LDGSTS.E [R5+0x1b800], desc[UR28][R250.64], !P4 ;  /* 0x1b800000fa057fae */ /* 0x000fe8000e12185c */
[----:B------:R4:W-:Y:S04]  /*16cb0*/  STL.64 [R1+0x1a80], R58 ;  /* 0x001a803a01007387 */ /* 0x0009e80000100a00 */
[----:B------:R-:W-:Y:S04]  /*16cc0*/  LDGSTS.E [R5+0x1b880], desc[UR28][R68.64], !P4 ;  /* 0x1b88000044057fae */ /* 0x000fe8000e12185c */
[----:B------:R2:W-:Y:S04]  /*16cd0*/  STL.64 [R1+0x1a78], R56 ;  /* 0x001a783801007387 */ /* 0x0005e80000100a00 */
[----:B------:R1:W-:Y:S04]  /*16ce0*/  LDGSTS.E [R5+0x1b900], desc[UR28][R66.64], !P4 ;  /* 0x1b90000042057fae */ /* 0x0003e8000e12185c */
[----:B------:R2:W-:Y:S04]  /*16cf0*/  STL.64 [R1+0x1a70], R54 ;  /* 0x001a703601007387 */ /* 0x0005e80000100a00 */
[----:B------:R3:W-:Y:S04]  /*16d00*/  LDGSTS.E [R5+0x1b980], desc[UR28][R64.64], !P4 ;  /* 0x1b98000040057fae */ /* 0x0007e8000e12185c */
[----:B------:R2:W-:Y:S01]  /*16d10*/  STL.64 [R1+0x1a68], R52 ;  /* 0x001a683401007387 */ /* 0x0005e20000100a00 */
[----:B-1----:R-:W-:-:S03]  /*16d20*/  IMAD.WIDE R66, R248, 0x4, R36 ;  /* 0x00000004f8427825 */ /* 0x002fc600078e0224 */
[----:B------:R4:W-:Y:S01]  /*16d30*/  LDGSTS.E [R5+0x1ba00], desc[UR28][R62.64], !P4 ;  /* 0x1ba000003e057fae */ /* 0x0009e2000e12185c */
[----:B------:R-:W-:-:S03]  /*16d40*/  IMAD.WIDE R68, R248, 0x4, R6 ;  /* 0x00000004f8447825 */ /* 0x000fc600078e0206 */
        /* <DEDUP_REMOVED lines=8> */
[----:B--2---:R-:W-:-:S03]  /*16dd0*/  IMAD.WIDE R60, R248, 0x4, R12 ;  /* 0x00000004f83c7825 */ /* 0x004fc600078e020c */
[----:B------:R-:W2:Y:S01]  /*16de0*/  LDL.LU.64 R250, [R1+0x6008] ;  /* 0x0060080001fa7983 */ /* 0x000ea20000300a00 */
[----:B-1----:R-:W-:-:S03]  /*16df0*/  IMAD.WIDE R58, R248, 0x4, R14 ;  /* 0x00000004f83a7825 */ /* 0x002fc600078e020e */
[----:B------:R1:W-:Y:S01]  /*16e00*/  LDGSTS.E [R5+0x1bc00], desc[UR28][R54.64], !P4 ;  /* 0x1bc0000036057fae */ /* 0x0003e2000e12185c */
[----:B------:R-:W-:Y:S02]  /*16e10*/  IMAD R246, R246, 0x3f, RZ ;  /* 0x0000003ff6f67824 */ /* 0x000fe400078e02ff */
[----:B------:R-:W-:Y:S01]  /*16e20*/  VIADD R247, R38, 0xffffffbb ;  /* 0xffffffbb26f77836 */ /* 0x000fe20000000000 */
[----:B------:R4:W-:Y:S01]  /*16e30*/  STL.64 [R1+0x1a48], R44 ;  /* 0x001a482c01007387 */ /* 0x0009e20000100a00 */
[----:B---3--:R-:W-:-:S03]  /*16e40*/  IMAD.WIDE R56, R248, 0x4, R16 ;  /* 0x00000004f8387825 */ /* 0x008fc600078e0210 */
[----:B------:R3:W-:Y:S01]  /*16e50*/  LDGSTS.E [R5+0x1bc80], desc[UR28][R52.64], !P4 ;  /* 0x1bc8000034057fae */ /* 0x0007e2000e12185c */
[----:B------:R-:W-:-:S03]  /*16e60*/  IMAD.WIDE R38, R248, 0x4, R34 ;  /* 0x00000004f8267825 */ /* 0x000fc600078e0222 */
[----:B------:R4:W-:Y:S01]  /*16e70*/  STL.64 [R1+0x1a40], R42 ;  /* 0x001a402a01007387 */ /* 0x0009e20000100a00 */
[----:B-1----:R-:W-:-:S03]  /*16e80*/  IMAD.WIDE R54, R248, 0x4, R18 ;  /* 0x00000004f8367825 */ /* 0x002fc600078e0212 */
[----:B------:R1:W-:Y:S04]  /*16e90*/  LDGSTS.E [R5+0x1bd00], desc[UR28][R50.64], !P4 ;  /* 0x1bd0000032057fae */ /* 0x0003e8000e12185c */
[----:B------:R4:W-:Y:S01]  /*16ea0*/  STL.64 [R1+0x1a38], R40 ;  /* 0x001a382801007387 */ /* 0x0009e20000100a00 */
[----:B---3--:R-:W-:-:S03]  /*16eb0*/  IMAD.WIDE R52, R248, 0x4, R20 ;  /* 0x00000004f8347825 */ /* 0x008fc600078e0214 */
[----:B------:R3:W-:Y:S04]  /*16ec0*/  LDGSTS.E [R5+0x1bd80], desc[UR28][R48.64], !P4 ;  /* 0x1bd8000030057fae */ /* 0x0007e8000e12185c */
[----:B------:R4:W-:Y:S01]  /*16ed0*/  LDGSTS.E [R5+0x1be00], desc[UR28][R46.64], !P4 ;  /* 0x1be000002e057fae */ /* 0x0009e2000e12185c */
[----:B-1----:R-:W-:-:S03]  /*16ee0*/  IMAD.WIDE R50, R248, 0x4, R22 ;  /* 0x00000004f8327825 */ /* 0x002fc600078e0216 */
[----:B------:R-:W-:Y:S04]  /*16ef0*/  STL.64 [R1+0x1a30], R66 ;  /* 0x001a304201007387 */ /* 0x000fe80000100a00 */
[----:B------:R1:W-:Y:S01]  /*16f00*/  LDGSTS.E [R5+0x1be80], desc[UR28][R44.64], !P4 ;  /* 0x1be800002c057fae */ /* 0x0003e2000e12185c */
[----:B---3--:R-:W-:-:S03]  /*16f10*/  IMAD.WIDE R48, R248, 0x4, R24 ;  /* 0x00000004f8307825 */ /* 0x008fc600078e0218 */
[----:B------:R-:W-:Y:S01]  /*16f20*/  STL.64 [R1+0x1a28], R68 ;  /* 0x001a284401007387 */ /* 0x000fe20000100a00 */
[----:B----4-:R-:W-:-:S03]  /*16f30*/  IMAD.WIDE R46, R248, 0x4, R26 ;  /* 0x00000004f82e7825 */ /* 0x010fc600078e021a */
[----:B------:R3:W-:Y:S04]  /*16f40*/  LDGSTS.E [R5+0x1bf00], desc[UR28][R42.64], !P4 ;  /* 0x1bf000002a057fae */ /* 0x0007e8000e12185c */
[----:B------:R4:W-:Y:S01]  /*16f50*/  STL.64 [R1+0x1a20], R64 ;  /* 0x001a204001007387 */ /* 0x0009e20000100a00 */
[----:B-1----:R-:W-:-:S03]  /*16f60*/  IMAD.WIDE R44, R248, 0x4, R28 ;  /* 0x00000004f82c7825 */ /* 0x002fc600078e021c */
[----:B------:R1:W-:Y:S01]  /*16f70*/  LDGSTS.E [R5+0x1bf80], desc[UR28][R40.64], !P4 ;  /* 0x1bf8000028057fae */ /* 0x0003e2000e12185c */
[----:B------:R-:W-:Y:S02]  /*16f80*/  ISETP.GE.U32.AND P4, PT, R249, 0x7fffff80, PT ;  /* 0x7fffff80f900780c */ /* 0x000fe40003f86070 */
[----:B------:R-:W4:Y:S01]  /*16f90*/  LDC R249, c[0x0][0x230] ;  /* 0x00008c00fff97b82 */ /* 0x000f220000000800 */
[----:B------:R4:W-:Y:S01]  /*16fa0*/  STL.64 [R1+0x1a18], R62 ;  /* 0x001a183e01007387 */ /* 0x0009e20000100a00 */
[----:B---3--:R-:W-:-:S03]  /*16fb0*/  IMAD.WIDE R42, R248, 0x4, R30 ;  /* 0x00000004f82a7825 */ /* 0x008fc600078e021e */
[----:B------:R3:W-:Y:S04]  /*16fc0*/  STL.64 [R1+0x1a10], R60 ;  /* 0x001a103c01007387 */ /* 0x0007e80000100a00 */
[----:B------:R3:W-:Y:S01]  /*16fd0*/  STL.64 [R1+0x1a08], R58 ;  /* 0x001a083a01007387 */ /* 0x0007e20000100a00 */
[----:B-1----:R-:W-:-:S03]  /*16fe0*/  IMAD.WIDE R40, R248, 0x4, R32 ;  /* 0x00000004f8287825 */ /* 0x002fc600078e0220 */
[----:B------:R1:W-:Y:S04]  /*16ff0*/  STL.64 [R1+0x1a00], R56 ;  /* 0x001a003801007387 */ /* 0x0003e80000100a00 */
[----:B------:R1:W-:Y:S04]  /*17000*/  STL.64 [R1+0x19f8], R54 ;  /* 0x0019f83601007387 */ /* 0x0003e80000100a00 */
[----:B------:R1:W-:Y:S04]  /*17010*/  STL.64 [R1+0x19f0], R52 ;  /* 0x0019f03401007387 */ /* 0x0003e80000100a00 */
[----:B------:R1:W-:Y:S04]  /*17020*/  STL.64 [R1+0x19e8], R50 ;  /* 0x0019e83201007387 */ /* 0x0003e80000100a00 */
[----:B------:R-:W-:Y:S04]  /*17030*/  LDGSTS.E [R5+0x1d800], desc[UR28][R66.64], !P2 ;  /* 0x1d80000042057fae */ /* 0x000fe8000d12185c */
[----:B------:R1:W-:Y:S04]  /*17040*/  STL.64 [R1+0x19e0], R48 ;  /* 0x0019e03001007387 */ /* 0x0003e80000100a00 */
[----:B------:R-:W-:Y:S04]  /*17050*/  LDGSTS.E [R5+0x1d880], desc[UR28][R68.64], !P2 ;  /* 0x1d88000044057fae */ /* 0x000fe8000d12185c */
[----:B------:R1:W-:Y:S04]  /*17060*/  STL.64 [R1+0x19d8], R46 ;  /* 0x0019d82e01007387 */ /* 0x0003e80000100a00 */
[----:B------:R4:W-:Y:S04]  /*17070*/  LDGSTS.E [R5+0x1d900], desc[UR28][R64.64], !P2 ;  /* 0x1d90000040057fae */ /* 0x0009e8000d12185c */
[----:B------:R1:W-:Y:S04]  /*17080*/  STL.64 [R1+0x19d0], R44 ;  /* 0x0019d02c01007387 */ /* 0x0003e80000100a00 */
[----:B------:R3:W-:Y:S01]  /*17090*/  LDGSTS.E [R5+0x1d980], desc[UR28][R62.64], !P2 ;  /* 0x1d9800003e057fae */ /* 0x0007e2000d12185c */
[----:B----4-:R-:W-:-:S03]  /*170a0*/  IMAD.WIDE R64, R246, 0x4, R36 ;  /* 0x00000004f6407825 */ /* 0x010fc600078e0224 */
[----:B------:R-:W4:Y:S01]  /*170b0*/  LDL.LU.64 R66, [R1+0x6000] ;  /* 0x0060000001427983 */ /* 0x000f220000300a00 */
[----:B------:R-:W-:-:S03]  /*170c0*/  IMAD.WIDE R68, R246, 0x4, R16 ;  /* 0x00000004f6447825 */ /* 0x000fc600078e0210 */
        /* <DEDUP_REMOVED lines=32> */
[----:B------:R3:W-:Y:S01]  /*172d0*/  STL.64 [R1+0x1978], R50 ;  /* 0x0019783201007387 */ /* 0x0007e20000100a00 */
[----:B-1----:R-:W-:-:S03]  /*172e0*/  IMAD.WIDE R40, R246, 0x4, R28 ;  /* 0x00000004f6287825 */ /* 0x002fc600078e021c */
[----:B------:R1:W-:Y:S01]  /*172f0*/  LDGSTS.E [R5+0x1df80], desc[UR28][R38.64], !P2 ;  /* 0x1df8000026057fae */ /* 0x0003e2000d12185c */
[----:B------:R-:W-:Y:S01]  /*17300*/  ISETP.GE.U32.AND P2, PT, R247, 0x7fffff7c, PT ;  /* 0x7fffff7cf700780c */ /* 0x000fe20003f46070 */
[----:B------:R-:W-:Y:S02]  /*17310*/  VIADD R247, R249, 0xffffffb7 ;  /* 0xffffffb7f9f77836 */ /* 0x000fe40000000000 */
[----:B------:R3:W-:Y:S01]  /*17320*/  STL.64 [R1+0x1970], R48 ;  /* 0x0019703001007387 */ /* 0x0007e20000100a00 */
[----:B------:R-:W-:-:S03]  /*17330*/  IMAD.WIDE R248, R246, 0x4, R34 ;  /* 0x00000004f6f87825 */ /* 0x000fc600078e0222 */
[----:B------:R3:W-:Y:S01]  /*17340*/  STL.64 [R1+0x1968], R46 ;  /* 0x0019682e01007387 */ /* 0x0007e20000100a00 */
[----:B-1----:R-:W-:-:S03]  /*17350*/  IMAD.WIDE R38, R246, 0x4, R30 ;  /* 0x00000004f6267825 */ /* 0x002fc600078e021e */
[----:B------:R1:W-:Y:S04]  /*17360*/  STL.64 [R1+0x1960], R44 ;  /* 0x0019602c01007387 */ /* 0x0003e80000100a00 */
[----:B------:R1:W-:Y:S04]  /*17370*/  STL.64 [R1+0x1958], R42 ;  /* 0x0019582a01007387 */ /* 0x0003e80000100a00 */
[----:B------:R1:W-:Y:S04]  /*17380*/  STL.64 [R1+0x1950], R40 ;  /* 0x0019502801007387 */ /* 0x0003e80000100a00 */
[----:B------:R-:W-:Y:S04]  /*17390*/  LDGSTS.E [R5+0x1f800], desc[UR28][R64.64], !P6 ;  /* 0x1f80000040057fae */ /* 0x000fe8000f12185c */
[----:B------:R-:W-:Y:S04]  /*173a0*/  LDGSTS.E [R5+0x1f880], desc[UR28][R62.64], !P6 ;  /* 0x1f8800003e057fae */ /* 0x000fe8000f12185c */
[----:B------:R-:W-:Y:S04]  /*173b0*/  LDGSTS.E [R5+0x1f900], desc[UR28][R60.64], !P6 ;  /* 0x1f9000003c057fae */ /* 0x000fe8000f12185c */
[----:B------:R-:W4:Y:S04]  /*173c0*/  LDL.LU.64 R64, [R1+0x5ff8] ;  /* 0x005ff80001407983 */ /* 0x000f280000300a00 */
[----:B------:R1:W-:Y:S04]  /*173d0*/  STL.64 [R1+0x1948], R38 ;  /* 0x0019482601007387 */ /* 0x0003e80000100a00 */
[----:B------:R-:W4:Y:S04]  /*173e0*/  LDL.LU.64 R62, [R1+0x5ff0] ;  /* 0x005ff000013e7983 */ /* 0x000f280000300a00 */
[----:B------:R1:W-:Y:S04]  /*173f0*/  STL.64 [R1+0x1940], R52 ;  /* 0x0019403401007387 */ /* 0x0003e80000100a00 */
[----:B------:R-:W4:Y:S04]  /*17400*/  LDL.LU.64 R60, [R1+0x5fe8] ;  /* 0x005fe800013c7983 */ /* 0x000f280000300a00 */
[----:B------:R-:W-:Y:S04]  /*17410*/  STL.64 [R1+0x1938], R248 ;  /* 0x001938f801007387 */ /* 0x000fe80000100a00 */
[----:B------:R-:W-:Y:S04]  /*17420*/  LDGSTS.E [R5+0x1f980], desc[UR28][R58.64], !P6 ;  /* 0x1f9800003a057fae */ /* 0x000fe8000f12185c */
[----:B------:R-:W-:Y:S04]  /*17430*/  LDGSTS.E [R5+0x1fa00], desc[UR28][R56.64], !P6 ;  /* 0x1fa0000038057fae */ /* 0x000fe8000f12185c */
[----:B------:R-:W-:Y:S04]  /*17440*/  LDGSTS.E [R5+0x1fa80], desc[UR28][R54.64], !P6 ;  /* 0x1fa8000036057fae */ /* 0x000fe8000f12185c */
[----:B------:R-:W4:Y:S04]  /*17450*/  LDL.LU.64 R58, [R1+0x5fe0] ;  /* 0x005fe000013a7983 */ /* 0x000f280000300a00 */
[----:B--2---:R-:W2:Y:S04]  /*17460*/  LDL.LU.64 R56, [R1+0x5fd8] ;  /* 0x005fd80001387983 */ /* 0x004ea80000300a00 */
[----:B------:R-:W4:Y:S04]  /*17470*/  LDL.LU.64 R54, [R1+0x5fd0] ;  /* 0x005fd00001367983 */ /* 0x000f280000300a00 */
[----:B------:R-:W-:Y:S04]  /*17480*/  LDGSTS.E [R5+0x1fb00], desc[UR28][R68.64], !P6 ;  /* 0x1fb0000044057fae */ /* 0x000fe8000f12185c */
[----:B------:R-:W-:Y:S04]  /*17490*/  LDGSTS.E [R5+0x1fb80], desc[UR28][R50.64], !P6 ;  /* 0x1fb8000032057fae */ /* 0x000fe8000f12185c */
[----:B------:R-:W-:Y:S04]  /*174a0*/  LDGSTS.E [R5+0x1fc00], desc[UR28][R48.64], !P6 ;  /* 0x1fc0000030057fae */ /* 0x000fe8000f12185c */
[----:B------:R-:W2:Y:S04]  /*174b0*/  LDL.LU.64 R68, [R1+0x5fc8] ;  /* 0x005fc80001447983 */ /* 0x000ea80000300a00 */
[----:B---3--:R-:W3:Y:S04]  /*174c0*/  LDL.LU.64 R50, [R1+0x5fc0] ;  /* 0x005fc00001327983 */ /* 0x008ee80000300a00 */
[----:B------:R-:W4:Y:S04]  /*174d0*/  LDL.LU.64 R48, [R1+0x5fb8] ;  /* 0x005fb80001307983 */ /* 0x000f280000300a00 */
[----:B------:R-:W-:Y:S04]  /*174e0*/  LDGSTS.E [R5+0x1fc80], desc[UR28][R46.64], !P6 ;  /* 0x1fc800002e057fae */ /* 0x000fe8000f12185c */
[----:B------:R-:W-:Y:S04]  /*174f0*/  LDGSTS.E [R5+0x1fd00], desc[UR28][R44.64], !P6 ;  /* 0x1fd000002c057fae */ /* 0x000fe8000f12185c */
[----:B------:R-:W-:Y:S04]  /*17500*/  LDGSTS.E [R5+0x1fd80], desc[UR28][R42.64], !P6 ;  /* 0x1fd800002a057fae */ /* 0x000fe8000f12185c */
[----:B------:R-:W2:Y:S04]  /*17510*/  LDL.LU.64 R46, [R1+0x5fb0] ;  /* 0x005fb000012e7983 */ /* 0x000ea80000300a00 */
[----:B-1----:R-:W3:Y:S04]  /*17520*/  LDL.LU.64 R44, [R1+0x5fa8] ;  /* 0x005fa800012c7983 */ /* 0x002ee80000300a00 */
[----:B------:R-:W4:Y:S04]  /*17530*/  LDL.LU.64 R42, [R1+0x5fa0] ;  /* 0x005fa000012a7983 */ /* 0x000f280000300a00 */
[----:B------:R-:W-:Y:S04]  /*17540*/  LDGSTS.E [R5+0x1fe00], desc[UR28][R40.64], !P6 ;  /* 0x1fe0000028057fae */ /* 0x000fe8000f12185c */
[----:B------:R-:W-:Y:S04]  /*17550*/  LDGSTS.E [R5+0x1fe80], desc[UR28][R38.64], !P6 ;  /* 0x1fe8000026057fae */ /* 0x000fe8000f12185c */
[----:B------:R-:W-:Y:S04]  /*17560*/  LDGSTS.E [R5+0x1ff00], desc[UR28][R52.64], !P6 ;  /* 0x1ff0000034057fae */ /* 0x000fe8000f12185c */
[----:B------:R-:W2:Y:S04]  /*17570*/  LDL.LU.64 R40, [R1+0x5f98] ;  /* 0x005f980001287983 */ /* 0x000ea80000300a00 */
[----:B------:R-:W3:Y:S04]  /*17580*/  LDL.LU.64 R38, [R1+0x5f90] ;  /* 0x005f900001267983 */ /* 0x000ee80000300a00 */
[----:B------:R-:W4:Y:S01]  /*17590*/  LDL.LU.64 R52, [R1+0x5f88] ;  /* 0x005f880001347983 */ /* 0x000f220000300a00 */
[----:B------:R-:W-:-:S03]  /*175a0*/  VIADD R252, R252, 0xffffffb3 ;  /* 0xffffffb3fcfc7836 */ /* 0x000fc60000000000 */
[----:B------:R1:W-:Y:S01]  /*175b0*/  LDGSTS.E [R5+0x1ff80], desc[UR28][R248.64], !P6 ;  /* 0x1ff80000f8057fae */ /* 0x0003e2000f12185c */
[----:B------:R-:W-:-:S03]  /*175c0*/  ISETP.GE.U32.AND P6, PT, R247, 0x7fffff78, PT ;  /* 0x7fffff78f700780c */ /* 0x000fc60003fc6070 */
[----:B------:R1:W-:Y:S01]  /*175d0*/  STL.64 [R1+0x6338], R188 ;  /* 0x006338bc01007387 */ /* 0x0003e20000100a00 */
[C---:B------:R-:W-:Y:S01]  /*175e0*/  LOP3.LUT R246, R3.reuse, 0x10, RZ, 0x3c, !PT ;  /* 0x0000001003f67812 */ /* 0x040fe200078e3cff */
[----:B------:R-:W-:Y:S02]  /*175f0*/  ULDC UR6, c[0x0][0x230] ;  /* 0x00008c0000067ab9 */ /* 0x000fe40000000800 */
[----:B------:R-:W0:Y:S04]  /*17600*/  LDGDEPBAR ;  /* 0x00000000000079af */ /* 0x000e280000000000 */
[----:B-1----:R-:W2:Y:S04]  /*17610*/  LDL.64 R188, [R1+0x2758] ;  /* 0x0027580001bc7983 */ /* 0x002ea80000100a00 */
[----:B------:R1:W-:Y:S04]  /*17620*/  STL.64 [R1+0x6330], R190 ;  /* 0x006330be01007387 */ /* 0x0003e80000100a00 */
[----:B-1----:R-:W3:Y:S04]  /*17630*/  LDL.64 R190, [R1+0x2798] ;  /* 0x0027980001be7983 */ /* 0x002ee80000100a00 */
[----:B------:R1:W-:Y:S04]  /*17640*/  STL.64 [R1+0x6328], R192 ;  /* 0x006328c001007387 */ /* 0x0003e80000100a00 */
[----:B-1----:R-:W4:Y:S04]  /*17650*/  LDL.64 R192, [R1+0x2188] ;  /* 0x0021880001c07983 */ /* 0x002f280000100a00 */
[----:B------:R1:W-:Y:S04]  /*17660*/  STL.64 [R1+0x6320], R194 ;  /* 0x006320c201007387 */ /* 0x0003e80000100a00 */
[----:B-1----:R-:W2:Y:S04]  /*17670*/  LDL.64 R194, [R1+0x2388] ;  /* 0x0023880001c27983 */ /* 0x002ea80000100a00 */
[----:B------:R1:W-:Y:S04]  /*17680*/  STL.64 [R1+0x6318], R196 ;  /* 0x006318c401007387 */ /* 0x0003e80000100a00 */
[----:B-1----:R-:W4:Y:S04]  /*17690*/  LDL.64 R196, [R1+0x2348] ;  /* 0x0023480001c47983 */ /* 0x002f280000100a00 */
[----:B------:R1:W-:Y:S04]  /*176a0*/  STL.64 [R1+0x6310], R198 ;  /* 0x006310c601007387 */ /* 0x0003e80000100a00 */
[----:B-1----:R-:W3:Y:S04]  /*176b0*/  LDL.64 R198, [R1+0x27d8] ;  /* 0x0027d80001c67983 */ /* 0x002ee80000100a00 */
[----:B------:R1:W-:Y:S04]  /*176c0*/  STL.64 [R1+0x6308], R200 ;  /* 0x006308c801007387 */ /* 0x0003e80000100a00 */
[----:B-1----:R-:W2:Y:S04]  /*176d0*/  LDL.64 R200, [R1+0x2818] ;  /* 0x0028180001c87983 */ /* 0x002ea80000100a00 */
[----:B------:R1:W-:Y:S04]  /*176e0*/  STL.64 [R1+0x6300], R202 ;  /* 0x006300ca01007387 */ /* 0x0003e80000100a00 */
[----:B-1----:R-:W4:Y:S01]  /*176f0*/  LDL.64 R202, [R1+0x2820] ;  /* 0x0028200001ca7983 */ /* 0x002f220000100a00 */
[----:B------:R-:W-:Y:S01]  /*17700*/  VIADD R246, R246, UR4 ;  /* 0x00000004f6f67c36 */ /* 0x000fe20008000000 */
[----:B------:R-:W-:-:S02]  /*17710*/  LOP3.LUT R247, R3, 0x30, RZ, 0x3c, !PT ;  /* 0x0000003003f77812 */ /* 0x000fc400078e3cff */
[----:B------:R-:W-:Y:S01]  /*17720*/  STL.64 [R1+0x62f8], R204 ;  /* 0x0062f8cc01007387 */ /* 0x000fe20000100a00 */
[----:B------:R-:W-:Y:S02]  /*17730*/  LOP3.LUT R248, R3, 0x50, RZ, 0x3c, !PT ;  /* 0x0000005003f87812 */ /* 0x000fe400078e3cff */
[----:B------:R-:W-:Y:S01]  /*17740*/  VIADD R247, R247, UR4 ;  /* 0x00000004f7f77c36 */ /* 0x000fe20008000000 */
[----:B------:R-:W-:Y:S01]  /*17750*/  STL.64 [R1+0x62f0], R206 ;  /* 0x0062f0ce01007387 */ /* 0x000fe20000100a00 */
[----:B------:R-:W-:Y:S01]  /*17760*/  LOP3.LUT R249, R3, 0x70, RZ, 0x3c, !PT ;  /* 0x0000007003f97812 */ /* 0x000fe200078e3cff */
[----:B------:R-:W-:Y:S02]  /*17770*/  VIADD R248, R248, UR4 ;  /* 0x00000004f8f87c36 */ /* 0x000fe40008000000 */
[----:B------:R-:W-:Y:S02]  /*17780*/  STL.64 [R1+0x62e8], R208 ;  /* 0x0062e8d001007387 */ /* 0x000fe40000100a00 */
[----:B------:R-:W-:-:S02]  /*17790*/  VIADD R249, R249, UR4 ;  /* 0x00000004f9f97c36 */ /* 0x000fc40008000000 */
[----:B------:R-:W-:Y:S04]  /*177a0*/  STL.64 [R1+0x62e0], R210 ;  /* 0x0062e0d201007387 */ /* 0x000fe80000100a00 */
        /* <DEDUP_REMOVED lines=13> */
[----:B------:R1:W-:Y:S04]  /*17880*/  STL.64 [R1+0x6270], R238 ;  /* 0x006270ee01007387 */ /* 0x0003e80000100a00 */
[----:B------:R1:W-:Y:S04]  /*17890*/  STL.64 [R1+0x6268], R240 ;  /* 0x006268f001007387 */ /* 0x0003e80000100a00 */
[----:B------:R1:W-:Y:S04]  /*178a0*/  STL.64 [R1+0x6260], R242 ;  /* 0x006260f201007387 */ /* 0x0003e80000100a00 */
[----:B-1----:R-:W3:Y:S04]  /*178b0*/  LDL.64 R238, [R1+0x1fa8] ;  /* 0x001fa80001ee7983 */ /* 0x002ee80000100a00 */
[----:B------:R-:W3:Y:S04]  /*178c0*/  LDL.64 R240, [R1+0x1fe8] ;  /* 0x001fe80001f07983 */ /* 0x000ee80000100a00 */
        /* <DEDUP_REMOVED lines=18> */
[----:B----4-:R-:W-:Y:S04]  /*179f0*/  LDGSTS.E [R2+0x40000], desc[UR28][R202.64], P0 ;  /* 0x40000000ca027fae */ /* 0x010fe8000812185c */
[----:B--2---:R-:W-:Y:S04]  /*17a00*/  LDGSTS.E [R2+0x40080], desc[UR28][R200.64], P1 ;  /* 0x40080000c8027fae */ /* 0x004fe8000892185c */
[----:B---3--:R-:W-:Y:S04]  /*17a10*/  LDGSTS.E [R2+0x40800], desc[UR28][R198.64], P0 ;  /* 0x40800000c6027fae */ /* 0x008fe8000812185c */
[----:B------:R-:W-:Y:S04]  /*17a20*/  LDGSTS.E [R2+0x40880], desc[UR28][R194.64], P1 ;  /* 0x40880000c2027fae */ /* 0x000fe8000892185c */
[----:B------:R-:W-:Y:S04]  /*17a30*/  LDGSTS.E [R2+0x41000], desc[UR28][R190.64], P0 ;  /* 0x41000000be027fae */ /* 0x000fe8000812185c */
[----:B------:R-:W-:Y:S04]  /*17a40*/  LDGSTS.E [R2+0x41080], desc[UR28][R196.64], P1 ;  /* 0x41080000c4027fae */ /* 0x000fe8000892185c */
[----:B------:R-:W2:Y:S04]  /*17a50*/  LDL.64 R194, [R1+0x2718] ;  /* 0x0027180001c27983 */ /* 0x000ea80000100a00 */
[----:B------:R-:W3:Y:S04]  /*17a60*/  LDL.64 R190, [R1+0x2148] ;  /* 0x0021480001be7983 */ /* 0x000ee80000100a00 */
[----:B------:R-:W-:Y:S04]  /*17a70*/  LDGSTS.E [R2+0x41800], desc[UR28][R188.64], P0 ;  /* 0x41800000bc027fae */ /* 0x000fe8000812185c */
[----:B------:R-:W4:Y:S04]  /*17a80*/  LDL.64 R202, [R1+0x1ca8] ;  /* 0x001ca80001ca7983 */ /* 0x000f280000100a00 */
[----:B------:R-:W4:Y:S04]  /*17a90*/  LDL.64 R200, [R1+0x2810] ;  /* 0x0028100001c87983 */ /* 0x000f280000100a00 */
[----:B------:R-:W4:Y:S04]  /*17aa0*/  LDL.64 R188, [R1+0x2698] ;  /* 0x0026980001bc7983 */ /* 0x000f280000100a00 */
[----:B------:R-:W-:Y:S04]  /*17ab0*/  LDGSTS.E [R2+0x41880], desc[UR28][R192.64], P1 ;  /* 0x41880000c0027fae */ /* 0x000fe8000892185c */
[----:B------:R-:W4:Y:S04]  /*17ac0*/  LDL.64 R198, [R1+0x23e0] ;  /* 0x0023e00001c67983 */ /* 0x000f280000100a00 */
[----:B------:R-:W4:Y:S04]  /*17ad0*/  LDL.64 R196, [R1+0x2790] ;  /* 0x0027900001c47983 */ /* 0x000f280000100a00 */
[----:B------:R-:W4:Y:S04]  /*17ae0*/  LDL.64 R192, [R1+0x27d0] ;  /* 0x0027d00001c07983 */ /* 0x000f280000100a00 */
[----:B--2---:R-:W-:Y:S04]  /*17af0*/  LDGSTS.E [R2+0x42000], desc[UR28][R194.64], P0 ;  /* 0x42000000c2027fae */ /* 0x004fe8000812185c */
[----:B---3--:R-:W-:Y:S04]  /*17b00*/  LDGSTS.E [R2+0x42080], desc[UR28][R190.64], P1 ;  /* 0x42080000be027fae */ /* 0x008fe8000892185c */
[----:B------:R-:W-:Y:S04]  /*17b10*/  LDGSTS.E [R2+0x42800], desc[UR28][R242.64], P0 ;  /* 0x42800000f2027fae */ /* 0x000fe8000812185c */
[----:B------:R-:W2:Y:S04]  /*17b20*/  LDL.64 R194, [R1+0x2380] ;  /* 0x0023800001c27983 */ /* 0x000ea80000100a00 */
[----:B------:R-:W3:Y:S04]  /*17b30*/  LDL.64 R190, [R1+0x2340] ;  /* 0x0023400001be7983 */ /* 0x000ee80000100a00 */
[----:B------:R-:W-:Y:S04]  /*17b40*/  LDGSTS.E [R2+0x42880], desc[UR28][R240.64], P1 ;  /* 0x42880000f0027fae */ /* 0x000fe8000892185c */
[----:B----4-:R-:W-:Y:S04]  /*17b50*/  LDGSTS.E [R2+0x43000], desc[UR28][R188.64], P0 ;  /* 0x43000000bc027fae */ /* 0x010fe8000812185c */
[----:B------:R-:W-:Y:S04]  /*17b60*/  LDGSTS.E [R2+0x43080], desc[UR28][R238.64], P1 ;  /* 0x43080000ee027fae */ /* 0x000fe8000892185c */
[----:B------:R-:W-:Y:S04]  /*17b70*/  LDGSTS.E [R2+0x43800], desc[UR28][R236.64], P0 ;  /* 0x43800000ec027fae */ /* 0x000fe8000812185c */
[----:B------:R-:W4:Y:S04]  /*17b80*/  LDL.64 R188, [R1+0x2750] ;  /* 0x0027500001bc7983 */ /* 0x000f280000100a00 */
[----:B------:R-:W-:Y:S04]  /*17b90*/  LDGSTS.E [R2+0x43880], desc[UR28][R234.64], P1 ;  /* 0x43880000ea027fae */ /* 0x000fe8000892185c */
        /* <DEDUP_REMOVED lines=19> */
[----:B------:R-:W4:Y:S04]  /*17cd0*/  LDL.64 R242, [R1+0x2140] ;  /* 0x0021400001f27983 */ /* 0x000f280000100a00 */
        /* <DEDUP_REMOVED lines=23> */
[----:B--2---:R-:W-:Y:S04]  /*17e50*/  LDGSTS.E [R246+0x40980], desc[UR28][R194.64], P1 ;  /* 0x40980000c2f67fae */ /* 0x004fe8000892185c */
[----:B------:R-:W-:Y:S04]  /*17e60*/  LDGSTS.E [R246+0x41100], desc[UR28][R196.64], P0 ;  /* 0x41100000c4f67fae */ /* 0x000fe8000812185c */
[----:B---3--:R-:W-:Y:S04]  /*17e70*/  LDGSTS.E [R246+0x41180], desc[UR28][R190.64], P1 ;  /* 0x41180000bef67fae */ /* 0x008fe8000892185c */
[----:B------:R-:W2:Y:S04]  /*17e80*/  LDL.64 R194, [R1+0x2710] ;  /* 0x0027100001c27983 */ /* 0x000ea80000100a00 */
[----:B------:R-:W3:Y:S04]  /*17e90*/  LDL.64 R196, [R1+0x2378] ;  /* 0x0023780001c47983 */ /* 0x000ee80000100a00 */
[----:B------:R-:W3:Y:S04]  /*17ea0*/  LDL.64 R190, [R1+0x1fe0] ;  /* 0x001fe00001be7983 */ /* 0x000ee80000100a00 */
[----:B----4-:R-:W-:Y:S04]  /*17eb0*/  LDGSTS.E [R246+0x41900], desc[UR28][R188.64], P0 ;  /* 0x41900000bcf67fae */ /* 0x010fe8000812185c */
[----:B------:R-:W4:Y:S04]  /*17ec0*/  LDL.64 R188, [R1+0x23d8] ;  /* 0x0023d80001bc7983 */ /* 0x000f280000100a00 */
[----:B------:R-:W-:Y:S04]  /*17ed0*/  LDGSTS.E [R246+0x41980], desc[UR28][R192.64], P1 ;  /* 0x41980000c0f67fae */ /* 0x000fe8000892185c */
[----:B------:R-:W4:Y:S04]  /*17ee0*/  LDL.64 R192, [R1+0x27c8] ;  /* 0x0027c80001c07983 */ /* 0x000f280000100a00 */
[----:B--2---:R-:W-:Y:S04]  /*17ef0*/  LDGSTS.E [R246+0x42100], desc[UR28][R194.64], P0 ;  /* 0x42100000c2f67fae */ /* 0x004fe8000812185c */
[----:B------:R-:W-:Y:S04]  /*17f00*/  LDGSTS.E [R246+0x42180], desc[UR28][R242.64], P1 ;  /* 0x42180000f2f67fae */ /* 0x000fe8000892185c */
[----:B------:R-:W-:Y:S04]  /*17f10*/  LDGSTS.E [R246+0x42900], desc[UR28][R240.64], P0 ;  /* 0x42900000f0f67fae */ /* 0x000fe8000812185c */
[----:B------:R-:W2:Y:S04]  /*17f20*/  LDL.64 R194, [R1+0x2788] ;  /* 0x0027880001c27983 */ /* 0x000ea80000100a00 */
[----:B---3--:R-:W-:Y:S04]  /*17f30*/  LDGSTS.E [R246+0x42980], desc[UR28][R190.64], P1 ;  /* 0x42980000bef67fae */ /* 0x008fe8000892185c */
[----:B------:R-:W-:Y:S04]  /*17f40*/  LDGSTS.E [R246+0x43100], desc[UR28][R238.64], P0 ;  /* 0x43100000eef67fae */ /* 0x000fe8000812185c */
[----:B------:R-:W-:Y:S04]  /*17f50*/  LDGSTS.E [R246+0x43180], desc[UR28][R236.64], P1 ;  /* 0x43180000ecf67fae */ /* 0x000fe8000892185c */
[----:B------:R-:W3:Y:S04]  /*17f60*/  LDL.64 R190, [R1+0x2338] ;  /* 0x0023380001be7983 */ /* 0x000ee80000100a00 */
        /* <DEDUP_REMOVED lines=19> */
[----:B----4-:R-:W-:Y:S04]  /*180a0*/  LDGSTS.E [R0+0x40280], desc[UR28][R188.64], P1 ;  /* 0x40280000bc007fae */ /* 0x010fe8000892185c */
[----:B------:R-:W4:Y:S04]  /*180b0*/  LDL.64 R242, [R1+0x2708] ;  /* 0x0027080001f27983 */ /* 0x000f280000100a00 */
[----:B------:R-:W-:Y:S04]  /*180c0*/  LDGSTS.E [R0+0x40a00], desc[UR28][R192.64], P0 ;  /* 0x40a00000c0007fae */ /* 0x000fe8000812185c */
[----:B------:R-:W4:Y:S04]  /*180d0*/  LDL.64 R188, [R1+0x2748] ;  /* 0x0027480001bc7983 */ /* 0x000f280000100a00 */
        /* <DEDUP_REMOVED lines=26> */
[----:B------:R-:W2:Y:S04]  /*18280*/  LDL.64 R194, [R1+0x26c8] ;  /* 0x0026c80001c27983 */ /* 0x000ea80000100a00 */
[----:B---3--:R-:W-:Y:S04]  /*18290*/  LDGSTS.E [R0+0x41280], desc[UR28][R190.64], P1 ;  /* 0x41280000be007fae */ /* 0x008fe8000892185c */
[----:B------:R-:W3:Y:S04]  /*182a0*/  LDL.64 R190, [R1+0x2800] ;  /* 0x0028000001be7983 */ /* 0x000ee80000100a00 */
[----:B----4-:R-:W-:Y:S04]  /*182b0*/  LDGSTS.E [R0+0x41a00], desc[UR28][R188.64], P0 ;  /* 0x41a00000bc007fae */ /* 0x010fe8000812185c */
[----:B------:R-:W-:Y:S04]  /*182c0*/  LDGSTS.E [R0+0x41a80], desc[UR28][R192.64], P1 ;  /* 0x41a80000c0007fae */ /* 0x000fe8000892185c */
[----:B------:R-:W4:Y:S04]  /*182d0*/  LDL.64 R188, [R1+0x23d0] ;  /* 0x0023d00001bc7983 */ /* 0x000f280000100a00 */
[----:B------:R-:W-:Y:S04]  /*182e0*/  LDGSTS.E [R0+0x42200], desc[UR28][R242.64], P0 ;  /* 0x42200000f2007fae */ /* 0x000fe8000812185c */
[----:B------:R-:W4:Y:S04]  /*182f0*/  LDL.64 R192, [R1+0x2370] ;  /* 0x0023700001c07983 */ /* 0x000f280000100a00 */
[----:B------:R-:W-:Y:S04]  /*18300*/  LDGSTS.E [R0+0x42280], desc[UR28][R240.64], P1 ;  /* 0x42280000f0007fae */ /* 0x000fe8000892185c */
[----:B------:R-:W4:Y:S04]  /*18310*/  LDL.64 R242, [R1+0x2170] ;  /* 0x0021700001f27983 */ /* 0x000f280000100a00 */
[----:B------:R-:W4:Y:S04]  /*18320*/  LDL.64 R240, [R1+0x2700] ;  /* 0x0027000001f07983 */ /* 0x000f280000100a00 */
[----:B--2---:R-:W-:Y:S04]  /*18330*/  LDGSTS.E [R0+0x42a00], desc[UR28][R194.64], P0 ;  /* 0x42a00000c2007fae */ /* 0x004fe8000812185c */
        /* <DEDUP_REMOVED lines=21> */
[----:B------:R-:W2:Y:S04]  /*18490*/  LDL.64 R194, [R1+0x2780] ;  /* 0x0027800001c27983 */ /* 0x000ea80000100a00 */
[----:B---3--:R-:W-:Y:S04]  /*184a0*/  LDGSTS.E [R247+0x40300], desc[UR28][R190.64], P0 ;  /* 0x40300000bef77fae */ /* 0x008fe8000812185c */
[----:B------:R-:W3:Y:S04]  /*184b0*/  LDL.64 R238, [R1+0x26c0] ;  /* 0x0026c00001ee7983 */ /* 0x000ee80000100a00 */
[----:B------:R-:W3:Y:S04]  /*184c0*/  LDL.64 R236, [R1+0x1fd0] ;  /* 0x001fd00001ec7983 */ /* 0x000ee80000100a00 */
[----:B------:R-:W3:Y:S04]  /*184d0*/  LDL.64 R190, [R1+0x2330] ;  /* 0x0023300001be7983 */ /* 0x000ee80000100a00 */
[----:B----4-:R-:W-:Y:S04]  /*184e0*/  LDGSTS.E [R247+0x40380], desc[UR28][R188.64], P1 ;  /* 0x40380000bcf77fae */ /* 0x010fe8000892185c */
        /* <DEDUP_REMOVED lines=30> */
[----:B------:R-:W-:Y:S04]  /*186d0*/  LDGSTS.E [R247+0x42300], desc[UR28][R240.64], P0 ;  /* 0x42300000f0f77fae */ /* 0x000fe8000812185c */
[----:B------:R-:W4:Y:S04]  /*186e0*/  LDL.64 R188, [R1+0x27b8] ;  /* 0x0027b80001bc7983 */ /* 0x000f280000100a00 */
[----:B------:R-:W-:Y:S04]  /*186f0*/  LDGSTS.E [R247+0x42380], desc[UR28][R192.64], P1 ;  /* 0x42380000c0f77fae */ /* 0x000fe8000892185c */
        /* <DEDUP_REMOVED lines=23> */
[----:B------:R1:W-:Y:S04]  /*18870*/  STL.64 [R1+0x5fe0], R246 ;  /* 0x005fe0f601007387 */ /* 0x0003e80000100a00 */
[----:B------:R-:W4:Y:S04]  /*18880*/  LDL.64 R242, [R1+0x2738] ;  /* 0x0027380001f27983 */ /* 0x000f280000100a00 */
[----:B------:R-:W4:Y:S04]  /*18890*/  LDL.64 R240, [R1+0x26f8] ;  /* 0x0026f80001f07983 */ /* 0x000f280000100a00 */
[----:B-1----:R-:W4:Y:S04]  /*188a0*/  LDL.64 R246, [R1+0x21a8] ;  /* 0x0021a80001f67983 */ /* 0x002f280000100a00 */
        /* <DEDUP_REMOVED lines=22> */
[----:B---3--:R-:W-:Y:S04]  /*18a10*/  LDGSTS.E [R4+0x40400], desc[UR28][R190.64], P0 ;  /* 0x40400000be047fae */ /* 0x008fe8000812185c */
[----:B--2---:R-:W-:Y:S04]  /*18a20*/  LDGSTS.E [R4+0x40480], desc[UR28][R194.64], P1 ;  /* 0x40480000c2047fae */ /* 0x004fe8000892185c */
[----:B------:R-:W2:Y:S04]  /*18a30*/  LDL.64 R190, [R1+0x2778] ;  /* 0x0027780001be7983 */ /* 0x000ea80000100a00 */
[----:B----4-:R-:W-:Y:S04]  /*18a40*/  LDGSTS.E [R4+0x40c00], desc[UR28][R188.64], P0 ;  /* 0x40c00000bc047fae */ /* 0x010fe8000812185c */
[----:B------:R-:W3:Y:S04]  /*18a50*/  LDL.64 R194, [R1+0x27f0] ;  /* 0x0027f00001c27983 */ /* 0x000ee80000100a00 */
[----:B------:R-:W4:Y:S04]  /*18a60*/  LDL.64 R188, [R1+0x2168] ;  /* 0x0021680001bc7983 */ /* 0x000f280000100a00 */
[----:B------:R-:W-:Y:S04]  /*18a70*/  LDGSTS.E [R4+0x40c80], desc[UR28][R192.64], P1 ;  /* 0x40c80000c0047fae */ /* 0x000fe8000892185c */
[----:B------:R-:W3:Y:S04]  /*18a80*/  LDL.64 R192, [R1+0x1c68] ;  /* 0x001c680001c07983 */ /* 0x000ee80000100a00 */
[----:B--2---:R-:W-:Y:S04]  /*18a90*/  LDGSTS.E [R4+0x41400], desc[UR28][R190.64], P0 ;  /* 0x41400000be047fae */ /* 0x004fe8000812185c */
[----:B------:R-:W-:Y:S04]  /*18aa0*/  LDGSTS.E [R4+0x41480], desc[UR28][R246.64], P1 ;  /* 0x41480000f6047fae */ /* 0x000fe8000892185c */
[----:B------:R-:W-:Y:S04]  /*18ab0*/  LDGSTS.E [R4+0x41c00], desc[UR28][R242.64], P0 ;  /* 0x41c00000f2047fae */ /* 0x000fe8000812185c */
[----:B------:R-:W2:Y:S04]  /*18ac0*/  LDL.64 R190, [R1+0x23a0] ;  /* 0x0023a00001be7983 */ /* 0x000ea80000100a00 */
        /* <DEDUP_REMOVED lines=25> */
[----:B---3--:R-:W-:Y:S04]  /*18c60*/  LDGSTS.E [R4+0x47c80], desc[UR28][R192.64], P1 ;  /* 0x47c80000c0047fae */ /* 0x008fe8000892185c */
[----:B------:R-:W-:Y:S04]  /*18c70*/  LDGSTS.E [R248+0x40500], desc[UR28][R194.64], P0 ;  /* 0x40500000c2f87fae */ /* 0x000fe8000812185c */
        /* <DEDUP_REMOVED lines=27> */
[----:B--2---:R-:W-:Y:S04]  /*18e30*/  LDGSTS.E [R248+0x40580], desc[UR28][R190.64], P1 ;  /* 0x40580000bef87fae */ /* 0x004fe8000892185c */
[----:B------:R-:W2:Y:S04]  /*18e40*/  LDL.64 R190, [R1+0x2730] ;  /* 0x0027300001be7983 */ /* 0x000ea80000100a00 */
[----:B----4-:R-:W-:Y:S04]  /*18e50*/  LDGSTS.E [R248+0x40d00], desc[UR28][R188.64], P0 ;  /* 0x40d00000bcf87fae */ /* 0x010fe8000812185c */
[----:B------:R-:W4:Y:S04]  /*18e60*/  LDL.64 R188, [R1+0x1c60] ;  /* 0x001c600001bc7983 */ /* 0x000f280000100a00 */
[----:B---3--:R-:W-:Y:S04]  /*18e70*/  LDGSTS.E [R248+0x40d80], desc[UR28][R192.64], P1 ;  /* 0x40d80000c0f87fae */ /* 0x008fe8000892185c */
[----:B------:R-:W-:Y:S04]  /*18e80*/  LDGSTS.E [R248+0x41500], desc[UR28][R246.64], P0 ;  /* 0x41500000f6f87fae */ /* 0x000fe8000812185c */
[----:B------:R-:W-:Y:S04]  /*18e90*/  LDGSTS.E [R248+0x41580], desc[UR28][R242.64], P1 ;  /* 0x41580000f2f87fae */ /* 0x000fe8000892185c */
[----:B------:R-:W3:Y:S04]  /*18ea0*/  LDL.64 R192, [R1+0x27e8] ;  /* 0x0027e80001c07983 */ /* 0x000ee80000100a00 */
[----:B------:R-:W3:Y:S04]  /*18eb0*/  LDL.64 R246, [R1+0x2358] ;  /* 0x0023580001f67983 */ /* 0x000ee80000100a00 */
[----:B------:R-:W3:Y:S04]  /*18ec0*/  LDL.64 R242, [R1+0x2768] ;  /* 0x0027680001f27983 */ /* 0x000ee80000100a00 */
        /* <DEDUP_REMOVED lines=25> */
[----:B----4-:R-:W-:Y:S04]  /*19060*/  LDGSTS.E [R248+0x47d00], desc[UR28][R188.64], P0 ;  /* 0x47d00000bcf87fae */ /* 0x010fe8000812185c */
[----:B------:R-:W-:Y:S04]  /*19070*/  LDGSTS.E [R248+0x47d80], desc[UR28][R194.64], P1 ;  /* 0x47d80000c2f87fae */ /* 0x000fe8000892185c */
[----:B------:R-:W4:Y:S04]  /*19080*/  LDL.64 R240, [R1+0x2728] ;  /* 0x0027280001f07983 */ /* 0x000f280000100a00 */
[----:B------:R-:W4:Y:S04]  /*19090*/  LDL.64 R188, [R1+0x27a8] ;  /* 0x0027a80001bc7983 */ /* 0x000f280000100a00 */
[----:B---3--:R-:W-:Y:S04]  /*190a0*/  LDGSTS.E [R5+0x40600], desc[UR28][R192.64], P0 ;  /* 0x40600000c0057fae */ /* 0x008fe8000812185c */
        /* <DEDUP_REMOVED lines=27> */
[----:B------:R-:W-:Y:S04]  /*19260*/  LDGSTS.E [R5+0x40e80], desc[UR28][R246.64], P1 ;  /* 0x40e80000f6057fae */ /* 0x000fe8000892185c */
[----:B------:R-:W-:Y:S04]  /*19270*/  LDGSTS.E [R5+0x41600], desc[UR28][R242.64], P0 ;  /* 0x41600000f2057fae */ /* 0x000fe8000812185c */
[----:B------:R-:W4:Y:S04]  /*19280*/  LDL.64 R188, [R1+0x1c48] ;  /* 0x001c480001bc7983 */ /* 0x000f280000100a00 */
        /* <DEDUP_REMOVED lines=57> */
[----:B------:R-:W3:Y:S04]  /*19620*/  LDL.64 R192, [R1+0x2190] ;  /* 0x0021900001c07983 */ /* 0x000ee80000100a00 */
[----:B------:R-:W-:Y:S04]  /*19630*/  LDGSTS.E [R249+0x40780], desc[UR28][R240.64], P1 ;  /* 0x40780000f0f97fae */ /* 0x000fe8000892185c */
[----:B------:R-:W3:Y:S04]  /*19640*/  LDL.64 R240, [R1+0x1c40] ;  /* 0x001c400001f07983 */ /* 0x000ee80000100a00 */
[----:B----4-:R-:W-:Y:S04]  /*19650*/  LDGSTS.E [R249+0x40f00], desc[UR28][R188.64], P0 ;  /* 0x40f00000bcf97fae */ /* 0x010fe8000812185c */
[----:B--2---:R-:W-:Y:S04]  /*19660*/  LDGSTS.E [R249+0x40f80], desc[UR28][R190.64], P1 ;  /* 0x40f80000bef97fae */ /* 0x004fe8000892185c */
[----:B------:R-:W-:Y:S04]  /*19670*/  LDGSTS.E [R249+0x41700], desc[UR28][R238.64], P0 ;  /* 0x41700000eef97fae */ /* 0x000fe8000812185c */
[----:B------:R-:W2:Y:S04]  /*19680*/  LDL.LU.64 R188, [R1+0x6338] ;  /* 0x0063380001bc7983 */ /* 0x000ea80000300a00 */
[----:B------:R-:W4:Y:S04]  /*19690*/  LDL.LU.64 R190, [R1+0x6330] ;  /* 0x0063300001be7983 */ /* 0x000f280000300a00 */
[----:B------:R-:W2:Y:S04]  /*196a0*/  LDL.64 R238, [R1+0x1c38] ;  /* 0x001c380001ee7983 */ /* 0x000ea80000100a00 */
[----:B---3--:R-:W-:Y:S04]  /*196b0*/  LDGSTS.E [R249+0x41780], desc[UR28][R192.64], P1 ;  /* 0x41780000c0f97fae */ /* 0x008fe8000892185c */
        /* <DEDUP_REMOVED lines=22> */
[----:B------:R1:W-:Y:S04]  /*19820*/  LDGSTS.E [R249+0x47700], desc[UR28][R236.64], P0 ;  /* 0x47700000ecf97fae */ /* 0x0003e8000812185c */
[----:B------:R-:W3:Y:S04]  /*19830*/  LDL.LU.64 R192, [R1+0x6328] ;  /* 0x0063280001c07983 */ /* 0x000ee80000300a00 */
[----:B------:R-:W3:Y:S01]  /*19840*/  LDL.LU.64 R194, [R1+0x6320] ;  /* 0x0063200001c27983 */ /* 0x000ee20000300a00 */
[----:B-1----:R-:W1:Y:S03]  /*19850*/  LDC R237, c[0x0][0x238] ;  /* 0x00008e00ffed7b82 */ /* 0x002e660000000800 */
[----:B------:R-:W3:Y:S04]  /*19860*/  LDL.LU.64 R196, [R1+0x6318] ;  /* 0x0063180001c47983 */ /* 0x000ee80000300a00 */
[----:B------:R-:W3:Y:S01]  /*19870*/  LDL.LU.64 R198, [R1+0x6310] ;  /* 0x0063100001c67983 */ /* 0x000ee20000300a00 */
[----:B------:R-:W1:Y:S03]  /*19880*/  LDC R236, c[0x0][0x230] ;  /* 0x00008c00ffec7b82 */ /* 0x000e660000000800 */
[----:B------:R-:W3:Y:S04]  /*19890*/  LDL.LU.64 R200, [R1+0x6308] ;  /* 0x0063080001c87983 */ /* 0x000ee80000300a00 */
[----:B------:R-:W3:Y:S04]  /*198a0*/  LDL.LU.64 R202, [R1+0x6300] ;  /* 0x0063000001ca7983 */ /* 0x000ee80000300a00 */
[----:B------:R-:W3:Y:S04]  /*198b0*/  LDL.LU.64 R204, [R1+0x62f8] ;  /* 0x0062f80001cc7983 */ /* 0x000ee80000300a00 */
[----:B------:R-:W3:Y:S01]  /*198c0*/  LDL.LU.64 R206, [R1+0x62f0] ;  /* 0x0062f00001ce7983 */ /* 0x000ee20000300a00 */
[----:B-1----:R-:W-:-:S03]  /*198d0*/  IMAD.SHL.U32 R3, R237, 0x40, RZ ;  /* 0x00000040ed037824 */ /* 0x002fc600078e00ff */
[----:B------:R-:W3:Y:S01]  /*198e0*/  LDL.LU.64 R208, [R1+0x62e8] ;  /* 0x0062e80001d07983 */ /* 0x000ee20000300a00 */
[----:B------:R-:W1:Y:S03]  /*198f0*/  LDC R237, c[0x0][0x230] ;  /* 0x00008c00ffed7b82 */ /* 0x000e660000000800 */
[----:B------:R-:W3:Y:S04]  /*19900*/  LDL.LU.64 R210, [R1+0x62e0] ;  /* 0x0062e00001d27983 */ /* 0x000ee80000300a00 */
[----:B------:R-:W-:Y:S01]  /*19910*/  LDGSTS.E [R249+0x47780], desc[UR28][R242.64], P1 ;  /* 0x47780000f2f97fae */ /* 0x000fe2000892185c */
[----:B------:R-:W-:-:S03]  /*19920*/  VIADD R236, R236, 0xffffffaf ;  /* 0xffffffafecec7836 */ /* 0x000fc60000000000 */
[----:B------:R-:W3:Y:S04]  /*19930*/  LDL.LU.64 R244, [R1+0x62d8] ;  /* 0x0062d80001f47983 */ /* 0x000ee80000300a00 */
[----:B------:R1:W-:Y:S04]  /*19940*/  LDGSTS.E [R249+0x47f00], desc[UR28][R240.64], P0 ;  /* 0x47f00000f0f97fae */ /* 0x0003e8000812185c */
[----:B------:R-:W3:Y:S04]  /*19950*/  LDL.LU.64 R214, [R1+0x62d0] ;  /* 0x0062d00001d67983 */ /* 0x000ee80000300a00 */
[----:B------:R-:W3:Y:S01]  /*19960*/  LDL.LU.64 R216, [R1+0x62c8] ;  /* 0x0062c80001d87983 */ /* 0x000ee20000300a00 */
[----:B------:R-:W-:-:S03]  /*19970*/  ISETP.GE.U32.AND P0, PT, R252, 0x7fffff74, PT ;  /* 0x7fffff74fc00780c */ /* 0x000fc60003f06070 */
[----:B------:R-:W3:Y:S01]  /*19980*/  LDL.LU.64 R218, [R1+0x62c0] ;  /* 0x0062c00001da7983 */ /* 0x000ee20000300a00 */
[----:B-1----:R-:W-:-:S03]  /*19990*/  VIADD R252, R237, 0xffffffab ;  /* 0xffffffabedfc7836 */ /* 0x002fc60000000000 */
[----:B------:R-:W3:Y:S04]  /*199a0*/  LDL.LU.64 R220, [R1+0x62b8] ;  /* 0x0062b80001dc7983 */ /* 0x000ee80000300a00 */
[----:B------:R-:W4:Y:S04]  /*199b0*/  LDL.LU.64 R222, [R1+0x62b0] ;  /* 0x0062b00001de7983 */ /* 0x000f280000300a00 */
[----:B------:R-:W3:Y:S04]  /*199c0*/  LDL.LU.64 R224, [R1+0x62a8] ;  /* 0x0062a80001e07983 */ /* 0x000ee80000300a00 */
[----:B------:R-:W3:Y:S01]  /*199d0*/  LDL.LU.64 R226, [R1+0x62a0] ;  /* 0x0062a00001e27983 */ /* 0x000ee20000300a00 */
[----:B------:R-:W-:-:S03]  /*199e0*/  IMAD.WIDE R240, R3, 0x4, R10 ;  /* 0x0000000403f07825 */ /* 0x000fc600078e020a */
        /* <DEDUP_REMOVED lines=8> */
[----:B------:R1:W-:Y:S01]  /*19a70*/  STL.64 [R1+0x5fd8], R248 ;  /* 0x005fd8f801007387 */ /* 0x0003e20000100a00 */
[----:B------:R-:W-:-:S04]  /*19a80*/  IMAD.WIDE R246, R3, 0x4, R26 ;  /* 0x0000000403f67825 */ /* 0x000fc800078e021a */
[----:B------:R-:W-:-:S04]  /*19a90*/  IMAD.WIDE R242, R3, 0x4, R28 ;  /* 0x0000000403f27825 */ /* 0x000fc800078e021c */
[----:B------:R-:W-:-:S04]  /*19aa0*/  IMAD.WIDE R30, R3, 0x4, R30 ;  /* 0x00000004031e7825 */ /* 0x000fc800078e021e */
[----:B------:R-:W-:-:S04]  /*19ab0*/  IMAD.WIDE R32, R3, 0x4, R32 ;  /* 0x0000000403207825 */ /* 0x000fc800078e0220 */
[C---:B------:R-:W-:Y:S01]  /*19ac0*/  IMAD.WIDE R34, R3.reuse, 0x4, R34 ;  /* 0x0000000403227825 */ /* 0x040fe200078e0222 */
[----:B--2---:R2:W-:Y:S04]  /*19ad0*/  LDGSTS.E [R249+0x47f80], desc[UR28][R238.64], P1 ;  /* 0x47f80000eef97fae */ /* 0x0045e8000892185c */
[----:B------:R-:W0:Y:S01]  /*19ae0*/  LDGDEPBAR ;  /* 0x00000000000079af */ /* 0x000e220000000000 */
[----:B------:R-:W-:Y:S01]  /*19af0*/  BAR.SYNC.DEFER_BLOCKING 0x0 ;  /* 0x0000000000007b1d */ /* 0x000fe20000010000 */
[----:B------:R-:W-:Y:S01]  /*19b00*/  ISETP.GE.U32.AND P1, PT, R236, 0x7fffff70, PT ;  /* 0x7fffff70ec00780c */ /* 0x000fe20003f26070 */
[----:B------:R-:W-:-:S04]  /*19b10*/  IMAD.WIDE R236, R3, 0x4, R36 ;  /* 0x0000000403ec7825 */ /* 0x000fc800078e0224 */
[----:B--2---:R-:W-:-:S04]  /*19b20*/  IMAD.WIDE R238, R3, 0x4, R6 ;  /* 0x0000000403ee7825 */ /* 0x004fc800078e0206 */
[C---:B------:R-:W-:Y:S01]  /*19b30*/  IMAD.WIDE R36, R3.reuse, 0x4, R8 ;  /* 0x0000000403247825 */ /* 0x040fe200078e0208 */
[----:B------:R2:W-:Y:S04]  /*19b40*/  STL.64 [R1+0x3710], R236 ;  /* 0x003710ec01007387 */ /* 0x0005e80000100a00 */
[----:B------:R2:W-:Y:S01]  /*19b50*/  STL.64 [R1+0x3718], R238 ;  /* 0x003718ee01007387 */ /* 0x0005e20000100a00 */
[----:B------:R-:W-:-:S03]  /*19b60*/  IMAD.WIDE R8, R3, 0x4, R20 ;  /* 0x0000000403087825 */ /* 0x000fc600078e0214 */
[----:B------:R-:W-:Y:S01]  /*19b70*/  STL.64 [R1+0x3720], R36 ;  /* 0x0037202401007387 */ /* 0x000fe20000100a00 */
[----:B------:R-:W-:-:S03]  /*19b80*/  IMAD.WIDE R6, R3, 0x4, R22 ;  /* 0x0000000403067825 */ /* 0x000fc600078e0216 */
[----:B------:R2:W-:Y:S01]  /*19b90*/  STL.64 [R1+0x3728], R240 ;  /* 0x003728f001007387 */ /* 0x0005e20000100a00 */
[----:B-1----:R-:W-:-:S03]  /*19ba0*/  IMAD.WIDE R248, R3, 0x4, R24 ;  /* 0x0000000403f87825 */ /* 0x002fc600078e0218 */
[----:B------:R-:W-:Y:S04]  /*19bb0*/  STL.64 [R1+0x3730], R12 ;  /* 0x0037300c01007387 */ /* 0x000fe80000100a00 */
[----:B------:R-:W-:Y:S04]  /*19bc0*/  STL.64 [R1+0x3738], R14 ;  /* 0x0037380e01007387 */ /* 0x000fe80000100a00 */
[----:B------:R1:W-:Y:S04]  /*19bd0*/  STL.64 [R1+0x3740], R16 ;  /* 0x0037401001007387 */ /* 0x0003e80000100a00 */
[----:B------:R1:W-:Y:S04]  /*19be0*/  STL.64 [R1+0x3748], R10 ;  /* 0x0037480a01007387 */ /* 0x0003e80000100a00 */
[----:B------:R1:W-:Y:S04]  /*19bf0*/  STL.64 [R1+0x3770], R8 ;  /* 0x0037700801007387 */ /* 0x0003e80000100a00 */
[----:B------:R1:W-:Y:S04]  /*19c00*/  STL.64 [R1+0x3788], R6 ;  /* 0x0037880601007387 */ /* 0x0003e80000100a00 */
[----:B------:R1:W-:Y:S04]  /*19c10*/  STL.64 [R1+0x37a0], R248 ;  /* 0x0037a0f801007387 */ /* 0x0003e80000100a00 */
[----:B------:R1:W-:Y:S04]  /*19c20*/  STL.64 [R1+0x37b8], R246 ;  /* 0x0037b8f601007387 */ /* 0x0003e80000100a00 */
[----:B------:R1:W-:Y:S04]  /*19c30*/  STL.64 [R1+0x37e0], R242 ;  /* 0x0037e0f201007387 */ /* 0x0003e80000100a00 */
[----:B------:R4:W-:Y:S04]  /*19c40*/  STL.64 [R1+0x37f8], R30 ;  /* 0x0037f81e01007387 */ /* 0x0009e80000100a00 */
[----:B------:R-:W-:Y:S04]  /*19c50*/  STL.64 [R1+0x3800], R32 ;  /* 0x0038002001007387 */ /* 0x000fe80000100a00 */
[----:B------:R-:W-:Y:S01]  /*19c60*/  @!PT LDS RZ, [RZ] ;  /* 0x00000000fffff984 */ /* 0x000fe20000000800 */
[----:B------:R-:W-:Y:S01]  /*19c70*/  @!PT LDS RZ, [RZ] ;  /* 0x00000000fffff984 */ /* 0x000fe20000000800 */
[----:B------:R-:W-:Y:S01]  /*19c80*/  @!PT LDS RZ, [RZ] ;  /* 0x00000000fffff984 */ /* 0x000fe20000000800 */
[----:B------:R-:W-:Y:S04]  /*19c90*/  LDGSTS.E [R2+0x20000], desc[UR28][R236.64], !P4 ;  /* 0x20000000ec027fae */ /* 0x000fe8000e12185c */
[----:B------:R-:W-:Y:S04]  /*19ca0*/  LDGSTS.E [R2+0x20080], desc[UR28][R238.64], !P4 ;  /* 0x20080000ee027fae */ /* 0x000fe8000e12185c */
[----:B------:R-:W-:Y:S04]  /*19cb0*/  LDGSTS.E [R2+0x20100], desc[UR28][R36.64], !P4 ;  /* 0x2010000024027fae */ /* 0x000fe8000e12185c */
[----:B--2---:R-:W2:Y:S04]  /*19cc0*/  LDL.LU.64 R236, [R1+0x6278] ;  /* 0x0062780001ec7983 */ /* 0x004ea80000300a00 */
[----:B------:R4:W-:Y:S04]  /*19cd0*/  STL.64 [R1+0x3808], R34 ;  /* 0x0038082201007387 */ /* 0x0009e80000100a00 */
[----:B------:R-:W2:Y:S04]  /*19ce0*/  LDL.LU.64 R238, [R1+0x6270] ;  /* 0x0062700001ee7983 */ /* 0x000ea80000300a00 */
[----:B------:R-:W-:Y:S04]  /*19cf0*/  LDGSTS.E [R2+0x20180], desc[UR28][R240.64], !P4 ;  /* 0x20180000f0027fae */ /* 0x000fe8000e12185c */
[----:B------:R-:W-:Y:S04]  /*19d00*/  LDGSTS.E [R2+0x20200], desc[UR28][R12.64], !P4 ;  /* 0x202000000c027fae */ /* 0x000fe8000e12185c */
[----:B------:R-:W-:Y:S04]  /*19d10*/  LDGSTS.E [R2+0x20280], desc[UR28][R14.64], !P4 ;  /* 0x202800000e027fae */ /* 0x000fe8000e12185c */
[----:B------:R-:W4:Y:S04]  /*19d20*/  LDL.LU.64 R240, [R1+0x14e0] ;  /* 0x0014e00001f07983 */ /* 0x000f280000300a00 */
[----:B------:R-:W3:Y:S04]  /*19d30*/  LDL.LU.64 R36, [R1+0x14d8] ;  /* 0x0014d80001247983 */ /* 0x000ee80000300a00 */
[----:B------:R-:W2:Y:S04]  /*19d40*/  LDL.LU.64 R28, [R1+0x14d0] ;  /* 0x0014d000011c7983 */ /* 0x000ea80000300a00 */
[----:B------:R-:W2:Y:S04]  /*19d50*/  LDL.LU.64 R20, [R1+0x14c8] ;  /* 0x0014c80001147983 */ /* 0x000ea80000300a00 */
[----:B------:R-:W2:Y:S04]  /*19d60*/  LDL.LU.64 R26, [R1+0x14c0] ;  /* 0x0014c000011a7983 */ /* 0x000ea80000300a00 */
[----:B------:R-:W2:Y:S04]  /*19d70*/  LDL.LU.64 R24, [R1+0x14b8] ;  /* 0x0014b80001187983 */ /* 0x000ea80000300a00 */
[----:B------:R-:W2:Y:S04]  /*19d80*/  LDL.LU.64 R18, [R1+0x14b0] ;  /* 0x0014b00001127983 */ /* 0x000ea80000300a00 */
[----:B------:R-:W-:Y:S04]  /*19d90*/  LDGSTS.E [R2+0x20300], desc[UR28][R16.64], !P4 ;  /* 0x2030000010027fae */ /* 0x000fe8000e12185c */
[----:B------:R-:W2:Y:S04]  /*19da0*/  LDL.LU.64 R22, [R1+0x14a8] ;  /* 0x0014a80001167983 */ /* 0x000ea80000300a00 */
[----:B------:R-:W-:Y:S04]  /*19db0*/  LDGSTS.E [R2+0x20380], desc[UR28][R10.64], !P4 ;  /* 0x203800000a027fae */ /* 0x000fe8000e12185c */
[----:B-1----:R-:W2:Y:S04]  /*19dc0*/  LDL.LU.64 R16, [R1+0x14a0] ;  /* 0x0014a00001107983 */ /* 0x002ea80000300a00 */
[----:B------:R-:W2:Y:S04]  /*19dd0*/  LDL.LU.64 R14, [R1+0x1498] ;  /* 0x00149800010e7983 */ /* 0x000ea80000300a00 */
[----:B------:R-:W-:Y:S04]  /*19de0*/  LDGSTS.E [R2+0x20400], desc[UR28][R8.64], !P4 ;  /* 0x2040000008027fae */ /* 0x000fe8000e12185c */
[----:B------:R-:W2:Y:S04]  /*19df0*/  LDL.LU.64 R12, [R1+0x1490] ;  /* 0x00149000010c7983 */ /* 0x000ea80000300a00 */
[----:B------:R1:W-:Y:S04]  /*19e00*/  LDGSTS.E [R2+0x20480], desc[UR28][R6.64], !P4 ;  /* 0x2048000006027fae */ /* 0x0003e8000e12185c */
[----:B------:R-:W2:Y:S04]  /*19e10*/  LDL.LU.64 R10, [R1+0x1308] ;  /* 0x00130800010a7983 */ /* 0x000ea80000300a00 */
[----:B------:R-:W-:Y:S04]  /*19e20*/  LDGSTS.E [R2+0x20500], desc[UR28][R248.64], !P4 ;  /* 0x20500000f8027fae */ /* 0x000fe8000e12185c */
[----:B------:R-:W2:Y:S01]  /*19e30*/  LDL.LU.64 R8, [R1+0x1300] ;  /* 0x0013000001087983 */ /* 0x000ea20000300a00 */
[----:B-1----:R-:W1:Y:S03]  /*19e40*/  LDC R6, c[0x0][0x230] ;  /* 0x00008c00ff067b82 */ /* 0x002e660000000800 */
[----:B------:R-:W-:Y:S04]  /*19e50*/  LDGSTS.E [R2+0x20580], desc[UR28][R246.64], !P4 ;  /* 0x20580000f6027fae */ /* 0x000fe8000e12185c */
[----:B------:R-:W2:Y:S01]  /*19e60*/  LDL.LU.64 R248, [R1+0x12f8] ;  /* 0x0012f80001f87983 */ /* 0x000ea20000300a00 */
[----:B------:R-:W1:Y:S03]  /*19e70*/  LDC R7, c[0x0][0x230] ;  /* 0x00008c00ff077b82 */ /* 0x000e660000000800 */
[----:B------:R-:W-:Y:S04]  /*19e80*/  LDGSTS.E [R2+0x20600], desc[UR28][R242.64], !P4 ;  /* 0x20600000f2027fae */ /* 0x000fe8000e12185c */
[----:B------:R-:W2:Y:S04]  /*19e90*/  LDL.LU.64 R246, [R1+0x12f0] ;  /* 0x0012f00001f67983 */ /* 0x000ea80000300a00 */
[----:B------:R2:W-:Y:S04]  /*19ea0*/  LDGSTS.E [R2+0x20680], desc[UR28][R30.64], !P4 ;  /* 0x206800001e027fae */ /* 0x0005e8000e12185c */
[----:B------:R-:W2:Y:S04]  /*19eb0*/  LDL.LU.64 R242, [R1+0x12e8] ;  /* 0x0012e80001f27983 */ /* 0x000ea80000300a00 */
[----:B------:R-:W-:Y:S04]  /*19ec0*/  LDGSTS.E [R2+0x20700], desc[UR28][R32.64], !P4 ;  /* 0x2070000020027fae */ /* 0x000fe8000e12185c */
[----:B------:R1:W-:Y:S01]  /*19ed0*/  LDGSTS.E [R2+0x20780], desc[UR28][R34.64], !P4 ;  /* 0x2078000022027fae */ /* 0x0003e2000e12185c */
[----:B----4-:R-:W-:-:S04]  /*19ee0*/  IMAD.WIDE R240, R3, 0x4, R240 ;  /* 0x0000000403f07825 */ /* 0x010fc800078e02f0 */
[C---:B---3--:R-:W-:Y:S01]  /*19ef0*/  IMAD.WIDE R36, R3.reuse, 0x4, R36 ;  /* 0x0000000403247825 */ /* 0x048fe200078e0224 */
[----:B------:R3:W-:Y:S03]  /*19f00*/  STL.64 [R1+0x1cf8], R240 ;  /* 0x001cf8f001007387 */ /* 0x0007e60000100a00 */
[C---:B--2---:R-:W-:Y:S01]  /*19f10*/  IMAD.WIDE R30, R3.reuse, 0x4, R28 ;  /* 0x00000004031e7825 */ /* 0x044fe200078e021c */
[----:B------:R2:W-:Y:S03]  /*19f20*/  STL.64 [R1+0x1d00], R36 ;  /* 0x001d002401007387 */ /* 0x0005e60000100a00 */
[C---:B------:R-:W-:Y:S01]  /*19f30*/  IMAD.WIDE R20, R3.reuse, 0x4, R20 ;  /* 0x0000000403147825 */ /* 0x040fe200078e0214 */
[----:B------:R4:W-:Y:S03]  /*19f40*/  STL.64 [R1+0x1d08], R30 ;  /* 0x001d081e01007387 */ /* 0x0009e60000100a00 */
[C---:B------:R-:W-:Y:S01]  /*19f50*/  IMAD.WIDE R28, R3.reuse, 0x4, R26 ;  /* 0x00000004031c7825 */ /* 0x040fe200078e021a */
[----:B------:R4:W-:Y:S03]  /*19f60*/  STL.64 [R1+0x1d10], R20 ;  /* 0x001d101401007387 */ /* 0x0009e60000100a00 */
[C---:B------:R-:W-:Y:S01]  /*19f70*/  IMAD.WIDE R26, R3.reuse, 0x4, R24 ;  /* 0x00000004031a7825 */ /* 0x040fe200078e0218 */
[----:B------:R4:W-:Y:S03]  /*19f80*/  STL.64 [R1+0x1d18], R28 ;  /* 0x001d181c01007387 */ /* 0x0009e60000100a00 */
[C---:B------:R-:W-:Y:S01]  /*19f90*/  IMAD.WIDE R18, R3.reuse, 0x4, R18 ;  /* 0x0000000403127825 */ /* 0x040fe200078e0212 */
[----:B------:R4:W-:Y:S04]  /*19fa0*/  STL.64 [R1+0x1d20], R26 ;  /* 0x001d201a01007387 */ /* 0x0009e80000100a00 */
[----:B------:R-:W-:Y:S01]  /*19fb0*/  LDGSTS.E [R2+0x22000], desc[UR28][R240.64], !P2 ;  /* 0x22000000f0027fae */ /* 0x000fe2000d12185c */
[----:B------:R-:W-:-:S03]  /*19fc0*/  IMAD.WIDE R24, R3, 0x4, R22 ;  /* 0x0000000403187825 */ /* 0x000fc600078e0216 */
[----:B------:R4:W-:Y:S04]  /*19fd0*/  STL.64 [R1+0x1d28], R18 ;  /* 0x001d281201007387 */ /* 0x0009e80000100a00 */
[----:B------:R-:W-:Y:S01]  /*19fe0*/  LDGSTS.E [R2+0x22080], desc[UR28][R36.64], !P2 ;  /* 0x2208000024027fae */ /* 0x000fe2000d12185c */
[----:B------:R-:W-:-:S03]  /*19ff0*/  IMAD.WIDE R22, R3, 0x4, R16 ;  /* 0x0000000403167825 */ /* 0x000fc600078e0210 */
[----:B------:R4:W-:Y:S01]  /*1a000*/  STL.64 [R1+0x1d30], R24 ;  /* 0x001d301801007387 */ /* 0x0009e20000100a00 */
[----:B------:R-:W-:-:S03]  /*1a010*/  IMAD.WIDE R16, R3, 0x4, R14 ;  /* 0x0000000403107825 */ /* 0x000fc600078e020e */
[----:B------:R4:W-:Y:S04]  /*1a020*/  STL.64 [R1+0x1d38], R22 ;  /* 0x001d381601007387 */ /* 0x0009e80000100a00 */
[----:B------:R-:W-:Y:S01]  /*1a030*/  LDGSTS.E [R2+0x22100], desc[UR28][R30.64], !P2 ;  /* 0x221000001e027fae */ /* 0x000fe2000d12185c */
[----:B------:R-:W-:-:S03]  /*1a040*/  IMAD.WIDE R14, R3, 0x4, R12 ;  /* 0x00000004030e7825 */ /* 0x000fc600078e020c */
[----:B------:R4:W-:Y:S04]  /*1a050*/  STL.64 [R1+0x1d40], R16 ;  /* 0x001d401001007387 */ /* 0x0009e80000100a00 */
[----:B------:R-:W-:Y:S01]  /*1a060*/  LDGSTS.E [R2+0x22180], desc[UR28][R20.64], !P2 ;  /* 0x2218000014027fae */ /* 0x000fe2000d12185c */
[----:B------:R-:W-:-:S03]  /*1a070*/  IMAD.WIDE R12, R3, 0x4, R10 ;  /* 0x00000004030c7825 */ /* 0x000fc600078e020a */
[----:B------:R4:W-:Y:S04]  /*1a080*/  STL.64 [R1+0x1d48], R14 ;  /* 0x001d480e01007387 */ /* 0x0009e80000100a00 */
[----:B------:R-:W-:Y:S01]  /*1a090*/  LDGSTS.E [R2+0x22200], desc[UR28][R28.64], !P2 ;  /* 0x222000001c027fae */ /* 0x000fe2000d12185c */
[----:B------:R-:W-:-:S03]  /*1a0a0*/  IMAD.WIDE R10, R3, 0x4, R8 ;  /* 0x00000004030a7825 */ /* 0x000fc600078e0208 */
[----:B------:R4:W-:Y:S01]  /*1a0b0*/  STL.64 [R1+0x1308], R12 ;  /* 0x0013080c01007387 */ /* 0x0009e20000100a00 */
[----:B-1----:R-:W-:-:S03]  /*1a0c0*/  IMAD.WIDE R34, R3, 0x4, R248 ;  /* 0x0000000403227825 */ /* 0x002fc600078e02f8 */
[----:B------:R1:W-:Y:S01]  /*1a0d0*/  STL.64 [R1+0x1300], R10 ;  /* 0x0013000a01007387 */ /* 0x0003e20000100a00 */
[----:B------:R-:W-:-:S03]  /*1a0e0*/  IMAD.WIDE R32, R3, 0x4, R246 ;  /* 0x0000000403207825 */ /* 0x000fc600078e02f6 */
[----:B------:R-:W-:Y:S04]  /*1a0f0*/  STL.64 [R1+0x1d50], R34 ;  /* 0x001d502201007387 */ /* 0x000fe80000100a00 */
[----:B------:R-:W-:Y:S01]  /*1a100*/  LDGSTS.E [R2+0x22280], desc[UR28][R26.64], !P2 ;  /* 0x222800001a027fae */ /* 0x000fe2000d12185c */
[----:B------:R-:W-:-:S03]  /*1a110*/  IMAD.WIDE R8, R3, 0x4, R242 ;  /* 0x0000000403087825 */ /* 0x000fc600078e02f2 */
[----:B------:R-:W-:Y:S04]  /*1a120*/  STL.64 [R1+0x1d58], R32 ;  /* 0x001d582001007387 */ /* 0x000fe80000100a00 */
[----:B------:R1:W-:Y:S04]  /*1a130*/  STL.64 [R1+0x1d60], R8 ;  /* 0x001d600801007387 */ /* 0x0003e80000100a00 */
[----:B---3--:R-:W3:Y:S04]  /*1a140*/  LDL.LU.64 R240, [R1+0x11b0] ;  /* 0x0011b00001f07983 */ /* 0x008ee80000300a00 */
[----:B--2---:R-:W2:Y:S04]  /*1a150*/  LDL.LU.64 R36, [R1+0x11a8] ;  /* 0x0011a80001247983 */ /* 0x004ea80000300a00 */
[----:B----4-:R-:W4:Y:S04]  /*1a160*/  LDL.LU.64 R30, [R1+0x11a0] ;  /* 0x0011a000011e7983 */ /* 0x010f280000300a00 */
[----:B------:R-:W4:Y:S04]  /*1a170*/  LDL.LU.64 R20, [R1+0x1198] ;  /* 0x0011980001147983 */ /* 0x000f280000300a00 */
[----:B------:R-:W4:Y:S04]  /*1a180*/  LDL.LU.64 R28, [R1+0x1190] ;  /* 0x00119000011c7983 */ /* 0x000f280000300a00 */
[----:B------:R-:W4:Y:S04]  /*1a190*/  LDL.LU.64 R26, [R1+0x1188] ;  /* 0x00118800011a7983 */ /* 0x000f280000300a00 */
[----:B------:R-:W-:Y:S04]  /*1a1a0*/  LDGSTS.E [R2+0x22300], desc[UR28][R18.64], !P2 ;  /* 0x2230000012027fae */ /* 0x000fe8000d12185c */
[----:B------:R-:W-:Y:S04]  /*1a1b0*/  LDGSTS.E [R2+0x22380], desc[UR28][R24.64], !P2 ;  /* 0x2238000018027fae */ /* 0x000fe8000d12185c */
[----:B------:R-:W-:Y:S04]  /*1a1c0*/  LDGSTS.E [R2+0x22400], desc[UR28][R22.64], !P2 ;  /* 0x2240000016027fae */ /* 0x000fe8000d12185c */
        /* <DEDUP_REMOVED lines=12> */
[----:B-1----:R-:W4:Y:S04]  /*1a290*/  LDL.LU.64 R10, [R1+0x1150] ;  /* 0x00115000010a7983 */ /* 0x002f280000300a00 */
[----:B------:R-:W4:Y:S04]  /*1a2a0*/  LDL.LU.64 R242, [R1+0x1148] ;  /* 0x0011480001f27983 */ /* 0x000f280000300a00 */
[----:B------:R-:W4:Y:S04]  /*1a2b0*/  LDL.LU.64 R248, [R1+0x1140] ;  /* 0x0011400001f87983 */ /* 0x000f280000300a00 */
[----:B------:R-:W4:Y:S04]  /*1a2c0*/  LDL.LU.64 R246, [R1+0x1138] ;  /* 0x0011380001f67983 */ /* 0x000f280000300a00 */
[----:B------:R1:W-:Y:S02]  /*1a2d0*/  LDGSTS.E [R2+0x22780], desc[UR28][R8.64], !P2 ;  /* 0x2278000008027fae */ /* 0x0003e4000d12185c */
[----:B-1----:R-:W1:Y:S01]  /*1a2e0*/  LDC R8, c[0x0][0x230] ;  /* 0x00008c00ff087b82 */ /* 0x002e620000000800 */
[----:B---3--:R-:W-:-:S04]  /*1a2f0*/  IMAD.WIDE R240, R3, 0x4, R240 ;  /* 0x0000000403f07825 */ /* 0x008fc800078e02f0 */
[C---:B--2---:R-:W-:Y:S01]  /*1a300*/  IMAD.WIDE R36, R3.reuse, 0x4, R36 ;  /* 0x0000000403247825 */ /* 0x044fe200078e0224 */
[----:B------:R2:W-:Y:S03]  /*1a310*/  STL.64 [R1+0x11b0], R240 ;  /* 0x0011b0f001007387 */ /* 0x0005e60000100a00 */
[C---:B----4-:R-:W-:Y:S01]  /*1a320*/  IMAD.WIDE R30, R3.reuse, 0x4, R30 ;  /* 0x00000004031e7825 */ /* 0x050fe200078e021e */
[----:B------:R3:W-:Y:S03]  /*1a330*/  STL.64 [R1+0x11a8], R36 ;  /* 0x0011a82401007387 */ /* 0x0007e60000100a00 */
[C---:B------:R-:W-:Y:S01]  /*1a340*/  IMAD.WIDE R20, R3.reuse, 0x4, R20 ;  /* 0x0000000403147825 */ /* 0x040fe200078e0214 */
[----:B------:R4:W-:Y:S03]  /*1a350*/  STL.64 [R1+0x11a0], R30 ;  /* 0x0011a01e01007387 */ /* 0x0009e60000100a00 */
[C---:B------:R-:W-:Y:S01]  /*1a360*/  IMAD.WIDE R28, R3.reuse, 0x4, R28 ;  /* 0x00000004031c7825 */ /* 0x040fe200078e021c */
[----:B------:R1:W-:Y:S03]  /*1a370*/  STL.64 [R1+0x1198], R20 ;  /* 0x0011981401007387 */ /* 0x0003e60000100a00 */
[C---:B------:R-:W-:Y:S01]  /*1a380*/  IMAD.WIDE R26, R3.reuse, 0x4, R26 ;  /* 0x00000004031a7825 */ /* 0x040fe200078e021a */
[----:B------:R1:W-:Y:S04]  /*1a390*/  STL.64 [R1+0x1190], R28 ;  /* 0x0011901c01007387 */ /* 0x0003e80000100a00 */
[----:B------:R1:W-:Y:S04]  /*1a3a0*/  STL.64 [R1+0x1188], R26 ;  /* 0x0011881a01007387 */ /* 0x0003e80000100a00 */
[----:B------:R1:W-:Y:S04]  /*1a3b0*/  LDGSTS.E [R2+0x24000], desc[UR28][R240.64], !P6 ;  /* 0x24000000f0027fae */ /* 0x0003e8000f12185c */
[----:B------:R1:W-:Y:S01]  /*1a3c0*/  LDGSTS.E [R2+0x24080], desc[UR28][R36.64], !P6 ;  /* 0x2408000024027fae */ /* 0x0003e2000f12185c */
[----:B------:R-:W-:-:S03]  /*1a3d0*/  IMAD.WIDE R18, R3, 0x4, R18 ;  /* 0x0000000403127825 */ /* 0x000fc600078e0212 */
[----:B------:R1:W-:Y:S01]  /*1a3e0*/  LDGSTS.E [R2+0x24100], desc[UR28][R30.64], !P6 ;  /* 0x241000001e027fae */ /* 0x0003e2000f12185c */
[----:B------:R-:W-:-:S03]  /*1a3f0*/  IMAD.WIDE R24, R3, 0x4, R24 ;  /* 0x0000000403187825 */ /* 0x000fc600078e0218 */
[----:B------:R1:W-:Y:S01]  /*1a400*/  STL.64 [R1+0x1180], R18 ;  /* 0x0011801201007387 */ /* 0x0003e20000100a00 */
[----:B------:R-:W-:-:S03]  /*1a410*/  IMAD.WIDE R22, R3, 0x4, R22 ;  /* 0x0000000403167825 */ /* 0x000fc600078e0216 */
        /* <DEDUP_REMOVED lines=18> */
[----:B------:R1:W-:Y:S01]  /*1a540*/  STL.64 [R1+0x1148], R242 ;  /* 0x001148f201007387 */ /* 0x0003e20000100a00 */
[----:B------:R-:W-:-:S03]  /*1a550*/  IMAD.WIDE R32, R3, 0x4, R246 ;  /* 0x0000000403207825 */ /* 0x000fc600078e02f6 */
[----:B------:R1:W-:Y:S04]  /*1a560*/  STL.64 [R1+0x1140], R34 ;  /* 0x0011402201007387 */ /* 0x0003e80000100a00 */
[----:B------:R1:W-:Y:S04]  /*1a570*/  STL.64 [R1+0x1138], R32 ;  /* 0x0011382001007387 */ /* 0x0003e80000100a00 */
[----:B--2---:R-:W2:Y:S04]  /*1a580*/  LDL.LU.64 R240, [R1+0x1030] ;  /* 0x0010300001f07983 */ /* 0x004ea80000300a00 */
[----:B---3--:R-:W3:Y:S04]  /*1a590*/  LDL.LU.64 R36, [R1+0x1028] ;  /* 0x0010280001247983 */ /* 0x008ee80000300a00 */
[----:B----4-:R-:W4:Y:S04]  /*1a5a0*/  LDL.LU.64 R30, [R1+0x1020] ;  /* 0x00102000011e7983 */ /* 0x010f280000300a00 */
[----:B-1----:R-:W4:Y:S04]  /*1a5b0*/  LDL.LU.64 R20, [R1+0x1018] ;  /* 0x0010180001147983 */ /* 0x002f280000300a00 */
[----:B------:R-:W4:Y:S04]  /*1a5c0*/  LDL.LU.64 R28, [R1+0x1010] ;  /* 0x00101000011c7983 */ /* 0x000f280000300a00 */
[----:B------:R-:W4:Y:S04]  /*1a5d0*/  LDL.LU.64 R26, [R1+0x1008] ;  /* 0x00100800011a7983 */ /* 0x000f280000300a00 */
[----:B------:R-:W4:Y:S04]  /*1a5e0*/  LDL.LU.64 R18, [R1+0x1000] ;  /* 0x0010000001127983 */ /* 0x000f280000300a00 */
[----:B------:R-:W4:Y:S04]  /*1a5f0*/  LDL.LU.64 R24, [R1+0xff8] ;  /* 0x000ff80001187983 */ /* 0x000f280000300a00 */
[----:B------:R-:W4:Y:S04]  /*1a600*/  LDL.LU.64 R22, [R1+0xff0] ;  /* 0x000ff00001167983 */ /* 0x000f280000300a00 */
[----:B------:R1:W-:Y:S04]  /*1a610*/  LDGSTS.E [R2+0x24480], desc[UR28][R16.64], !P6 ;  /* 0x2448000010027fae */ /* 0x0003e8000f12185c */
[----:B------:R1:W-:Y:S04]  /*1a620*/  LDGSTS.E [R2+0x24500], desc[UR28][R14.64], !P6 ;  /* 0x245000000e027fae */ /* 0x0003e8000f12185c */
[----:B------:R1:W-:Y:S04]  /*1a630*/  LDGSTS.E [R2+0x24580], desc[UR28][R12.64], !P6 ;  /* 0x245800000c027fae */ /* 0x0003e8000f12185c */
[----:B------:R-:W1:Y:S04]  /*1a640*/  LDL.LU.64 R16, [R1+0xfe8] ;  /* 0x000fe80001107983 */ /* 0x000e680000300a00 */
[----:B------:R-:W4:Y:S04]  /*1a650*/  LDL.LU.64 R14, [R1+0xfe0] ;  /* 0x000fe000010e7983 */ /* 0x000f280000300a00 */
[----:B------:R-:W4:Y:S04]  /*1a660*/  LDL.LU.64 R12, [R1+0xfd8] ;  /* 0x000fd800010c7983 */ /* 0x000f280000300a00 */
[----:B------:R1:W-:Y:S04]  /*1a670*/  LDGSTS.E [R2+0x24600], desc[UR28][R10.64], !P6 ;  /* 0x246000000a027fae */ /* 0x0003e8000f12185c */
[----:B------:R-:W-:Y:S01]  /*1a680*/  LDGSTS.E [R2+0x24680], desc[UR28][R242.64], !P6 ;  /* 0x24680000f2027fae */ /* 0x000fe2000f12185c */
[----:B------:R-:W-:-:S03]  /*1a690*/  VIADD R6, R6, 0xffffffa7 ;  /* 0xffffffa706067836 */ /* 0x000fc60000000000 */
[----:B------:R1:W-:Y:S04]  /*1a6a0*/  LDGSTS.E [R2+0x24700], desc[UR28][R34.64], !P6 ;  /* 0x2470000022027fae */ /* 0x0003e8000f12185c */
[----:B------:R-:W4:Y:S04]  /*1a6b0*/  LDL.LU.64 R10, [R1+0xfd0] ;  /* 0x000fd000010a7983 */ /* 0x000f280000300a00 */
[----:B------:R-:W4:Y:S04]  /*1a6c0*/  LDL.LU.64 R248, [R1+0xfc8] ;  /* 0x000fc80001f87983 */ /* 0x000f280000300a00 */
[----:B------:R-:W4:Y:S04]  /*1a6d0*/  LDL.LU.64 R246, [R1+0xfc0] ;  /* 0x000fc00001f67983 */ /* 0x000f280000300a00 */
[----:B------:R-:W4:Y:S01]  /*1a6e0*/  LDL.LU.64 R242, [R1+0xfb8] ;  /* 0x000fb80001f27983 */ /* 0x000f220000300a00 */
[----:B------:R-:W-:Y:S01]  /*1a6f0*/  ISETP.GE.U32.AND P2, PT, R6, 0x7fffff68, PT ;  /* 0x7fffff680600780c */ /* 0x000fe20003f46070 */
[----:B------:R-:W-:-:S02]  /*1a700*/  VIADD R6, R7, 0xffffffa3 ;  /* 0xffffffa307067836 */ /* 0x000fc40000000000 */
[----:B------:R1:W-:Y:S01]  /*1a710*/  LDGSTS.E [R2+0x24780], desc[UR28][R32.64], !P6 ;  /* 0x2478000020027fae */ /* 0x0003e2000f12185c */
[----:B------:R-:W1:Y:S02]  /*1a720*/  LDC R7, c[0x0][0x230] ;  /* 0x00008c00ff077b82 */ /* 0x000e640000000800 */
[----:B------:R-:W-:Y:S01]  /*1a730*/  ISETP.GE.U32.AND P6, PT, R6, 0x7fffff64, PT ;  /* 0x7fffff640600780c */ /* 0x000fe20003fc6070 */
[----:B------:R-:W-:Y:S02]  /*1a740*/  VIADD R6, R8, 0xffffff9f ;  /* 0xffffff9f08067836 */ /* 0x000fe40000000000 */
[----:B--2---:R-:W-:-:S04]  /*1a750*/  IMAD.WIDE R240, R3, 0x4, R240 ;  /* 0x0000000403f07825 */ /* 0x004fc800078e02f0 */
[C---:B---3--:R-:W-:Y:S01]  /*1a760*/  IMAD.WIDE R36, R3.reuse, 0x4, R36 ;  /* 0x0000000403247825 */ /* 0x048fe200078e0224 */
        /* <DEDUP_REMOVED lines=16> */
[----:B------:R-:W-:Y:S04]  /*1a870*/  LDGSTS.E [R2+0x26000], desc[UR28][R240.64], !P0 ;  /* 0x26000000f0027fae */ /* 0x000fe8000c12185c */
[----:B------:R-:W-:Y:S01]  /*1a880*/  LDGSTS.E [R2+0x26080], desc[UR28][R36.64], !P0 ;  /* 0x2608000024027fae */ /* 0x000fe2000c12185c */
[----:B-1----:R-:W-:-:S03]  /*1a890*/  IMAD.WIDE R16, R3, 0x4, R16 ;  /* 0x0000000403107825 */ /* 0x002fc600078e0210 */
[----:B------:R-:W-:Y:S01]  /*1a8a0*/  LDGSTS.E [R2+0x26100], desc[UR28][R30.64], !P0 ;  /* 0x261000001e027fae */ /* 0x000fe2000c12185c */
[----:B------:R-:W-:-:S03]  /*1a8b0*/  IMAD.WIDE R14, R3, 0x4, R14 ;  /* 0x00000004030e7825 */ /* 0x000fc600078e020e */
[----:B------:R1:W-:Y:S01]  /*1a8c0*/  STL.64 [R1+0x20a8], R16 ;  /* 0x0020a81001007387 */ /* 0x0003e20000100a00 */
[----:B------:R-:W-:-:S03]  /*1a8d0*/  IMAD.WIDE R12, R3, 0x4, R12 ;  /* 0x00000004030c7825 */ /* 0x000fc600078e020c */
[----:B------:R1:W-:Y:S04]  /*1a8e0*/  STL.64 [R1+0x20c0], R14 ;  /* 0x0020c00e01007387 */ /* 0x0003e80000100a00 */
[----:B------:R1:W-:Y:S04]  /*1a8f0*/  STL.64 [R1+0x20d8], R12 ;  /* 0x0020d80c01007387 */ /* 0x0003e80000100a00 */
[----:B------:R-:W-:Y:S04]  /*1a900*/  LDGSTS.E [R2+0x26180], desc[UR28][R20.64], !P0 ;  /* 0x2618000014027fae */ /* 0x000fe8000c12185c */
[----:B------:R-:W-:Y:S01]  /*1a910*/  LDGSTS.E [R2+0x26200], desc[UR28][R28.64], !P0 ;  /* 0x262000001c027fae */ /* 0x000fe2000c12185c */
[----:B------:R-:W-:-:S03]  /*1a920*/  IMAD.WIDE R10, R3, 0x4, R10 ;  /* 0x00000004030a7825 */ /* 0x000fc600078e020a */
[----:B------:R-:W-:Y:S01]  /*1a930*/  LDGSTS.E [R2+0x26280], desc[UR28][R26.64], !P0 ;  /* 0x262800001a027fae */ /* 0x000fe2000c12185c */
[----:B------:R-:W-:-:S03]  /*1a940*/  IMAD.WIDE R34, R3, 0x4, R248 ;  /* 0x0000000403227825 */ /* 0x000fc600078e02f8 */
[----:B------:R1:W-:Y:S01]  /*1a950*/  STL.64 [R1+0x20f0], R10 ;  /* 0x0020f00a01007387 */ /* 0x0003e20000100a00 */
[----:B------:R-:W-:-:S03]  /*1a960*/  IMAD.WIDE R32, R3, 0x4, R246 ;  /* 0x0000000403207825 */ /* 0x000fc600078e02f6 */
[----:B------:R-:W-:Y:S01]  /*1a970*/  STL.64 [R1+0x2108], R34 ;  /* 0x0021082201007387 */ /* 0x000fe20000100a00 */
[----:B------:R-:W-:-:S03]  /*1a980*/  IMAD.WIDE R8, R3, 0x4, R242 ;  /* 0x0000000403087825 */ /* 0x000fc600078e02f2 */
[----:B------:R-:W-:Y:S04]  /*1a990*/  STL.64 [R1+0x2120], R32 ;  /* 0x0021202001007387 */ /* 0x000fe80000100a00 */
[----:B------:R1:W-:Y:S04]  /*1a9a0*/  STL.64 [R1+0x2138], R8 ;  /* 0x0021380801007387 */ /* 0x0003e80000100a00 */
[----:B--2---:R-:W2:Y:S04]  /*1a9b0*/  LDL.LU.64 R240, [R1+0xeb0] ;  /* 0x000eb00001f07983 */ /* 0x004ea80000300a00 */
[----:B---3--:R-:W3:Y:S04]  /*1a9c0*/  LDL.LU.64 R36, [R1+0xea8] ;  /* 0x000ea80001247983 */ /* 0x008ee80000300a00 */
        /* <DEDUP_REMOVED lines=22> */
[----:B------:R-:W4:Y:S04]  /*1ab30*/  LDL.LU.64 R246, [R1+0xe38] ;  /* 0x000e380001f67983 */ /* 0x000f280000300a00 */
[----:B------:R1:W-:Y:S02]  /*1ab40*/  LDGSTS.E [R2+0x26780], desc[UR28][R8.64], !P0 ;  /* 0x2678000008027fae */ /* 0x0003e4000c12185c */
[----:B-1----:R-:W1:Y:S01]  /*1ab50*/  LDC R8, c[0x0][0x230] ;  /* 0x00008c00ff087b82 */ /* 0x002e620000000800 */
        /* <DEDUP_REMOVED lines=58> */
[----:B------:R-:W-:-:S02]  /*1af00*/  ISETP.GE.U32.AND P4, PT, R252, 0x7fffff6c, PT ;  /* 0x7fffff6cfc00780c */ /* 0x000fc40003f86070 */
[----:B------:R-:W-:Y:S01]  /*1af10*/  ISETP.GE.U32.AND P0, PT, R6, 0x7fffff60, PT ;  /* 0x7fffff600600780c */ /* 0x000fe20003f06070 */
[----:B------:R-:W4:Y:S04]  /*1af20*/  LDL.LU.64 R10, [R1+0xcd0] ;  /* 0x000cd000010a7983 */ /* 0x000f280000300a00 */
[----:B------:R-:W4:Y:S04]  /*1af30*/  LDL.LU.64 R248, [R1+0xcc8] ;  /* 0x000cc80001f87983 */ /* 0x000f280000300a00 */
[----:B------:R-:W4:Y:S04]  /*1af40*/  LDL.LU.64 R246, [R1+0xcc0] ;  /* 0x000cc00001f67983 */ /* 0x000f280000300a00 */
[----:B------:R-:W4:Y:S01]  /*1af50*/  LDL.LU.64 R242, [R1+0xcb8] ;  /* 0x000cb80001f27983 */ /* 0x000f220000300a00 */
[----:B------:R-:W-:-:S02]  /*1af60*/  VIADD R6, R7, 0xffffff9b ;  /* 0xffffff9b07067836 */ /* 0x000fc40000000000 */
[----:B------:R-:W1:Y:S01]  /*1af70*/  LDC R7, c[0x0][0x230] ;  /* 0x00008c00ff077b82 */ /* 0x000e620000000800 */
[----:B------:R1:W-:Y:S04]  /*1af80*/  LDGSTS.E [R2+0x28700], desc[UR28][R34.64], !P1 ;  /* 0x2870000022027fae */ /* 0x0003e8000c92185c */
[----:B------:R1:W-:Y:S01]  /*1af90*/  LDGSTS.E [R2+0x28780], desc[UR28][R32.64], !P1 ;  /* 0x2878000020027fae */ /* 0x0003e2000c92185c */
        /* <DEDUP_REMOVED lines=66> */
[----:B-1----:R-:W1:Y:S08]  /*1b3c0*/  LDC R9, c[0x0][0x230] ;  /* 0x00008c00ff097b82 */ /* 0x002e700000000800 */
[----:B------:R-:W1:Y:S01]  /*1b3d0*/  LDC R8, c[0x0][0x230] ;  /* 0x00008c00ff087b82 */ /* 0x000e620000000800 */
        /* <DEDUP_REMOVED lines=57> */
[----:B------:R1:W-:Y:S04]  /*1b770*/  LDGSTS.E [R2+0x2c680], desc[UR28][R242.64], !P2 ;  /* 0x2c680000f2027fae */ /* 0x0003e8000d12185c */
[----:B------:R1:W-:Y:S04]  /*1b780*/  LDGSTS.E [R2+0x2c700], desc[UR28][R34.64], !P2 ;  /* 0x2c70000022027fae */ /* 0x0003e8000d12185c */
[----:B------:R-:W4:Y:S04]  /*1b790*/  LDL.LU.64 R10, [R1+0x9d0] ;  /* 0x0009d000010a7983 */ /* 0x000f280000300a00 */
[----:B------:R-:W4:Y:S04]  /*1b7a0*/  LDL.LU.64 R242, [R1+0x9c8] ;  /* 0x0009c80001f27983 */ /* 0x000f280000300a00 */
[----:B------:R-:W4:Y:S04]  /*1b7b0*/  LDL.LU.64 R248, [R1+0x9c0] ;  /* 0x0009c00001f87983 */ /* 0x000f280000300a00 */
[----:B------:R-:W4:Y:S04]  /*1b7c0*/  LDL.LU.64 R246, [R1+0x9b8] ;  /* 0x0009b80001f67983 */ /* 0x000f280000300a00 */
[----:B------:R1:W-:Y:S01]  /*1b7d0*/  LDGSTS.E [R2+0x2c780], desc[UR28][R32.64], !P2 ;  /* 0x2c78000020027fae */ /* 0x0003e2000d12185c */
        /* <DEDUP_REMOVED lines=20> */
[----:B-1----:R-:W-:-:S03]  /*1b920*/  IMAD.WIDE R16, R3, 0x4, R16 ;  /* 0x0000000403107825 */ /* 0x002fc600078e0210 */
        /* <DEDUP_REMOVED lines=20> */
[----:B------:R-:W4:Y:S04]  /*1ba70*/  LDL.LU.64 R20, [R1+0x898] ;  /* 0x0008980001147983 */ /* 0x000f280000300a00 */
        /* <DEDUP_REMOVED lines=8> */
[----:B------:R4:W-:Y:S04]  /*1bb00*/  LDGSTS.E [R2+0x2e480], desc[UR28][R16.64], !P6 ;  /* 0x2e48000010027fae */ /* 0x0009e8000f12185c */
[----:B------:R4:W-:Y:S04]  /*1bb10*/  LDGSTS.E [R2+0x2e500], desc[UR28][R14.64], !P6 ;  /* 0x2e5000000e027fae */ /* 0x0009e8000f12185c */
[----:B------:R4:W-:Y:S04]  /*1bb20*/  LDGSTS.E [R2+0x2e580], desc[UR28][R12.64], !P6 ;  /* 0x2e5800000c027fae */ /* 0x0009e8000f12185c */
[----:B-1----:R-:W4:Y:S04]  /*1bb30*/  LDL.LU.64 R16, [R1+0x868] ;  /* 0x0008680001107983 */ /* 0x002f280000300a00 */
[----:B------:R-:W4:Y:S04]  /*1bb40*/  LDL.LU.64 R14, [R1+0x860] ;  /* 0x00086000010e7983 */ /* 0x000f280000300a00 */
[----:B------:R-:W4:Y:S04]  /*1bb50*/  LDL.LU.64 R12, [R1+0x858] ;  /* 0x00085800010c7983 */ /* 0x000f280000300a00 */
[----:B------:R1:W-:Y:S04]  /*1bb60*/  LDGSTS.E [R2+0x2e600], desc[UR28][R10.64], !P6 ;  /* 0x2e6000000a027fae */ /* 0x0003e8000f12185c */
[----:B------:R-:W-:Y:S01]  /*1bb70*/  LDGSTS.E [R2+0x2e680], desc[UR28][R242.64], !P6 ;  /* 0x2e680000f2027fae */ /* 0x000fe2000f12185c */
[----:B------:R-:W-:-:S03]  /*1bb80*/  ISETP.GE.U32.AND P4, PT, R6, 0x7fffff58, PT ;  /* 0x7fffff580600780c */ /* 0x000fc60003f86070 */
[----:B------:R-:W1:Y:S04]  /*1bb90*/  LDL.LU.64 R10, [R1+0x850] ;  /* 0x00085000010a7983 */ /* 0x000e680000300a00 */
[----:B------:R-:W4:Y:S04]  /*1bba0*/  LDL.LU.64 R248, [R1+0x848] ;  /* 0x0008480001f87983 */ /* 0x000f280000300a00 */
[----:B------:R-:W4:Y:S04]  /*1bbb0*/  LDL.LU.64 R246, [R1+0x840] ;  /* 0x0008400001f67983 */ /* 0x000f280000300a00 */
[----:B------:R-:W4:Y:S01]  /*1bbc0*/  LDL.LU.64 R242, [R1+0x838] ;  /* 0x0008380001f27983 */ /* 0x000f220000300a00 */
[----:B------:R-:W-:-:S02]  /*1bbd0*/  VIADD R6, R7, 0xffffff93 ;  /* 0xffffff9307067836 */ /* 0x000fc40000000000 */
[----:B------:R-:W1:Y:S01]  /*1bbe0*/  LDC R7, c[0x0][0x230] ;  /* 0x00008c00ff077b82 */ /* 0x000e620000000800 */
[----:B------:R1:W-:Y:S02]  /*1bbf0*/  LDGSTS.E [R2+0x2e700], desc[UR28][R34.64], !P6 ;  /* 0x2e70000022027fae */ /* 0x0003e4000f12185c */
[----:B------:R-:W-:Y:S01]  /*1bc00*/  ISETP.GE.U32.AND P2, PT, R6, 0x7fffff54, PT ;  /* 0x7fffff540600780c */ /* 0x000fe20003f46070 */
[----:B------:R-:W-:Y:S01]  /*1bc10*/  VIADD R6, R9, 0xffffff8f ;  /* 0xffffff8f09067836 */ /* 0x000fe20000000000 */
[----:B------:R1:W-:Y:S04]  /*1bc20*/  LDGSTS.E [R2+0x2e780], desc[UR28][R32.64], !P6 ;  /* 0x2e78000020027fae */ /* 0x0003e8000f12185c */
[----:B------:R-:W-:Y:S01]  /*1bc30*/  ISETP.GE.U32.AND P6, PT, R6, 0x7fffff50, PT ;  /* 0x7fffff500600780c */ /* 0x000fe20003fc6070 */
[----:B------:R-:W-:-:S02]  /*1bc40*/  VIADD R6, R8, 0xffffff8b ;  /* 0xffffff8b08067836 */ /* 0x000fc40000000000 */
        /* <DEDUP_REMOVED lines=122> */
[----:B------:R-:W-:Y:S01]  /*1c3f0*/  LDGSTS.E [R2+0x32680], desc[UR28][R242.64], !P1 ;  /* 0x32680000f2027fae */ /* 0x000fe2000c92185c */
[----:B------:R-:W-:-:S03]  /*1c400*/  ISETP.GE.U32.AND P0, PT, R6, 0x7fffff4c, PT ;  /* 0x7fffff4c0600780c */ /* 0x000fc60003f06070 */
        /* <DEDUP_REMOVED lines=133> */
[----:B------:R4:W-:Y:S04]  /*1cc60*/  LDGSTS.E [R2+0x36700], desc[UR28][R34.64], !P2 ;  /* 0x3670000022027fae */ /* 0x0009e8000d12185c */
[----:B------:R-:W4:Y:S04]  /*1cc70*/  LDL.LU.64 R10, [R1+0x250] ;  /* 0x00025000010a7983 */ /* 0x000f280000300a00 */
[----:B------:R-:W4:Y:S04]  /*1cc80*/  LDL.LU.64 R248, [R1+0x248] ;  /* 0x0002480001f87983 */ /* 0x000f280000300a00 */
[----:B------:R-:W4:Y:S04]  /*1cc90*/  LDL.LU.64 R246, [R1+0x240] ;  /* 0x0002400001f67983 */ /* 0x000f280000300a00 */
[----:B------:R-:W4:Y:S04]  /*1cca0*/  LDL.LU.64 R242, [R1+0x238] ;  /* 0x0002380001f27983 */ /* 0x000f280000300a00 */
[----:B------:R1:W-:Y:S01]  /*1ccb0*/  LDGSTS.E [R2+0x36780], desc[UR28][R32.64], !P2 ;  /* 0x3678000020027fae */ /* 0x0003e2000d12185c */
[----:B------:R-:W-:Y:S01]  /*1ccc0*/  ISETP.GE.U32.AND P4, PT, R6, 0x7fffff44, PT ;  /* 0x7fffff440600780c */ /* 0x000fe20003f86070 */
[----:B------:R-:W-:-:S02]  /*1ccd0*/  VIADD R6, R7, 0xffffffbe ;  /* 0xffffffbe07067836 */ /* 0x000fc40000000000 */
[----:B------:R-:W1:Y:S03]  /*1cce0*/  LDC R7, c[0x0][0x230] ;  /* 0x00008c00ff077b82 */ /* 0x000e660000000800 */
[----:B------:R-:W-:Y:S01]  /*1ccf0*/  ISETP.GE.U32.AND P2, PT, R6, 0x7fffff7f, PT ;  /* 0x7fffff7f0600780c */ /* 0x000fe20003f46070 */
[----:B------:R-:W-:Y:S02]  /*1cd00*/  VIADD R6, R8, 0xffffffba ;  /* 0xffffffba08067836 */ /* 0x000fe40000000000 */
[----:B--2---:R-:W-:-:S04]  /*1cd10*/  IMAD.WIDE R240, R3, 0x4, R240 ;  /* 0x0000000403f07825 */ /* 0x004fc800078e02f0 */
[C---:B---3--:R-:W-:Y:S01]  /*1cd20*/  IMAD.WIDE R36, R3.reuse, 0x4, R36 ;  /* 0x0000000403247825 */ /* 0x048fe200078e0224 */
[----:B------:R-:W-:Y:S03]  /*1cd30*/  STL.64 [R1+0x3e88], R240 ;  /* 0x003e88f001007387 */ /* 0x000fe60000100a00 */
[C---:B----4-:R-:W-:Y:S01]  /*1cd40*/  IMAD.WIDE R34, R3.reuse, 0x4, R30 ;  /* 0x0000000403227825 */ /* 0x050fe200078e021e */
[----:B------:R2:W-:Y:S03]  /*1cd50*/  STL.64 [R1+0x3e80], R36 ;  /* 0x003e802401007387 */ /* 0x0005e60000100a00 */
[C---:B------:R-:W-:Y:S01]  /*1cd60*/  IMAD.WIDE R20, R3.reuse, 0x4, R20 ;  /* 0x0000000403147825 */ /* 0x040fe200078e0214 */
[----:B------:R-:W-:Y:S03]  /*1cd70*/  STL.64 [R1+0x3e78], R34 ;  /* 0x003e782201007387 */ /* 0x000fe60000100a00 */
[C---:B-1----:R-:W-:Y:S01]  /*1cd80*/  IMAD.WIDE R32, R3.reuse, 0x4, R28 ;  /* 0x0000000403207825 */ /* 0x042fe200078e021c */
[----:B------:R1:W-:Y:S03]  /*1cd90*/  STL.64 [R1+0x3e70], R20 ;  /* 0x003e701401007387 */ /* 0x0003e60000100a00 */
[C---:B------:R-:W-:Y:S01]  /*1cda0*/  IMAD.WIDE R30, R3.reuse, 0x4, R26 ;  /* 0x00000004031e7825 */ /* 0x040fe200078e021a */
[----:B------:R-:W-:Y:S04]  /*1cdb0*/  STL.64 [R1+0x3e68], R32 ;  /* 0x003e682001007387 */ /* 0x000fe80000100a00 */
        /* <DEDUP_REMOVED lines=24> */
[----:B------:R-:W-:Y:S01]  /*1cf40*/  STL.64 [R1+0x3e28], R14 ;  /* 0x003e280e01007387 */ /* 0x000fe20000100a00 */
[----:B------:R-:W-:-:S03]  /*1cf50*/  IMAD.WIDE R10, R3, 0x4, R246 ;  /* 0x00000004030a7825 */ /* 0x000fc600078e02f6 */
[----:B------:R-:W-:Y:S01]  /*1cf60*/  STL.64 [R1+0x3e20], R12 ;  /* 0x003e200c01007387 */ /* 0x000fe20000100a00 */
[----:B------:R-:W-:-:S03]  /*1cf70*/  IMAD.WIDE R8, R3, 0x4, R242 ;  /* 0x0000000403087825 */ /* 0x000fc600078e02f2 */
[----:B------:R4:W-:Y:S04]  /*1cf80*/  STL.64 [R1+0x3e18], R10 ;  /* 0x003e180a01007387 */ /* 0x0009e80000100a00 */
[----:B------:R4:W-:Y:S04]  /*1cf90*/  STL.64 [R1+0x3e10], R8 ;  /* 0x003e100801007387 */ /* 0x0009e80000100a00 */
[----:B--2---:R-:W2:Y:S04]  /*1cfa0*/  LDL.LU.64 R36, [R1+0x70] ;  /* 0x0000700001247983 */ /* 0x004ea80000300a00 */
[----:B------:R-:W2:Y:S04]  /*1cfb0*/  LDL.LU.64 R240, [R1+0xa8] ;  /* 0x0000a80001f07983 */ /* 0x000ea80000300a00 */
[----:B------:R-:W2:Y:S04]  /*1cfc0*/  LDL.LU.64 R242, [R1+0x68] ;  /* 0x0000680001f27983 */ /* 0x000ea80000300a00 */
[----:B-1----:R-:W2:Y:S04]  /*1cfd0*/  LDL.LU.64 R20, [R1+0xb0] ;  /* 0x0000b00001147983 */ /* 0x002ea80000300a00 */
[----:B------:R-:W2:Y:S04]  /*1cfe0*/  LDL.LU.64 R248, [R1+0x60] ;  /* 0x0000600001f87983 */ /* 0x000ea80000300a00 */
[----:B---3--:R-:W3:Y:S04]  /*1cff0*/  LDL.LU.64 R30, [R1+0xb8] ;  /* 0x0000b800011e7983 */ /* 0x008ee80000300a00 */
[----:B----4-:R-:W4:Y:S04]  /*1d000*/  LDL.LU.64 R18, [R1+0x58] ;  /* 0x0000580001127983 */ /* 0x010f280000300a00 */
        /* <DEDUP_REMOVED lines=10> */
[----:B------:R-:W4:Y:S04]  /*1d0b0*/  LDL.LU.64 R246, [R1+0x40] ;  /* 0x0000400001f67983 */ /* 0x000f280000300a00 */
[----:B------:R-:W-:Y:S04]  /*1d0c0*/  LDGSTS.E [R2+0x38700], desc[UR28][R10.64], !P6 ;  /* 0x387000000a027fae */ /* 0x000fe8000f12185c */
[----:B------:R1:W-:Y:S04]  /*1d0d0*/  LDGSTS.E [R2+0x38780], desc[UR28][R8.64], !P6 ;  /* 0x3878000008027fae */ /* 0x0003e8000f12185c */
[----:B------:R-:W4:Y:S04]  /*1d0e0*/  LDL.LU.64 R10, [R1+0xd8] ;  /* 0x0000d800010a7983 */ /* 0x000f280000300a00 */
[----:B------:R-:W4:Y:S01]  /*1d0f0*/  LDL.LU.64 R14, [R1+0x38] ;  /* 0x00003800010e7983 */ /* 0x000f220000300a00 */
[----:B-1----:R-:W1:Y:S03]  /*1d100*/  LDC R8, c[0x0][0x230] ;  /* 0x00008c00ff087b82 */ /* 0x002e660000000800 */
[----:B------:R-:W4:Y:S01]  /*1d110*/  LDL.LU.64 R12, [R1+0xe0] ;  /* 0x0000e000010c7983 */ /* 0x000f220000300a00 */
[----:B------:R-:W-:Y:S01]  /*1d120*/  ISETP.GE.U32.AND P6, PT, R6, 0x7fffff7b, PT ;  /* 0x7fffff7b0600780c */ /* 0x000fe20003fc6070 */
[----:B------:R-:W-:-:S03]  /*1d130*/  VIADD R6, R7, 0xffffffb6 ;  /* 0xffffffb607067836 */ /* 0x000fc60000000000 */
[----:B------:R-:W1:Y:S01]  /*1d140*/  LDC R7, c[0x0][0x230] ;  /* 0x00008c00ff077b82 */ /* 0x000e620000000800 */
[----:B--2---:R-:W-:-:S04]  /*1d150*/  IMAD.WIDE R36, R3, 0x4, R36 ;  /* 0x0000000403247825 */ /* 0x004fc800078e0224 */
        /* <DEDUP_REMOVED lines=8> */
[C---:B---3--:R-:W-:Y:S01]  /*1d1e0*/  IMAD.WIDE R34, R3.reuse, 0x4, R30 ;  /* 0x0000000403227825 */ /* 0x048fe200078e021e */
[----:B------:R-:W-:Y:S03]  /*1d1f0*/  STL.64 [R1+0x4008], R248 ;  /* 0x004008f801007387 */ /* 0x000fe60000100a00 */
[C---:B----4-:R-:W-:Y:S01]  /*1d200*/  IMAD.WIDE R18, R3.reuse, 0x4, R18 ;  /* 0x0000000403127825 */ /* 0x050fe200078e0212 */
[----:B------:R-:W-:Y:S03]  /*1d210*/  STL.64 [R1+0x4000], R34 ;  /* 0x0040002201007387 */ /* 0x000fe60000100a00 */
[C---:B------:R-:W-:Y:S01]  /*1d220*/  IMAD.WIDE R32, R3.reuse, 0x4, R28 ;  /* 0x0000000403207825 */ /* 0x040fe200078e021c */
[----:B------:R3:W-:Y:S03]  /*1d230*/  STL.64 [R1+0x3ff8], R18 ;  /* 0x003ff81201007387 */ /* 0x0007e60000100a00 */
[C---:B------:R-:W-:Y:S01]  /*1d240*/  IMAD.WIDE R30, R3.reuse, 0x4, R26 ;  /* 0x00000004031e7825 */ /* 0x040fe200078e021a */
[----:B------:R-:W-:Y:S04]  /*1d250*/  STL.64 [R1+0x3ff0], R32 ;  /* 0x003ff02001007387 */ /* 0x000fe80000100a00 */
[----:B------:R-:W-:Y:S04]  /*1d260*/  STL.64 [R1+0x3fe8], R30 ;  /* 0x003fe81e01007387 */ /* 0x000fe80000100a00 */
[----:B------:R-:W-:Y:S04]  /*1d270*/  LDGSTS.E [R2+0x3a000], desc[UR28][R36.64], !P0 ;  /* 0x3a00000024027fae */ /* 0x000fe8000c12185c */
[----:B------:R-:W-:Y:S01]  /*1d280*/  LDGSTS.E [R2+0x3a080], desc[UR28][R240.64], !P0 ;  /* 0x3a080000f0027fae */ /* 0x000fe2000c12185c */
[----:B------:R-:W-:-:S03]  /*1d290*/  IMAD.WIDE R16, R3, 0x4, R16 ;  /* 0x0000000403107825 */ /* 0x000fc600078e0210 */
[----:B------:R-:W-:Y:S01]  /*1d2a0*/  LDGSTS.E [R2+0x3a100], desc[UR28][R242.64], !P0 ;  /* 0x3a100000f2027fae */ /* 0x000fe2000c12185c */
[----:B------:R-:W-:-:S03]  /*1d2b0*/  IMAD.WIDE R28, R3, 0x4, R24 ;  /* 0x00000004031c7825 */ /* 0x000fc600078e0218 */
[----:B------:R4:W-:Y:S01]  /*1d2c0*/  STL.64 [R1+0x3fe0], R16 ;  /* 0x003fe01001007387 */ /* 0x0009e20000100a00 */
[----:B------:R-:W-:-:S03]  /*1d2d0*/  IMAD.WIDE R26, R3, 0x4, R22 ;  /* 0x00000004031a7825 */ /* 0x000fc600078e0216 */
[----:B------:R-:W-:Y:S04]  /*1d2e0*/  LDGSTS.E [R2+0x3a180], desc[UR28][R20.64], !P0 ;  /* 0x3a18000014027fae */ /* 0x000fe8000c12185c */
[----:B------:R4:W-:Y:S04]  /*1d2f0*/  LDGSTS.E [R2+0x3a200], desc[UR28][R248.64], !P0 ;  /* 0x3a200000f8027fae */ /* 0x0009e8000c12185c */
[----:B------:R-:W-:Y:S01]  /*1d300*/  LDGSTS.E [R2+0x3a280], desc[UR28][R34.64], !P0 ;  /* 0x3a28000022027fae */ /* 0x000fe2000c12185c */
[----:B------:R-:W-:-:S03]  /*1d310*/  IMAD.WIDE R24, R3, 0x4, R246 ;  /* 0x0000000403187825 */ /* 0x000fc600078e02f6 */
[----:B------:R-:W-:Y:S04]  /*1d320*/  LDGSTS.E [R2+0x3a300], desc[UR28][R18.64], !P0 ;  /* 0x3a30000012027fae */ /* 0x000fe8000c12185c */
[----:B------:R-:W4:Y:S04]  /*1d330*/  LDL.LU.64 R246, [R1+0xf0] ;  /* 0x0000f00001f67983 */ /* 0x000f280000300a00 */
[----:B------:R-:W-:Y:S04]  /*1d340*/  STL.64 [R1+0x3fd8], R28 ;  /* 0x003fd81c01007387 */ /* 0x000fe80000100a00 */
[----:B------:R-:W-:Y:S01]  /*1d350*/  STL.64 [R1+0x3fd0], R26 ;  /* 0x003fd01a01007387 */ /* 0x000fe20000100a00 */
[----:B------:R-:W-:-:S03]  /*1d360*/  IMAD.WIDE R22, R3, 0x4, R10 ;  /* 0x0000000403167825 */ /* 0x000fc600078e020a */
[----:B------:R-:W-:Y:S01]  /*1d370*/  LDGSTS.E [R2+0x3a380], desc[UR28][R32.64], !P0 ;  /* 0x3a38000020027fae */ /* 0x000fe2000c12185c */
[----:B------:R-:W-:-:S03]  /*1d380*/  IMAD.WIDE R14, R3, 0x4, R14 ;  /* 0x00000004030e7825 */ /* 0x000fc600078e020e */
[----:B------:R-:W4:Y:S01]  /*1d390*/  LDL.LU.64 R10, [R1+0xf8] ;  /* 0x0000f800010a7983 */ /* 0x000f220000300a00 */
[----:B------:R-:W-:-:S03]  /*1d3a0*/  IMAD.WIDE R12, R3, 0x4, R12 ;  /* 0x00000004030c7825 */ /* 0x000fc600078e020c */
[----:B------:R-:W-:Y:S04]  /*1d3b0*/  STL.64 [R1+0x3fc8], R24 ;  /* 0x003fc81801007387 */ /* 0x000fe80000100a00 */
[----:B------:R-:W-:Y:S04]  /*1d3c0*/  STL.64 [R1+0x3fc0], R22 ;  /* 0x003fc01601007387 */ /* 0x000fe80000100a00 */
[----:B--2---:R-:W2:Y:S04]  /*1d3d0*/  LDL.LU.64 R36, [R1+0x100] ;  /* 0x0001000001247983 */ /* 0x004ea80000300a00 */
[----:B------:R4:W-:Y:S04]  /*1d3e0*/  STL.64 [R1+0x3fb8], R14 ;  /* 0x003fb80e01007387 */ /* 0x0009e80000100a00 */
[----:B-1----:R-:W2:Y:S04]  /*1d3f0*/  LDL.LU.64 R240, [R1+0x6268] ;  /* 0x0062680001f07983 */ /* 0x002ea80000300a00 */
[----:B------:R1:W-:Y:S04]  /*1d400*/  STL.64 [R1+0x3fb0], R12 ;  /* 0x003fb00c01007387 */ /* 0x0003e80000100a00 */
[----:B------:R-:W2:Y:S04]  /*1d410*/  LDL.LU.64 R242, [R1+0x6260] ;  /* 0x0062600001f27983 */ /* 0x000ea80000300a00 */
[----:B------:R-:W2:Y:S04]  /*1d420*/  LDL.LU.64 R20, [R1+0x108] ;  /* 0x0001080001147983 */ /* 0x000ea80000300a00 */
[----:B------:R-:W-:Y:S04]  /*1d430*/  LDGSTS.E [R2+0x3a400], desc[UR28][R30.64], !P0 ;  /* 0x3a4000001e027fae */ /* 0x000fe8000c12185c */
[----:B------:R-:W-:Y:S04]  /*1d440*/  LDGSTS.E [R2+0x3a480], desc[UR28][R16.64], !P0 ;  /* 0x3a48000010027fae */ /* 0x000fe8000c12185c */
[----:B---3--:R-:W3:Y:S04]  /*1d450*/  LDL.LU.64 R18, [R1+0x110] ;  /* 0x0001100001127983 */ /* 0x008ee80000300a00 */
[----:B------:R-:W-:Y:S04]  /*1d460*/  LDGSTS.E [R2+0x3a500], desc[UR28][R28.64], !P0 ;  /* 0x3a5000001c027fae */ /* 0x000fe8000c12185c */
[----:B------:R-:W-:Y:S04]  /*1d470*/  LDGSTS.E [R2+0x3a580], desc[UR28][R26.64], !P0 ;  /* 0x3a5800001a027fae */ /* 0x000fe8000c12185c */
[----:B------:R-:W-:Y:S04]  /*1d480*/  LDGSTS.E [R2+0x3a600], desc[UR28][R24.64], !P0 ;  /* 0x3a60000018027fae */ /* 0x000fe8000c12185c */
[----:B----4-:R-:W4:Y:S04]  /*1d490*/  LDL.LU.64 R16, [R1+0x118] ;  /* 0x0001180001107983 */ /* 0x010f280000300a00 */
[----:B------:R-:W-:Y:S04]  /*1d4a0*/  LDGSTS.E [R2+0x3a680], desc[UR28][R22.64], !P0 ;  /* 0x3a68000016027fae */ /* 0x000fe8000c12185c */
[----:B------:R-:W-:Y:S04]  /*1d4b0*/  LDGSTS.E [R2+0x3a700], desc[UR28][R14.64], !P0 ;  /* 0x3a7000000e027fae */ /* 0x000fe8000c12185c */
[----:B------:R1:W-:Y:S01]  /*1d4c0*/  LDGSTS.E [R2+0x3a780], desc[UR28][R12.64], !P0 ;  /* 0x3a7800000c027fae */ /* 0x0003e2000c12185c */
[----:B------:R-:W-:Y:S01]  /*1d4d0*/  ISETP.GE.U32.AND P0, PT, R6, 0x7fffff77, PT ;  /* 0x7fffff770600780c */ /* 0x000fe20003f06070 */
[----:B------:R-:W-:-:S02]  /*1d4e0*/  VIADD R6, R8, 0xffffffb2 ;  /* 0xffffffb208067836 */ /* 0x000fc40000000000 */
[----:B------:R-:W4:Y:S04]  /*1d4f0*/  LDL.LU.64 R14, [R1+0x120] ;  /* 0x00012000010e7983 */ /* 0x000f280000300a00 */
[----:B------:R-:W4:Y:S01]  /*1d500*/  LDL.LU.64 R8, [R1+0x128] ;  /* 0x0001280001087983 */ /* 0x000f220000300a00 */
[----:B------:R-:W-:-:S04]  /*1d510*/  IMAD.WIDE R248, R3, 0x4, R52 ;  /* 0x0000000403f87825 */ /* 0x000fc800078e0234 */
[C---:B-1----:R-:W-:Y:S01]  /*1d520*/  IMAD.WIDE R12, R3.reuse, 0x4, R38 ;  /* 0x00000004030c7825 */ /* 0x042fe200078e0226 */
[----:B------:R-:W-:Y:S03]  /*1d530*/  STL.64 [R1+0x3fa8], R248 ;  /* 0x003fa8f801007387 */ /* 0x000fe60000100a00 */
[C---:B------:R-:W-:Y:S01]  /*1d540*/  IMAD.WIDE R38, R3.reuse, 0x4, R40 ;  /* 0x0000000403267825 */ /* 0x040fe200078e0228 */
[----:B------:R-:W-:Y:S03]  /*1d550*/  LDGSTS.E [R2+0x3c000], desc[UR28][R248.64], !P1 ;  /* 0x3c000000f8027fae */ /* 0x000fe6000c92185c */
[----:B------:R-:W-:-:S04]  /*1d560*/  IMAD.WIDE R32, R3, 0x4, R44 ;  /* 0x0000000403207825 */ /* 0x000fc800078e022c */
[----:B------:R-:W-:-:S04]  /*1d570*/  IMAD.WIDE R28, R3, 0x4, R46 ;  /* 0x00000004031c7825 */ /* 0x000fc800078e022e */
[----:B------:R-:W-:-:S04]  /*1d580*/  IMAD.WIDE R24, R3, 0x4, R48 ;  /* 0x0000000403187825 */ /* 0x000fc800078e0230 */
[----:B------:R-:W-:-:S05]  /*1d590*/  IMAD.WIDE R246, R3, 0x4, R246 ;  /* 0x0000000403f67825 */ /* 0x000fca00078e02f6 */
[----:B------:R-:W-:Y:S04]  /*1d5a0*/  STL.64 [R1+0x3fa0], R246 ;  /* 0x003fa0f601007387 */ /* 0x000fe80000100a00 */
[----:B------:R1:W-:Y:S04]  /*1d5b0*/  STL.64 [R1+0x3f98], R12 ;  /* 0x003f980c01007387 */ /* 0x0003e80000100a00 */
[----:B------:R-:W-:Y:S01]  /*1d5c0*/  LDGSTS.E [R2+0x3c080], desc[UR28][R246.64], !P1 ;  /* 0x3c080000f6027fae */ /* 0x000fe2000c92185c */
[----:B------:R-:W-:-:S03]  /*1d5d0*/  IMAD.WIDE R52, R3, 0x4, R10 ;  /* 0x0000000403347825 */ /* 0x000fc600078e020a */
[----:B------:R-:W-:Y:S04]  /*1d5e0*/  LDGSTS.E [R2+0x3c100], desc[UR28][R12.64], !P1 ;  /* 0x3c1000000c027fae */ /* 0x000fe8000c92185c */
[----:B------:R-:W-:Y:S01]  /*1d5f0*/  STL.64 [R1+0x3f90], R52 ;  /* 0x003f903401007387 */ /* 0x000fe20000100a00 */
[----:B--2---:R-:W-:-:S03]  /*1d600*/  IMAD.WIDE R10, R3, 0x4, R36 ;  /* 0x00000004030a7825 */ /* 0x004fc600078e0224 */
[----:B------:R-:W-:Y:S01]  /*1d610*/  STL.64 [R1+0x3f88], R38 ;  /* 0x003f882601007387 */ /* 0x000fe20000100a00 */
[----:B------:R-:W-:-:S03]  /*1d620*/  IMAD.WIDE R36, R3, 0x4, R42 ;  /* 0x0000000403247825 */ /* 0x000fc600078e022a */
[----:B------:R2:W-:Y:S04]  /*1d630*/  STL.64 [R1+0x3f80], R10 ;  /* 0x003f800a01007387 */ /* 0x0005e80000100a00 */
[----:B------:R2:W-:Y:S04]  /*1d640*/  STL.64 [R1+0x3f78], R36 ;  /* 0x003f782401007387 */ /* 0x0005e80000100a00 */
[----:B------:R-:W-:Y:S04]  /*1d650*/  LDGSTS.E [R2+0x3c180], desc[UR28][R52.64], !P1 ;  /* 0x3c18000034027fae */ /* 0x000fe8000c92185c */
[----:B------:R-:W-:Y:S01]  /*1d660*/  LDGSTS.E [R2+0x3c200], desc[UR28][R38.64], !P1 ;  /* 0x3c20000026027fae */ /* 0x000fe2000c92185c */
[----:B------:R-:W-:-:S03]  /*1d670*/  IMAD.WIDE R34, R3, 0x4, R20 ;  /* 0x0000000403227825 */ /* 0x000fc600078e0214 */
[----:B------:R-:W-:Y:S04]  /*1d680*/  LDGSTS.E [R2+0x3c280], desc[UR28][R10.64], !P1 ;  /* 0x3c2800000a027fae */ /* 0x000fe8000c92185c */
[----:B------:R2:W-:Y:S04]  /*1d690*/  STL.64 [R1+0x3f70], R34 ;  /* 0x003f702201007387 */ /* 0x0005e80000100a00 */
[----:B------:R-:W-:Y:S01]  /*1d6a0*/  STL.64 [R1+0x3f68], R32 ;  /* 0x003f682001007387 */ /* 0x000fe20000100a00 */
[----:B---3--:R-:W-:-:S03]  /*1d6b0*/  IMAD.WIDE R30, R3, 0x4, R18 ;  /* 0x00000004031e7825 */ /* 0x008fc600078e0212 */
[----:B------:R-:W-:Y:S04]  /*1d6c0*/  LDGSTS.E [R2+0x3c300], desc[UR28][R36.64], !P1 ;  /* 0x3c30000024027fae */ /* 0x000fe8000c92185c */
[----:B------:R-:W3:Y:S01]  /*1d6d0*/  LDL.LU.64 R18, [R1+0x138] ;  /* 0x0001380001127983 */ /* 0x000ee20000300a00 */
[----:B------:R-:W-:-:S03]  /*1d6e0*/  IMAD.WIDE R20, R3, 0x4, R50 ;  /* 0x0000000403147825 */ /* 0x000fc600078e0232 */
[----:B------:R-:W-:Y:S04]  /*1d6f0*/  STL.64 [R1+0x3f60], R30 ;  /* 0x003f601e01007387 */ /* 0x000fe80000100a00 */
[----:B------:R2:W-:Y:S01]  /*1d700*/  LDGSTS.E [R2+0x3c380], desc[UR28][R34.64], !P1 ;  /* 0x3c38000022027fae */ /* 0x0005e2000c92185c */
[----:B----4-:R-:W-:-:S03]  /*1d710*/  IMAD.WIDE R26, R3, 0x4, R16 ;  /* 0x00000004031a7825 */ /* 0x010fc600078e0210 */
[----:B------:R-:W-:Y:S04]  /*1d720*/  LDGSTS.E [R2+0x3c400], desc[UR28][R32.64], !P1 ;  /* 0x3c40000020027fae */ /* 0x000fe8000c92185c */
[----:B------:R-:W4:Y:S04]  /*1d730*/  LDL.LU.64 R16, [R1+0x170] ;  /* 0x0001700001107983 */ /* 0x000f280000300a00 */
[----:B------:R-:W-:Y:S04]  /*1d740*/  STL.64 [R1+0x3f58], R28 ;  /* 0x003f581c01007387 */ /* 0x000fe80000100a00 */
[----:B------:R2:W-:Y:S01]  /*1d750*/  STL.64 [R1+0x3f50], R26 ;  /* 0x003f501a01007387 */ /* 0x0005e20000100a00 */
[----:B------:R-:W-:-:S03]  /*1d760*/  IMAD.WIDE R22, R3, 0x4, R14 ;  /* 0x0000000403167825 */ /* 0x000fc600078e020e */
[----:B------:R-:W-:Y:S01]  /*1d770*/  LDGSTS.E [R2+0x3c480], desc[UR28][R30.64], !P1 ;  /* 0x3c4800001e027fae */ /* 0x000fe2000c92185c */
[----:B------:R-:W-:-:S03]  /*1d780*/  IMAD.WIDE R8, R3, 0x4, R8 ;  /* 0x0000000403087825 */ /* 0x000fc600078e0208 */
[----:B------:R-:W4:Y:S04]  /*1d790*/  LDL.LU.64 R14, [R1+0x140] ;  /* 0x00014000010e7983 */ /* 0x000f280000300a00 */
[----:B------:R2:W-:Y:S04]  /*1d7a0*/  STL.64 [R1+0x3f48], R24 ;  /* 0x003f481801007387 */ /* 0x0005e80000100a00 */
[----:B------:R-:W-:Y:S04]  /*1d7b0*/  STL.64 [R1+0x3f40], R22 ;  /* 0x003f401601007387 */ /* 0x000fe80000100a00 */
[----:B------:R2:W-:Y:S04]  /*1d7c0*/  STL.64 [R1+0x3f38], R20 ;  /* 0x003f381401007387 */ /* 0x0005e80000100a00 */
[----:B------:R2:W-:Y:S04]  /*1d7d0*/  STL.64 [R1+0x3f30], R8 ;  /* 0x003f300801007387 */ /* 0x0005e80000100a00 */
[----:B-1----:R-:W4:Y:S04]  /*1d7e0*/  LDL.LU.64 R12, [R1+0x148] ;  /* 0x00014800010c7983 */ /* 0x002f280000300a00 */
[----:B--2---:R-:W2:Y:S04]  /*1d7f0*/  LDL.LU.64 R10, [R1+0x150] ;  /* 0x00015000010a7983 */ /* 0x004ea80000300a00 */
[----:B------:R-:W2:Y:S04]  /*1d800*/  LDL.LU.64 R36, [R1+0x158] ;  /* 0x0001580001247983 */ /* 0x000ea80000300a00 */
[----:B------:R-:W2:Y:S04]  /*1d810*/  LDL.LU.64 R248, [R1+0x160] ;  /* 0x0001600001f87983 */ /* 0x000ea80000300a00 */
[----:B------:R-:W2:Y:S01]  /*1d820*/  LDL.LU.64 R246, [R1+0x168] ;  /* 0x0001680001f67983 */ /* 0x000ea20000300a00 */
[----:B------:R-:W-:-:S02]  /*1d830*/  IMAD.WIDE R34, R3, 0x4, R68 ;  /* 0x0000000403227825 */ /* 0x000fc400078e0244 */
[----:B------:R-:W1:Y:S01]  /*1d840*/  LDC R68, c[0x0][0x230] ;  /* 0x00008c00ff447b82 */ /* 0x000e620000000800 */
[----:B------:R-:W-:Y:S04]  /*1d850*/  LDGSTS.E [R2+0x3c500], desc[UR28][R28.64], !P1 ;  /* 0x3c5000001c027fae */ /* 0x000fe8000c92185c */
[----:B------:R1:W-:Y:S04]  /*1d860*/  LDGSTS.E [R2+0x3c580], desc[UR28][R26.64], !P1 ;  /* 0x3c5800001a027fae */ /* 0x0003e8000c92185c */
[----:B------:R1:W-:Y:S04]  /*1d870*/  LDGSTS.E [R2+0x3c600], desc[UR28][R24.64], !P1 ;  /* 0x3c60000018027fae */ /* 0x0003e8000c92185c */
[----:B------:R-:W-:Y:S01]  /*1d880*/  LDGSTS.E [R2+0x3c680], desc[UR28][R22.64], !P1 ;  /* 0x3c68000016027fae */ /* 0x000fe2000c92185c */
[----:B-1----:R-:W-:-:S03]  /*1d890*/  IMAD.WIDE R26, R3, 0x4, R54 ;  /* 0x00000004031a7825 */ /* 0x002fc600078e0236 */
[----:B------:R1:W-:Y:S01]  /*1d8a0*/  STL.64 [R1+0x3f28], R34 ;  /* 0x003f282201007387 */ /* 0x0003e20000100a00 */
[----:B------:R-:W-:-:S03]  /*1d8b0*/  IMAD.WIDE R24, R3, 0x4, R56 ;  /* 0x0000000403187825 */ /* 0x000fc600078e0238 */
[----:B------:R1:W-:Y:S01]  /*1d8c0*/  LDGSTS.E [R2+0x3c700], desc[UR28][R20.64], !P1 ;  /* 0x3c70000014027fae */ /* 0x0003e2000c92185c */
[----:B------:R-:W-:-:S03]  /*1d8d0*/  IMAD.WIDE R28, R3, 0x4, R64 ;  /* 0x00000004031c7825 */ /* 0x000fc600078e0240 */
[----:B------:R1:W-:Y:S01]  /*1d8e0*/  LDGSTS.E [R2+0x3c780], desc[UR28][R8.64], !P1 ;  /* 0x3c78000008027fae */ /* 0x0003e2000c92185c */
[----:B------:R-:W-:-:S03]  /*1d8f0*/  IMAD.WIDE R40, R3, 0x4, R66 ;  /* 0x0000000403287825 */ /* 0x000fc600078e0242 */
[----:B------:R2:W-:Y:S01]  /*1d900*/  LDGSTS.E [R2+0x3e000], desc[UR28][R34.64], !P4 ;  /* 0x3e00000022027fae */ /* 0x0005e2000e12185c */
[C---:B-1----:R-:W-:Y:S01]  /*1d910*/  IMAD.WIDE R20, R3.reuse, 0x4, R58 ;  /* 0x0000000403147825 */ /* 0x042fe200078e023a */
[----:B------:R-:W1:Y:S03]  /*1d920*/  LDC R8, c[0x0][0x230] ;  /* 0x00008c00ff087b82 */ /* 0x000e660000000800 */
[----:B---3--:R-:W-:-:S05]  /*1d930*/  IMAD.WIDE R32, R3, 0x4, R18 ;  /* 0x0000000403207825 */ /* 0x008fca00078e0212 */
[----:B------:R3:W-:Y:S04]  /*1d940*/  STL.64 [R1+0x3f20], R32 ;  /* 0x003f202001007387 */ /* 0x0007e80000100a00 */
[----:B------:R1:W-:Y:S04]  /*1d950*/  LDGSTS.E [R2+0x3e080], desc[UR28][R32.64], !P4 ;  /* 0x3e08000020027fae */ /* 0x0003e8000e12185c */
[----:B------:R1:W-:Y:S01]  /*1d960*/  LDGSTS.E [R2+0x3e100], desc[UR28][R26.64], !P4 ;  /* 0x3e1000001a027fae */ /* 0x0003e2000e12185c */
[----:B----4-:R-:W-:-:S05]  /*1d970*/  IMAD.WIDE R38, R3, 0x4, R16 ;  /* 0x0000000403267825 */ /* 0x010fca00078e0210 */
[----:B------:R-:W-:Y:S04]  /*1d980*/  STL.64 [R1+0x3e90], R38 ;  /* 0x003e902601007387 */ /* 0x000fe80000100a00 */
[----:B------:R4:W-:Y:S01]  /*1d990*/  STL.64 [R1+0x3f08], R26 ;  /* 0x003f081a01007387 */ /* 0x0009e20000100a00 */
[----:B------:R-:W-:-:S04]  /*1d9a0*/  IMAD.WIDE R18, R3, 0x4, R14 ;  /* 0x0000000403127825 */ /* 0x000fc800078e020e */
[C---:B------:R-:W-:Y:S01]  /*1d9b0*/  IMAD.WIDE R14, R3.reuse, 0x4, R60 ;  /* 0x00000004030e7825 */ /* 0x040fe200078e023c */
[----:B------:R1:W-:Y:S04]  /*1d9c0*/  STL.64 [R1+0x3f00], R18 ;  /* 0x003f001201007387 */ /* 0x0003e80000100a00 */
[----:B------:R1:W-:Y:S04]  /*1d9d0*/  STL.64 [R1+0x3ef8], R24 ;  /* 0x003ef81801007387 */ /* 0x0003e80000100a00 */
[----:B------:R1:W-:Y:S04]  /*1d9e0*/  LDGSTS.E [R2+0x3e180], desc[UR28][R18.64], !P4 ;  /* 0x3e18000012027fae */ /* 0x0003e8000e12185c */
[----:B------:R1:W-:Y:S01]  /*1d9f0*/  LDGSTS.E [R2+0x3e200], desc[UR28][R24.64], !P4 ;  /* 0x3e20000018027fae */ /* 0x0003e2000e12185c */
[----:B------:R-:W-:-:S04]  /*1da00*/  IMAD.WIDE R22, R3, 0x4, R12 ;  /* 0x0000000403167825 */ /* 0x000fc800078e020c */
        /* <DEDUP_REMOVED lines=8> */
[----:B------:R-:W-:Y:S01]  /*1da90*/  IMAD.WIDE R10, R3, 0x4, R246 ;  /* 0x00000004030a7825 */ /* 0x000fe200078e02f6 */
[----:B------:R2:W-:Y:S04]  /*1daa0*/  STL.64 [R1+0x3ed0], R12 ;  /* 0x003ed00c01007387 */ /* 0x0005e80000100a00 */
[----:B------:R2:W-:Y:S04]  /*1dab0*/  STL.64 [R1+0x3ec8], R36 ;  /* 0x003ec82401007387 */ /* 0x0005e80000100a00 */
[----:B------:R2:W-:Y:S04]  /*1dac0*/  STL.64 [R1+0x3ec0], R30 ;  /* 0x003ec01e01007387 */ /* 0x0005e80000100a00 */
[----:B------:R2:W-:Y:S04]  /*1dad0*/  STL.64 [R1+0x3eb8], R28 ;  /* 0x003eb81c01007387 */ /* 0x0005e80000100a00 */
[----:B------:R2:W-:Y:S04]  /*1dae0*/  STL.64 [R1+0x3eb0], R10 ;  /* 0x003eb00a01007387 */ /* 0x0005e80000100a00 */
[----:B------:R-:W-:Y:S04]  /*1daf0*/  STL.64 [R1+0x3ea8], R40 ;  /* 0x003ea82801007387 */ /* 0x000fe80000100a00 */
[----:B------:R-:W2:Y:S04]  /*1db00*/  LDL.LU.64 R34, [R1+0x1488] ;  /* 0x0014880001227983 */ /* 0x000ea80000300a00 */
[----:B---3--:R-:W3:Y:S04]  /*1db10*/  LDL.LU.64 R32, [R1+0x1480] ;  /* 0x0014800001207983 */ /* 0x008ee80000300a00 */
[----:B----4-:R-:W4:Y:S04]  /*1db20*/  LDL.LU.64 R26, [R1+0x1478] ;  /* 0x00147800011a7983 */ /* 0x010f280000300a00 */
[----:B-1----:R-:W4:Y:S04]  /*1db30*/  LDL.LU.64 R18, [R1+0x1470] ;  /* 0x0014700001127983 */ /* 0x002f280000300a00 */
[----:B------:R-:W4:Y:S04]  /*1db40*/  LDL.LU.64 R24, [R1+0x1468] ;  /* 0x0014680001187983 */ /* 0x000f280000300a00 */
[----:B------:R1:W-:Y:S04]  /*1db50*/  LDGSTS.E [R2+0x3e280], desc[UR28][R22.64], !P4 ;  /* 0x3e28000016027fae */ /* 0x0003e8000e12185c */
[----:B------:R1:W-:Y:S04]  /*1db60*/  LDGSTS.E [R2+0x3e300], desc[UR28][R20.64], !P4 ;  /* 0x3e30000014027fae */ /* 0x0003e8000e12185c */
[----:B------:R1:W-:Y:S04]  /*1db70*/  LDGSTS.E [R2+0x3e380], desc[UR28][R16.64], !P4 ;  /* 0x3e38000010027fae */ /* 0x0003e8000e12185c */
[----:B--2---:R-:W1:Y:S04]  /*1db80*/  LDL.LU.64 R22, [R1+0x1460] ;  /* 0x0014600001167983 */ /* 0x004e680000300a00 */
[----:B------:R-:W2:Y:S04]  /*1db90*/  LDL.LU.64 R20, [R1+0x1458] ;  /* 0x0014580001147983 */ /* 0x000ea80000300a00 */
[----:B------:R-:W2:Y:S04]  /*1dba0*/  LDL.LU.64 R16, [R1+0x1450] ;  /* 0x0014500001107983 */ /* 0x000ea80000300a00 */
[----:B------:R2:W-:Y:S04]  /*1dbb0*/  LDGSTS.E [R2+0x3e400], desc[UR28][R14.64], !P4 ;  /* 0x3e4000000e027fae */ /* 0x0005e8000e12185c */
[----:B------:R2:W-:Y:S04]  /*1dbc0*/  LDGSTS.E [R2+0x3e480], desc[UR28][R12.64], !P4 ;  /* 0x3e4800000c027fae */ /* 0x0005e8000e12185c */
[----:B------:R2:W-:Y:S04]  /*1dbd0*/  LDGSTS.E [R2+0x3e500], desc[UR28][R36.64], !P4 ;  /* 0x3e50000024027fae */ /* 0x0005e8000e12185c */
[----:B------:R-:W2:Y:S04]  /*1dbe0*/  LDL.LU.64 R14, [R1+0x1448] ;  /* 0x00144800010e7983 */ /* 0x000ea80000300a00 */
        /* <DEDUP_REMOVED lines=8> */
[----:B------:R-:W2:Y:S04]  /*1dc70*/  LDL.LU.64 R248, [R1+0x1418] ;  /* 0x0014180001f87983 */ /* 0x000ea80000300a00 */
[----:B------:R-:W2:Y:S01]  /*1dc80*/  LDL.LU.64 R246, [R1+0x1410] ;  /* 0x0014100001f67983 */ /* 0x000ea20000300a00 */
[----:B------:R-:W-:Y:S01]  /*1dc90*/  ISETP.GE.U32.AND P1, PT, R6, 0x7fffff73, PT ;  /* 0x7fffff730600780c */ /* 0x000fe20003f26070 */
[----:B------:R-:W-:-:S02]  /*1dca0*/  VIADD R6, R7, 0xffffffae ;  /* 0xffffffae07067836 */ /* 0x000fc40000000000 */
[----:B------:R-:W-:Y:S01]  /*1dcb0*/  LDGSTS.E [R2+0x3e700], desc[UR28][R40.64], !P4 ;  /* 0x3e70000028027fae */ /* 0x000fe2000e12185c */
[----:B------:R-:W2:Y:S03]  /*1dcc0*/  LDC R7, c[0x0][0x230] ;  /* 0x00008c00ff077b82 */ /* 0x000ea60000000800 */
[----:B------:R2:W-:Y:S01]  /*1dcd0*/  LDGSTS.E [R2+0x3e780], desc[UR28][R38.64], !P4 ;  /* 0x3e78000026027fae */ /* 0x0005e2000e12185c */
[----:B------:R-:W-:Y:S01]  /*1dce0*/  ISETP.GE.U32.AND P4, PT, R6, 0x7fffff6f, PT ;  /* 0x7fffff6f0600780c */ /* 0x000fe20003f86070 */
[----:B------:R-:W-:Y:S02]  /*1dcf0*/  VIADD R6, R8, 0xffffffaa ;  /* 0xffffffaa08067836 */ /* 0x000fe40000000000 */
[----:B------:R-:W-:-:S04]  /*1dd00*/  IMAD.WIDE R34, R3, 0x4, R34 ;  /* 0x0000000403227825 */ /* 0x000fc800078e0222 */
[C---:B---3--:R-:W-:Y:S01]  /*1dd10*/  IMAD.WIDE R32, R3.reuse, 0x4, R32 ;  /* 0x0000000403207825 */ /* 0x048fe200078e0220 */
[----:B------:R3:W-:Y:S03]  /*1dd20*/  STL.64 [R1+0x6c8], R34 ;  /* 0x0006c82201007387 */ /* 0x0007e60000100a00 */
[C---:B----4-:R-:W-:Y:S01]  /*1dd30*/  IMAD.WIDE R26, R3.reuse, 0x4, R26 ;  /* 0x00000004031a7825 */ /* 0x050fe200078e021a */
        /* <DEDUP_REMOVED lines=10> */
[----:B--2---:R-:W-:-:S03]  /*1dde0*/  IMAD.WIDE R20, R3, 0x4, R20 ;  /* 0x0000000403147825 */ /* 0x004fc600078e0214 */
        /* <DEDUP_REMOVED lines=22> */
[----:B------:R2:W-:Y:S01]  /*1df50*/  STL.64 [R1+0x890], R10 ;  /* 0x0008900a01007387 */ /* 0x0005e20000100a00 */
[----:B------:R-:W-:-:S03]  /*1df60*/  IMAD.WIDE R8, R3, 0x4, R246 ;  /* 0x0000000403087825 */ /* 0x000fc600078e02f6 */
[----:B------:R-:W-:Y:S04]  /*1df70*/  STL.64 [R1+0x898], R38 ;  /* 0x0008982601007387 */ /* 0x000fe80000100a00 */
[----:B------:R2:W-:Y:S04]  /*1df80*/  STL.64 [R1+0x9b8], R8 ;  /* 0x0009b80801007387 */ /* 0x0005e80000100a00 */
[----:B---3--:R-:W3:Y:S04]  /*1df90*/  LDL.LU.64 R34, [R1+0x12e0] ;  /* 0x0012e00001227983 */ /* 0x008ee80000300a00 */
[----:B----4-:R-:W4:Y:S04]  /*1dfa0*/  LDL.LU.64 R32, [R1+0x12d8] ;  /* 0x0012d80001207983 */ /* 0x010f280000300a00 */
[----:B------:R-:W4:Y:S04]  /*1dfb0*/  LDL.LU.64 R26, [R1+0x12d0] ;  /* 0x0012d000011a7983 */ /* 0x000f280000300a00 */
[----:B------:R-:W4:Y:S04]  /*1dfc0*/  LDL.LU.64 R18, [R1+0x12c8] ;  /* 0x0012c80001127983 */ /* 0x000f280000300a00 */
[----:B------:R-:W4:Y:S04]  /*1dfd0*/  LDL.LU.64 R24, [R1+0x12c0] ;  /* 0x0012c00001187983 */ /* 0x000f280000300a00 */
[----:B-1----:R-:W4:Y:S04]  /*1dfe0*/  LDL.LU.64 R22, [R1+0x12b8] ;  /* 0x0012b80001167983 */ /* 0x002f280000300a00 */
[----:B--2---:R-:W2:Y:S04]  /*1dff0*/  LDL.LU.64 R20, [R1+0x12b0] ;  /* 0x0012b00001147983 */ /* 0x004ea80000300a00 */
[----:B------:R-:W2:Y:S04]  /*1e000*/  LDL.LU.64 R16, [R1+0x12a8] ;  /* 0x0012a80001107983 */ /* 0x000ea80000300a00 */
[----:B------:R-:W2:Y:S04]  /*1e010*/  LDL.LU.64 R14, [R1+0x12a0] ;  /* 0x0012a000010e7983 */ /* 0x000ea80000300a00 */
[----:B------:R-:W-:Y:S04]  /*1e020*/  LDGSTS.E [R0+0x20c80], desc[UR28][R12.64], !P2 ;  /* 0x20c800000c007fae */ /* 0x000fe8000d12185c */
[----:B------:R-:W-:Y:S04]  /*1e030*/  LDGSTS.E [R0+0x20d00], desc[UR28][R36.64], !P2 ;  /* 0x20d0000024007fae */ /* 0x000fe8000d12185c */
[----:B------:R-:W-:Y:S04]  /*1e040*/  LDGSTS.E [R0+0x20d80], desc[UR28][R30.64], !P2 ;  /* 0x20d800001e007fae */ /* 0x000fe8000d12185c */
[----:B------:R-:W2:Y:S04]  /*1e050*/  LDL.LU.64 R12, [R1+0x1298] ;  /* 0x00129800010c7983 */ /* 0x000ea80000300a00 */
        /* <DEDUP_REMOVED lines=8> */
[----:B------:R-:W2:Y:S04]  /*1e0e0*/  LDL.LU.64 R246, [R1+0x1268] ;  /* 0x0012680001f67983 */ /* 0x000ea80000300a00 */
[----:B------:R1:W-:Y:S02]  /*1e0f0*/  LDGSTS.E [R0+0x20f80], desc[UR28][R8.64], !P2 ;  /* 0x20f8000008007fae */ /* 0x0003e4000d12185c */
[----:B-1----:R-:W1:Y:S01]  /*1e100*/  LDC R8, c[0x0][0x230] ;  /* 0x00008c00ff087b82 */ /* 0x002e620000000800 */
[----:B---3--:R-:W-:-:S04]  /*1e110*/  IMAD.WIDE R34, R3, 0x4, R34 ;  /* 0x0000000403227825 */ /* 0x008fc800078e0222 */
        /* <DEDUP_REMOVED lines=10> */
[C---:B--2---:R-:W-:Y:S01]  /*1e1c0*/  IMAD.WIDE R20, R3.reuse, 0x4, R20 ;  /* 0x0000000403147825 */ /* 0x044fe200078e0214 */
        /* <DEDUP_REMOVED lines=28> */
[----:B-1----:R-:W4:Y:S04]  /*1e390*/  LDL.LU.64 R26, [R1+0x1120] ;  /* 0x00112000011a7983 */ /* 0x002f280000300a00 */
[----:B------:R-:W4:Y:S04]  /*1e3a0*/  LDL.LU.64 R18, [R1+0x1118] ;  /* 0x0011180001127983 */ /* 0x000f280000300a00 */
[----:B------:R-:W4:Y:S04]  /*1e3b0*/  LDL.LU.64 R24, [R1+0x1110] ;  /* 0x0011100001187983 */ /* 0x000f280000300a00 */
[----:B--2---:R-:W2:Y:S04]  /*1e3c0*/  LDL.LU.64 R22, [R1+0x1108] ;  /* 0x0011080001167983 */ /* 0x004ea80000300a00 */
[----:B------:R1:W-:Y:S04]  /*1e3d0*/  LDGSTS.E [R0+0x22b00], desc[UR28][R20.64], !P6 ;  /* 0x22b0000014007fae */ /* 0x0003e8000f12185c */
[----:B------:R1:W-:Y:S04]  /*1e3e0*/  LDGSTS.E [R0+0x22b80], desc[UR28][R16.64], !P6 ;  /* 0x22b8000010007fae */ /* 0x0003e8000f12185c */
[----:B------:R1:W-:Y:S04]  /*1e3f0*/  LDGSTS.E [R0+0x22c00], desc[UR28][R14.64], !P6 ;  /* 0x22c000000e007fae */ /* 0x0003e8000f12185c */
[----:B------:R-:W1:Y:S04]  /*1e400*/  LDL.LU.64 R20, [R1+0x1100] ;  /* 0x0011000001147983 */ /* 0x000e680000300a00 */
        /* <DEDUP_REMOVED lines=9> */
[----:B------:R1:W-:Y:S01]  /*1e4a0*/  LDGSTS.E [R0+0x22e80], desc[UR28][R10.64], !P6 ;  /* 0x22e800000a007fae */ /* 0x0003e2000f12185c */
[----:B------:R-:W-:-:S03]  /*1e4b0*/  ISETP.GE.U32.AND P2, PT, R6, 0x7fffff6b, PT ;  /* 0x7fffff6b0600780c */ /* 0x000fc60003f46070 */
[----:B------:R-:W2:Y:S04]  /*1e4c0*/  LDL.LU.64 R28, [R1+0x10d0] ;  /* 0x0010d000011c7983 */ /* 0x000ea80000300a00 */
[----:B------:R-:W2:Y:S04]  /*1e4d0*/  LDL.LU.64 R10, [R1+0x10c8] ;  /* 0x0010c800010a7983 */ /* 0x000ea80000300a00 */
[----:B------:R-:W2:Y:S04]  /*1e4e0*/  LDL.LU.64 R248, [R1+0x10c0] ;  /* 0x0010c00001f87983 */ /* 0x000ea80000300a00 */
[----:B------:R-:W2:Y:S01]  /*1e4f0*/  LDL.LU.64 R246, [R1+0x10b8] ;  /* 0x0010b80001f67983 */ /* 0x000ea20000300a00 */
[----:B------:R-:W-:-:S02]  /*1e500*/  VIADD R6, R7, 0xffffffa6 ;  /* 0xffffffa607067836 */ /* 0x000fc40000000000 */
[----:B------:R-:W1:Y:S01]  /*1e510*/  LDC R7, c[0x0][0x230] ;  /* 0x00008c00ff077b82 */ /* 0x000e620000000800 */
[----:B------:R-:W-:Y:S04]  /*1e520*/  LDGSTS.E [R0+0x22f00], desc[UR28][R40.64], !P6 ;  /* 0x22f0000028007fae */ /* 0x000fe8000f12185c */
[----:B------:R1:W-:Y:S01]  /*1e530*/  LDGSTS.E [R0+0x22f80], desc[UR28][R38.64], !P6 ;  /* 0x22f8000026007fae */ /* 0x0003e2000f12185c */
[----:B------:R-:W-:Y:S01]  /*1e540*/  ISETP.GE.U32.AND P6, PT, R6, 0x7fffff67, PT ;  /* 0x7fffff670600780c */ /* 0x000fe20003fc6070 */
[----:B------:R-:W-:Y:S02]  /*1e550*/  VIADD R6, R8, 0xffffffa2 ;  /* 0xffffffa208067836 */ /* 0x000fe40000000000 */
        /* <DEDUP_REMOVED lines=45> */
[----:B--2---:R-:W2:Y:S04]  /*1e830*/  LDL.LU.64 R24, [R1+0xf90] ;  /* 0x000f900001187983 */ /* 0x004ea80000300a00 */
[----:B------:R-:W2:Y:S04]  /*1e840*/  LDL.LU.64 R22, [R1+0xf88] ;  /* 0x000f880001167983 */ /* 0x000ea80000300a00 */
[----:B-1----:R-:W2:Y:S04]  /*1e850*/  LDL.LU.64 R20, [R1+0xf80] ;  /* 0x000f800001147983 */ /* 0x002ea80000300a00 */
        /* <DEDUP_REMOVED lines=58> */
[----:B--2---:R-:W2:Y:S04]  /*1ec00*/  LDL.LU.64 R18, [R1+0xe18] ;  /* 0x000e180001127983 */ /* 0x004ea80000300a00 */
[----:B------:R-:W2:Y:S04]  /*1ec10*/  LDL.LU.64 R24, [R1+0xe10] ;  /* 0x000e100001187983 */ /* 0x000ea80000300a00 */
[----:B------:R-:W2:Y:S04]  /*1ec20*/  LDL.LU.64 R22, [R1+0xe08] ;  /* 0x000e080001167983 */ /* 0x000ea80000300a00 */
        /* <DEDUP_REMOVED lines=68> */
[----:B--2---:R-:W2:Y:S04]  /*1f070*/  LDL.LU.64 R26, [R1+0xca0] ;  /* 0x000ca000011a7983 */ /* 0x004ea80000300a00 */
[----:B------:R-:W2:Y:S04]  /*1f080*/  LDL.LU.64 R18, [R1+0xc98] ;  /* 0x000c980001127983 */ /* 0x000ea80000300a00 */
[----:B------:R-:W2:Y:S04]  /*1f090*/  LDL.LU.64 R24, [R1+0xc90] ;  /* 0x000c900001187983 */ /* 0x000ea80000300a00 */
        /* <DEDUP_REMOVED lines=58> */
[----:B--2---:R-:W2:Y:S04]  /*1f440*/  LDL.LU.64 R32, [R1+0xb28] ;  /* 0x000b280001207983 */ /* 0x004ea80000300a00 */
        /* <DEDUP_REMOVED lines=17> */
[----:B------:R1:W-:Y:S01]  /*1f560*/  LDGSTS.E [R0+0x2ae80], desc[UR28][R10.64], !P2 ;  /* 0x2ae800000a007fae */ /* 0x0003e2000d12185c */
[----:B------:R-:W-:-:S03]  /*1f570*/  ISETP.GE.U32.AND P4, PT, R6, 0x7fffff5b, PT ;  /* 0x7fffff5b0600780c */ /* 0x000fc60003f86070 */
[----:B------:R-:W4:Y:S04]  /*1f580*/  LDL.LU.64 R28, [R1+0xad0] ;  /* 0x000ad000011c7983 */ /* 0x000f280000300a00 */
[----:B------:R-:W4:Y:S04]  /*1f590*/  LDL.LU.64 R10, [R1+0xac8] ;  /* 0x000ac800010a7983 */ /* 0x000f280000300a00 */
[----:B------:R-:W4:Y:S04]  /*1f5a0*/  LDL.LU.64 R248, [R1+0xac0] ;  /* 0x000ac00001f87983 */ /* 0x000f280000300a00 */
[----:B------:R-:W4:Y:S01]  /*1f5b0*/  LDL.LU.64 R246, [R1+0xab8] ;  /* 0x000ab80001f67983 */ /* 0x000f220000300a00 */
[----:B------:R-:W-:-:S02]  /*1f5c0*/  VIADD R6, R7, 0xffffff96 ;  /* 0xffffff9607067836 */ /* 0x000fc40000000000 */
[----:B------:R-:W1:Y:S01]  /*1f5d0*/  LDC R7, c[0x0][0x230] ;  /* 0x00008c00ff077b82 */ /* 0x000e620000000800 */
[----:B------:R-:W-:Y:S04]  /*1f5e0*/  LDGSTS.E [R0+0x2af00], desc[UR28][R40.64], !P2 ;  /* 0x2af0000028007fae */ /* 0x000fe8000d12185c */
[----:B------:R1:W-:Y:S01]  /*1f5f0*/  LDGSTS.E [R0+0x2af80], desc[UR28][R38.64], !P2 ;  /* 0x2af8000026007fae */ /* 0x0003e2000d12185c */
[----:B------:R-:W-:Y:S01]  /*1f600*/  ISETP.GE.U32.AND P2, PT, R6, 0x7fffff57, PT ;  /* 0x7fffff570600780c */ /* 0x000fe20003f46070 */
[----:B------:R-:W-:Y:S02]  /*1f610*/  VIADD R6, R8, 0xffffff92 ;  /* 0xffffff9208067836 */ /* 0x000fe40000000000 */
        /* <DEDUP_REMOVED lines=270> */
[----:B------:R-:W-:Y:S03]  /*20700*/  STL.64 [R1+0x3610], R34 ;  /* 0x0036102201007387 */ /* 0x000fe60000100a00 */
[C---:B----4-:R-:W-:Y:S01]  /*20710*/  IMAD.WIDE R26, R3.reuse, 0x4, R26 ;  /* 0x00000004031a7825 */ /* 0x050fe200078e021a */
[----:B------:R-:W-:Y:S03]  /*20720*/  STL.64 [R1+0x3620], R32 ;  /* 0x0036202001007387 */ /* 0x000fe60000100a00 */
        /* <DEDUP_REMOVED lines=38> */
[----:B------:R-:W3:Y:S04]  /*20990*/  LDL.LU.64 R34, [R1+0x3a0] ;  /* 0x0003a00001227983 */ /* 0x000ee80000300a00 */
[----:B------:R-:W3:Y:S04]  /*209a0*/  LDL.LU.64 R32, [R1+0x398] ;  /* 0x0003980001207983 */ /* 0x000ee80000300a00 */
[----:B----4-:R-:W4:Y:S04]  /*209b0*/  LDL.LU.64 R24, [R1+0x390] ;  /* 0x0003900001187983 */ /* 0x010f280000300a00 */
        /* <DEDUP_REMOVED lines=22> */
[C---:B------:R-:W-:Y:S01]  /*20b20*/  IMAD.WIDE R40, R3.reuse, 0x4, R34 ;  /* 0x0000000403287825 */ /* 0x040fe200078e0222 */
[----:B------:R3:W-:Y:S03]  /*20b30*/  STL.64 [R1+0x39a8], R18 ;  /* 0x0039a81201007387 */ /* 0x0007e60000100a00 */
[C---:B------:R-:W-:Y:S01]  /*20b40*/  IMAD.WIDE R38, R3.reuse, 0x4, R32 ;  /* 0x0000000403267825 */ /* 0x040fe200078e0220 */
        /* <DEDUP_REMOVED lines=15> */
[----:B------:R1:W-:Y:S01]  /*20c40*/  LDGSTS.E [R0+0x36900], desc[UR28][R40.64], !P6 ;  /* 0x3690000028007fae */ /* 0x0003e2000f12185c */
[----:B------:R-:W-:-:S03]  /*20c50*/  IMAD.WIDE R36, R3, 0x4, R36 ;  /* 0x0000000403247825 */ /* 0x000fc600078e0224 */
[----:B------:R1:W-:Y:S01]  /*20c60*/  STL.64 [R1+0x3968], R12 ;  /* 0x0039680c01007387 */ /* 0x0003e20000100a00 */
[----:B------:R-:W-:-:S03]  /*20c70*/  IMAD.WIDE R34, R3, 0x4, R30 ;  /* 0x0000000403227825 */ /* 0x000fc600078e021e */
[----:B------:R1:W-:Y:S04]  /*20c80*/  STL.64 [R1+0x3960], R36 ;  /* 0x0039602401007387 */ /* 0x0003e80000100a00 */
[----:B------:R-:W-:Y:S04]  /*20c90*/  STL.64 [R1+0x3958], R34 ;  /* 0x0039582201007387 */ /* 0x000fe80000100a00 */
[----:B------:R1:W-:Y:S04]  /*20ca0*/  LDGSTS.E [R0+0x36980], desc[UR28][R38.64], !P6 ;  /* 0x3698000026007fae */ /* 0x0003e8000f12185c */
[----:B------:R-:W-:Y:S01]  /*20cb0*/  LDGSTS.E [R0+0x36a00], desc[UR28][R24.64], !P6 ;  /* 0x36a0000018007fae */ /* 0x000fe2000f12185c */
[----:B------:R-:W-:-:S03]  /*20cc0*/  IMAD.WIDE R32, R3, 0x4, R28 ;  /* 0x0000000403207825 */ /* 0x000fc600078e021c */
[----:B------:R-:W-:Y:S01]  /*20cd0*/  LDGSTS.E [R0+0x36a80], desc[UR28][R22.64], !P6 ;  /* 0x36a8000016007fae */ /* 0x000fe2000f12185c */
[----:B------:R-:W-:-:S03]  /*20ce0*/  IMAD.WIDE R30, R3, 0x4, R10 ;  /* 0x00000004031e7825 */ /* 0x000fc600078e020a */
[----:B------:R-:W-:Y:S01]  /*20cf0*/  STL.64 [R1+0x3950], R32 ;  /* 0x0039502001007387 */ /* 0x000fe20000100a00 */
[----:B------:R-:W-:-:S03]  /*20d00*/  IMAD.WIDE R28, R3, 0x4, R248 ;  /* 0x00000004031c7825 */ /* 0x000fc600078e02f8 */
[----:B------:R-:W-:Y:S01]  /*20d10*/  LDGSTS.E [R0+0x36b00], desc[UR28][R20.64], !P6 ;  /* 0x36b0000014007fae */ /* 0x000fe2000f12185c */
[----:B------:R-:W-:-:S03]  /*20d20*/  IMAD.WIDE R10, R3, 0x4, R246 ;  /* 0x00000004030a7825 */ /* 0x000fc600078e02f6 */
[----:B------:R-:W4:Y:S04]  /*20d30*/  LDL.LU.64 R248, [R1+0x230] ;  /* 0x0002300001f87983 */ /* 0x000f280000300a00 */
[----:B------:R-:W-:Y:S04]  /*20d40*/  STL.64 [R1+0x3948], R30 ;  /* 0x0039481e01007387 */ /* 0x000fe80000100a00 */
[----:B------:R-:W-:Y:S04]  /*20d50*/  STL.64 [R1+0x3940], R28 ;  /* 0x0039401c01007387 */ /* 0x000fe80000100a00 */
[----:B--2---:R-:W2:Y:S04]  /*20d60*/  LDL.LU.64 R26, [R1+0x228] ;  /* 0x00022800011a7983 */ /* 0x004ea80000300a00 */
[----:B------:R1:W-:Y:S04]  /*20d70*/  STL.64 [R1+0x3938], R10 ;  /* 0x0039380a01007387 */ /* 0x0003e80000100a00 */
[----:B------:R-:W2:Y:S04]  /*20d80*/  LDL.LU.64 R246, [R1+0x220] ;  /* 0x0002200001f67983 */ /* 0x000ea80000300a00 */
[----:B---3--:R-:W3:Y:S04]  /*20d90*/  LDL.LU.64 R18, [R1+0x218] ;  /* 0x0002180001127983 */ /* 0x008ee80000300a00 */
[----:B----4-:R-:W4:Y:S04]  /*20da0*/  LDL.LU.64 R24, [R1+0x210] ;  /* 0x0002100001187983 */ /* 0x010f280000300a00 */
[----:B-1----:R-:W4:Y:S04]  /*20db0*/  LDL.LU.64 R22, [R1+0x208] ;  /* 0x0002080001167983 */ /* 0x002f280000300a00 */
        /* <DEDUP_REMOVED lines=8> */
[----:B------:R1:W-:Y:S04]  /*20e40*/  LDGSTS.E [R0+0x36d80], desc[UR28][R34.64], !P6 ;  /* 0x36d8000022007fae */ /* 0x0003e8000f12185c */
[----:B------:R1:W-:Y:S04]  /*20e50*/  LDGSTS.E [R0+0x36e00], desc[UR28][R32.64], !P6 ;  /* 0x36e0000020007fae */ /* 0x0003e8000f12185c */
[----:B------:R-:W4:Y:S04]  /*20e60*/  LDL.LU.64 R36, [R1+0x1e0] ;  /* 0x0001e00001247983 */ /* 0x000f280000300a00 */
[----:B------:R1:W-:Y:S04]  /*20e70*/  LDGSTS.E [R0+0x36e80], desc[UR28][R30.64], !P6 ;  /* 0x36e800001e007fae */ /* 0x0003e8000f12185c */
[----:B------:R1:W-:Y:S04]  /*20e80*/  LDGSTS.E [R0+0x36f00], desc[UR28][R28.64], !P6 ;  /* 0x36f000001c007fae */ /* 0x0003e8000f12185c */
[----:B------:R-:W-:Y:S04]  /*20e90*/  LDGSTS.E [R0+0x36f80], desc[UR28][R10.64], !P6 ;  /* 0x36f800000a007fae */ /* 0x000fe8000f12185c */
[----:B------:R-:W4:Y:S01]  /*20ea0*/  LDL.LU.64 R10, [R1+0x1d8] ;  /* 0x0001d800010a7983 */ /* 0x000f220000300a00 */
[----:B------:R-:W-:-:S03]  /*20eb0*/  IMAD.WIDE R48, R3, 0x4, R248 ;  /* 0x0000000403307825 */ /* 0x000fc600078e02f8 */
[----:B------:R-:W4:Y:S01]  /*20ec0*/  LDL.LU.64 R248, [R1+0x1d0] ;  /* 0x0001d00001f87983 */ /* 0x000f220000300a00 */
[----:B------:R-:W-:Y:S01]  /*20ed0*/  ISETP.GE.U32.AND P2, PT, R6, 0x7fffff43, PT ;  /* 0x7fffff430600780c */ /* 0x000fe20003f46070 */
[C---:B--2---:R-:W-:Y:S02]  /*20ee0*/  IMAD.WIDE R44, R3.reuse, 0x4, R246 ;  /* 0x00000004032c7825 */ /* 0x044fe400078e02f6 */
[----:B------:R-:W-:Y:S04]  /*20ef0*/  LDGSTS.E [R0+0x38800], desc[UR28][R48.64], !P0 ;  /* 0x3880000030007fae */ /* 0x000fe8000c12185c */
[----:B------:R-:W2:Y:S01]  /*20f00*/  LDL.LU.64 R246, [R1+0x1c8] ;  /* 0x0001c80001f67983 */ /* 0x000ea20000300a00 */
[----:B------:R-:W-:-:S04]  /*20f10*/  IMAD.WIDE R46, R3, 0x4, R26 ;  /* 0x00000004032e7825 */ /* 0x000fc800078e021a */
[C---:B---3--:R-:W-:Y:S01]  /*20f20*/  IMAD.WIDE R42, R3.reuse, 0x4, R18 ;  /* 0x00000004032a7825 */ /* 0x048fe200078e0212 */
[----:B------:R-:W-:Y:S03]  /*20f30*/  LDGSTS.E [R0+0x38880], desc[UR28][R46.64], !P0 ;  /* 0x388800002e007fae */ /* 0x000fe6000c12185c */
[C---:B----4-:R-:W-:Y:S01]  /*20f40*/  IMAD.WIDE R40, R3.reuse, 0x4, R24 ;  /* 0x0000000403287825 */ /* 0x050fe200078e0218 */
[----:B------:R-:W3:Y:S03]  /*20f50*/  LDL.LU.64 R18, [R1+0x1c0] ;  /* 0x0001c00001127983 */ /* 0x000ee60000300a00 */
[C---:B------:R-:W-:Y:S01]  /*20f60*/  IMAD.WIDE R38, R3.reuse, 0x4, R22 ;  /* 0x0000000403267825 */ /* 0x040fe200078e0216 */
[----:B------:R-:W4:Y:S03]  /*20f70*/  LDL.LU.64 R52, [R1+0x1b8] ;  /* 0x0001b80001347983 */ /* 0x000f260000300a00 */
[C---:B-1----:R-:W-:Y:S01]  /*20f80*/  IMAD.WIDE R34, R3.reuse, 0x4, R20 ;  /* 0x0000000403227825 */ /* 0x042fe200078e0214 */
[----:B------:R-:W-:Y:S04]  /*20f90*/  STL.64 [R1+0x3c88], R48 ;  /* 0x003c883001007387 */ /* 0x000fe80000100a00 */
[----:B------:R-:W-:Y:S04]  /*20fa0*/  STL.64 [R1+0x3c80], R46 ;  /* 0x003c802e01007387 */ /* 0x000fe80000100a00 */
[----:B------:R-:W-:Y:S01]  /*20fb0*/  STL.64 [R1+0x3c78], R44 ;  /* 0x003c782c01007387 */ /* 0x000fe20000100a00 */
[----:B------:R-:W-:-:S03]  /*20fc0*/  IMAD.WIDE R32, R3, 0x4, R16 ;  /* 0x0000000403207825 */ /* 0x000fc600078e0210 */
[----:B------:R-:W-:Y:S01]  /*20fd0*/  STL.64 [R1+0x3c70], R42 ;  /* 0x003c702a01007387 */ /* 0x000fe20000100a00 */
[----:B------:R-:W-:-:S03]  /*20fe0*/  IMAD.WIDE R30, R3, 0x4, R14 ;  /* 0x00000004031e7825 */ /* 0x000fc600078e020e */
[----:B------:R1:W-:Y:S01]  /*20ff0*/  STL.64 [R1+0x3c68], R40 ;  /* 0x003c682801007387 */ /* 0x0003e20000100a00 */
[----:B------:R-:W-:-:S03]  /*21000*/  IMAD.WIDE R28, R3, 0x4, R12 ;  /* 0x00000004031c7825 */ /* 0x000fc600078e020c */
[----:B------:R1:W-:Y:S04]  /*21010*/  STL.64 [R1+0x3c60], R38 ;  /* 0x003c602601007387 */ /* 0x0003e80000100a00 */
[----:B------:R1:W-:Y:S04]  /*21020*/  STL.64 [R1+0x3c58], R34 ;  /* 0x003c582201007387 */ /* 0x0003e80000100a00 */
[----:B------:R1:W-:Y:S04]  /*21030*/  STL.64 [R1+0x3c50], R32 ;  /* 0x003c502001007387 */ /* 0x0003e80000100a00 */
[----:B------:R-:W1:Y:S01]  /*21040*/  LDL.LU.64 R16, [R1+0x30] ;  /* 0x0000300001107983 */ /* 0x000e620000300a00 */
[----:B------:R-:W-:-:S03]  /*21050*/  IMAD.WIDE R26, R3, 0x4, R36 ;  /* 0x00000004031a7825 */ /* 0x000fc600078e0224 */
[----:B------:R-:W-:Y:S04]  /*21060*/  STL.64 [R1+0x3c48], R30 ;  /* 0x003c481e01007387 */ /* 0x000fe80000100a00 */
[----:B------:R-:W4:Y:S04]  /*21070*/  LDL.LU.64 R14, [R1+0x28] ;  /* 0x00002800010e7983 */ /* 0x000f280000300a00 */
[----:B------:R-:W-:Y:S04]  /*21080*/  STL.64 [R1+0x3c40], R28 ;  /* 0x003c401c01007387 */ /* 0x000fe80000100a00 */
[----:B------:R-:W4:Y:S04]  /*21090*/  LDL.LU.64 R36, [R1+0x20] ;  /* 0x0000200001247983 */ /* 0x000f280000300a00 */
[----:B------:R1:W-:Y:S04]  /*210a0*/  STL.64 [R1+0x3c38], R26 ;  /* 0x003c381a01007387 */ /* 0x0003e80000100a00 */
[----:B------:R-:W4:Y:S01]  /*210b0*/  LDL.LU.64 R12, [R1+0x18] ;  /* 0x00001800010c7983 */ /* 0x000f220000300a00 */
[----:B------:R-:W-:-:S03]  /*210c0*/  IMAD.WIDE R24, R3, 0x4, R10 ;  /* 0x0000000403187825 */ /* 0x000fc600078e020a */
[----:B------:R-:W4:Y:S01]  /*210d0*/  LDL.LU.64 R10, [R1+0x10] ;  /* 0x00001000010a7983 */ /* 0x000f220000300a00 */
[----:B------:R-:W-:Y:S02]  /*210e0*/  VIADD R6, R7, 0xffffffbd ;  /* 0xffffffbd07067836 */ /* 0x000fe40000000000 */
[----:B------:R-:W1:Y:S01]  /*210f0*/  LDC R7, c[0x0][0x230] ;  /* 0x00008c00ff077b82 */ /* 0x000e620000000800 */
[----:B------:R-:W-:Y:S01]  /*21100*/  LDGSTS.E [R0+0x38900], desc[UR28][R44.64], !P0 ;  /* 0x389000002c007fae */ /* 0x000fe2000c12185c */
[----:B------:R-:W-:-:S04]  /*21110*/  IMAD.WIDE R22, R3, 0x4, R248 ;  /* 0x0000000403167825 */ /* 0x000fc800078e02f8 */
[----:B--2---:R-:W-:Y:S01]  /*21120*/  IMAD.WIDE R20, R3, 0x4, R246 ;  /* 0x0000000403147825 */ /* 0x004fe200078e02f6 */
[----:B------:R-:W2:Y:S04]  /*21130*/  LDL.LU.64 R248, [R1+0x8] ;  /* 0x0000080001f87983 */ /* 0x000ea80000300a00 */
[----:B------:R1:W-:Y:S04]  /*21140*/  STL.64 [R1+0x3c30], R24 ;  /* 0x003c301801007387 */ /* 0x0003e80000100a00 */
[----:B------:R-:W2:Y:S01]  /*21150*/  LDL.LU.64 R246, [R1] ;  /* 0x0000000001f67983 */ /* 0x000ea20000300a00 */
[----:B------:R-:W-:Y:S01]  /*21160*/  ISETP.GE.U32.AND P6, PT, R6, 0x7fffff7e, PT ;  /* 0x7fffff7e0600780c */ /* 0x000fe20003fc6070 */
[----:B------:R-:W-:-:S02]  /*21170*/  VIADD R6, R8, 0xffffffb9 ;  /* 0xffffffb908067836 */ /* 0x000fc40000000000 */
[C---:B---3--:R-:W-:Y:S01]  /*21180*/  IMAD.WIDE R18, R3.reuse, 0x4, R18 ;  /* 0x0000000403127825 */ /* 0x048fe200078e0212 */
[----:B------:R-:W-:Y:S03]  /*21190*/  LDGSTS.E [R0+0x38980], desc[UR28][R42.64], !P0 ;  /* 0x389800002a007fae */ /* 0x000fe6000c12185c */
[C---:B----4-:R-:W-:Y:S01]  /*211a0*/  IMAD.WIDE R8, R3.reuse, 0x4, R52 ;  /* 0x0000000403087825 */ /* 0x050fe200078e0234 */
[----:B------:R1:W-:Y:S04]  /*211b0*/  LDGSTS.E [R0+0x38a00], desc[UR28][R40.64], !P0 ;  /* 0x38a0000028007fae */ /* 0x0003e8000c12185c */
[----:B------:R3:W-:Y:S04]  /*211c0*/  LDGSTS.E [R0+0x38a80], desc[UR28][R38.64], !P0 ;  /* 0x38a8000026007fae */ /* 0x0007e8000c12185c */
[----:B------:R4:W-:Y:S04]  /*211d0*/  STL.64 [R1+0x3c28], R22 ;  /* 0x003c281601007387 */ /* 0x0009e80000100a00 */
[----:B------:R4:W-:Y:S04]  /*211e0*/  STL.64 [R1+0x3c20], R20 ;  /* 0x003c201401007387 */ /* 0x0009e80000100a00 */
[----:B------:R3:W-:Y:S04]  /*211f0*/  LDGSTS.E [R0+0x38b00], desc[UR28][R34.64], !P0 ;  /* 0x38b0000022007fae */ /* 0x0007e8000c12185c */
[----:B------:R4:W-:Y:S04]  /*21200*/  STL.64 [R1+0x3c18], R18 ;  /* 0x003c181201007387 */ /* 0x0009e80000100a00 */
[----:B------:R3:W-:Y:S04]  /*21210*/  LDGSTS.E [R0+0x38b80], desc[UR28][R32.64], !P0 ;  /* 0x38b8000020007fae */ /* 0x0007e8000c12185c */
[----:B------:R4:W-:Y:S01]  /*21220*/  STL.64 [R1+0x3c10], R8 ;  /* 0x003c100801007387 */ /* 0x0009e20000100a00 */
[----:B-1----:R-:W-:-:S03]  /*21230*/  IMAD.WIDE R40, R3, 0x4, R16 ;  /* 0x0000000403287825 */ /* 0x002fc600078e0210 */
[----:B------:R-:W-:Y:S04]  /*21240*/  LDGSTS.E [R0+0x38c00], desc[UR28][R30.64], !P0 ;  /* 0x38c000001e007fae */ /* 0x000fe8000c12185c */
[----:B------:R-:W-:Y:S01]  /*21250*/  LDGSTS.E [R0+0x38c80], desc[UR28][R28.64], !P0 ;  /* 0x38c800001c007fae */ /* 0x000fe2000c12185c */
[----:B---3--:R-:W-:-:S03]  /*21260*/  IMAD.WIDE R38, R3, 0x4, R14 ;  /* 0x0000000403267825 */ /* 0x008fc600078e020e */
[----:B------:R1:W-:Y:S04]  /*21270*/  STL.64 [R1+0x3e08], R40 ;  /* 0x003e082801007387 */ /* 0x0003e80000100a00 */
[----:B------:R3:W-:Y:S01]  /*21280*/  LDGSTS.E [R0+0x38d00], desc[UR28][R26.64], !P0 ;  /* 0x38d000001a007fae */ /* 0x0007e2000c12185c */
[----:B------:R-:W-:-:S03]  /*21290*/  IMAD.WIDE R36, R3, 0x4, R36 ;  /* 0x0000000403247825 */ /* 0x000fc600078e0224 */
[----:B------:R1:W-:Y:S04]  /*212a0*/  STL.64 [R1+0x3e00], R38 ;  /* 0x003e002601007387 */ /* 0x0003e80000100a00 */
[----:B------:R4:W-:Y:S01]  /*212b0*/  LDGSTS.E [R0+0x38d80], desc[UR28][R24.64], !P0 ;  /* 0x38d8000018007fae */ /* 0x0009e2000c12185c */
[----:B------:R-:W-:-:S03]  /*212c0*/  IMAD.WIDE R34, R3, 0x4, R12 ;  /* 0x0000000403227825 */ /* 0x000fc600078e020c */
[----:B------:R1:W-:Y:S01]  /*212d0*/  STL.64 [R1+0x3df8], R36 ;  /* 0x003df82401007387 */ /* 0x0003e20000100a00 */
[----:B------:R-:W-:-:S03]  /*212e0*/  IMAD.WIDE R32, R3, 0x4, R10 ;  /* 0x0000000403207825 */ /* 0x000fc600078e020a */
[----:B------:R1:W-:Y:S01]  /*212f0*/  LDGSTS.E [R0+0x38e00], desc[UR28][R22.64], !P0 ;  /* 0x38e0000016007fae */ /* 0x0003e2000c12185c */
[----:B---3--:R-:W-:-:S03]  /*21300*/  IMAD.WIDE R26, R3, 0x4, R250 ;  /* 0x00000004031a7825 */ /* 0x008fc600078e02fa */
[----:B------:R3:W-:Y:S01]  /*21310*/  STL.64 [R1+0x3df0], R34 ;  /* 0x003df02201007387 */ /* 0x0007e20000100a00 */
[----:B----4-:R-:W-:-:S03]  /*21320*/  IMAD.WIDE R24, R3, 0x4, R70 ;  /* 0x0000000403187825 */ /* 0x010fc600078e0246 */
[----:B------:R4:W-:Y:S04]  /*21330*/  LDGSTS.E [R0+0x38e80], desc[UR28][R20.64], !P0 ;  /* 0x38e8000014007fae */ /* 0x0009e8000c12185c */
[----:B------:R3:W-:Y:S01]  /*21340*/  STL.64 [R1+0x3de8], R32 ;  /* 0x003de82001007387 */ /* 0x0007e20000100a00 */
[----:B-1----:R-:W-:-:S03]  /*21350*/  IMAD.WIDE R22, R3, 0x4, R72 ;  /* 0x0000000403167825 */ /* 0x002fc600078e0248 */
[----:B------:R1:W-:Y:S01]  /*21360*/  LDGSTS.E [R0+0x38f00], desc[UR28][R18.64], !P0 ;  /* 0x38f0000012007fae */ /* 0x0003e2000c12185c */
[----:B------:R-:W-:-:S03]  /*21370*/  IMAD.WIDE R16, R3, 0x4, R78 ;  /* 0x0000000403107825 */ /* 0x000fc600078e024e */
[----:B------:R3:W-:Y:S01]  /*21380*/  LDGSTS.E [R0+0x38f80], desc[UR28][R8.64], !P0 ;  /* 0x38f8000008007fae */ /* 0x0007e2000c12185c */
[----:B----4-:R-:W-:-:S03]  /*21390*/  IMAD.WIDE R20, R3, 0x4, R74 ;  /* 0x0000000403147825 */ /* 0x010fc600078e024a */
[----:B------:R4:W-:Y:S01]  /*213a0*/  LDGSTS.E [R0+0x3a800], desc[UR28][R40.64], !P1 ;  /* 0x3a80000028007fae */ /* 0x0009e2000c92185c */
[----:B------:R-:W-:-:S03]  /*213b0*/  IMAD.WIDE R14, R3, 0x4, R80 ;  /* 0x00000004030e7825 */ /* 0x000fc600078e0250 */
[----:B------:R4:W-:Y:S01]  /*213c0*/  LDGSTS.E [R0+0x3a880], desc[UR28][R38.64], !P1 ;  /* 0x3a88000026007fae */ /* 0x0009e2000c92185c */
[----:B-1----:R-:W-:-:S03]  /*213d0*/  IMAD.WIDE R18, R3, 0x4, R76 ;  /* 0x0000000403127825 */ /* 0x002fc600078e024c */
[----:B------:R1:W-:Y:S01]  /*213e0*/  LDGSTS.E [R0+0x3a900], desc[UR28][R36.64], !P1 ;  /* 0x3a90000024007fae */ /* 0x0003e2000c92185c */
[C---:B------:R-:W-:Y:S01]  /*213f0*/  IMAD.WIDE R12, R3.reuse, 0x4, R82 ;  /* 0x00000004030c7825 */ /* 0x040fe200078e0252 */
[----:B---3--:R-:W3:Y:S02]  /*21400*/  LDC R8, c[0x0][0x230] ;  /* 0x00008c00ff087b82 */ /* 0x008ee40000000800 */
[----:B------:R1:W-:Y:S01]  /*21410*/  LDGSTS.E [R0+0x3a980], desc[UR28][R34.64], !P1 ;  /* 0x3a98000022007fae */ /* 0x0003e2000c92185c */
[----:B------:R-:W-:-:S03]  /*21420*/  IMAD.WIDE R10, R3, 0x4, R84 ;  /* 0x00000004030a7825 */ /* 0x000fc600078e0254 */
[----:B------:R1:W-:Y:S01]  /*21430*/  LDGSTS.E [R0+0x3aa00], desc[UR28][R32.64], !P1 ;  /* 0x3aa0000020007fae */ /* 0x0003e2000c92185c */
[----:B----4-:R-:W-:-:S04]  /*21440*/  IMAD.WIDE R40, R3, 0x4, R116 ;  /* 0x0000000403287825 */ /* 0x010fc800078e0274 */
[----:B------:R-:W-:-:S04]  /*21450*/  IMAD.WIDE R38, R3, 0x4, R86 ;  /* 0x0000000403267825 */ /* 0x000fc800078e0256 */
[----:B-1----:R-:W-:-:S04]  /*21460*/  IMAD.WIDE R36, R3, 0x4, R88 ;  /* 0x0000000403247825 */ /* 0x002fc800078e0258 */
[----:B------:R-:W-:-:S04]  /*21470*/  IMAD.WIDE R34, R3, 0x4, R90 ;  /* 0x0000000403227825 */ /* 0x000fc800078e025a */
[----:B------:R-:W-:-:S04]  /*21480*/  IMAD.WIDE R32, R3, 0x4, R92 ;  /* 0x0000000403207825 */ /* 0x000fc800078e025c */
[----:B--2---:R-:W-:-:S04]  /*21490*/  IMAD.WIDE R30, R3, 0x4, R248 ;  /* 0x00000004031e7825 */ /* 0x004fc800078e02f8 */
[C---:B------:R-:W-:Y:S01]  /*214a0*/  IMAD.WIDE R28, R3.reuse, 0x4, R246 ;  /* 0x00000004031c7825 */ /* 0x040fe200078e02f6 */
        /* <DEDUP_REMOVED lines=9> */
[----:B------:R1:W-:Y:S04]  /*21540*/  LDGSTS.E [R0+0x3aa80], desc[UR28][R30.64], !P1 ;  /* 0x3aa800001e007fae */ /* 0x0003e8000c92185c */
[----:B------:R3:W-:Y:S04]  /*21550*/  STL.64 [R1+0x3d98], R12 ;  /* 0x003d980c01007387 */ /* 0x0007e80000100a00 */
[----:B------:R2:W-:Y:S04]  /*21560*/  LDGSTS.E [R0+0x3ab00], desc[UR28][R28.64], !P1 ;  /* 0x3ab000001c007fae */ /* 0x0005e8000c92185c */
[----:B------:R3:W-:Y:S01]  /*21570*/  STL.64 [R1+0x3d90], R10 ;  /* 0x003d900a01007387 */ /* 0x0007e20000100a00 */
[----:B-1----:R-:W-:-:S03]  /*21580*/  IMAD.WIDE R30, R3, 0x4, R94 ;  /* 0x00000004031e7825 */ /* 0x002fc600078e025e */
[----:B------:R4:W-:Y:S04]  /*21590*/  LDGSTS.E [R0+0x3ab80], desc[UR28][R26.64], !P1 ;  /* 0x3ab800001a007fae */ /* 0x0009e8000c92185c */
[----:B------:R3:W-:Y:S01]  /*215a0*/  LDGSTS.E [R0+0x3ac00], desc[UR28][R24.64], !P1 ;  /* 0x3ac0000018007fae */ /* 0x0007e2000c92185c */
[----:B--2---:R-:W-:-:S03]  /*215b0*/  IMAD.WIDE R28, R3, 0x4, R96 ;  /* 0x00000004031c7825 */ /* 0x004fc600078e0260 */
[----:B------:R-:W-:Y:S04]  /*215c0*/  STL.64 [R1+0x3d88], R40 ;  /* 0x003d882801007387 */ /* 0x000fe80000100a00 */
[----:B------:R1:W-:Y:S01]  /*215d0*/  LDGSTS.E [R0+0x3ac80], desc[UR28][R22.64], !P1 ;  /* 0x3ac8000016007fae */ /* 0x0003e2000c92185c */
[----:B----4-:R-:W-:-:S03]  /*215e0*/  IMAD.WIDE R26, R3, 0x4, R98 ;  /* 0x00000004031a7825 */ /* 0x010fc600078e0262 */
        /* <DEDUP_REMOVED lines=20> */
[----:B------:R3:W-:Y:S04]  /*21730*/  STL.64 [R1+0x3d48], R24 ;  /* 0x003d481801007387 */ /* 0x0007e80000100a00 */
[----:B------:R-:W-:Y:S01]  /*21740*/  LDGSTS.E [R0+0x3c800], desc[UR28][R40.64], !P4 ;  /* 0x3c80000028007fae */ /* 0x000fe2000e12185c */
[----:B-1----:R-:W-:-:S03]  /*21750*/  IMAD.WIDE R10, R3, 0x4, R114 ;  /* 0x00000004030a7825 */ /* 0x002fc600078e0272 */
[----:B------:R1:W-:Y:S04]  /*21760*/  STL.64 [R1+0x3d40], R22 ;  /* 0x003d401601007387 */ /* 0x0003e80000100a00 */
[----:B------:R2:W-:Y:S04]  /*21770*/  LDGSTS.E [R0+0x3c880], desc[UR28][R38.64], !P4 ;  /* 0x3c88000026007fae */ /* 0x0005e8000e12185c */
[----:B------:R1:W-:Y:S04]  /*21780*/  STL.64 [R1+0x3d38], R20 ;  /* 0x003d381401007387 */ /* 0x0003e80000100a00 */
[----:B------:R4:W-:Y:S04]  /*21790*/  LDGSTS.E [R0+0x3c900], desc[UR28][R36.64], !P4 ;  /* 0x3c90000024007fae */ /* 0x0009e8000e12185c */
[----:B------:R1:W-:Y:S01]  /*217a0*/  STL.64 [R1+0x3d30], R18 ;  /* 0x003d301201007387 */ /* 0x0003e20000100a00 */
[----:B--2---:R-:W-:-:S03]  /*217b0*/  IMAD.WIDE R38, R3, 0x4, R120 ;  /* 0x0000000403267825 */ /* 0x004fc600078e0278 */
[----:B------:R2:W-:Y:S01]  /*217c0*/  LDGSTS.E [R0+0x3c980], desc[UR28][R34.64], !P4 ;  /* 0x3c98000022007fae */ /* 0x0005e2000e12185c */
[----:B----4-:R-:W-:-:S03]  /*217d0*/  IMAD.WIDE R36, R3, 0x4, R148 ;  /* 0x0000000403247825 */ /* 0x010fc600078e0294 */
[----:B------:R4:W-:Y:S04]  /*217e0*/  STL.64 [R1+0x3d28], R16 ;  /* 0x003d281001007387 */ /* 0x0009e80000100a00 */
[----:B------:R4:W-:Y:S01]  /*217f0*/  STL.64 [R1+0x3d20], R14 ;  /* 0x003d200e01007387 */ /* 0x0009e20000100a00 */
[----:B--2---:R-:W-:-:S03]  /*21800*/  IMAD.WIDE R34, R3, 0x4, R118 ;  /* 0x0000000403227825 */ /* 0x004fc600078e0276 */
[----:B------:R2:W-:Y:S04]  /*21810*/  LDGSTS.E [R0+0x3ca00], desc[UR28][R32.64], !P4 ;  /* 0x3ca0000020007fae */ /* 0x0005e8000e12185c */
[----:B------:R4:W-:Y:S04]  /*21820*/  STL.64 [R1+0x3d18], R12 ;  /* 0x003d180c01007387 */ /* 0x0009e80000100a00 */
[----:B------:R3:W-:Y:S01]  /*21830*/  LDGSTS.E [R0+0x3ca80], desc[UR28][R30.64], !P4 ;  /* 0x3ca800001e007fae */ /* 0x0007e2000e12185c */
[----:B--2---:R-:W-:-:S03]  /*21840*/  IMAD.WIDE R32, R3, 0x4, R122 ;  /* 0x0000000403207825 */ /* 0x004fc600078e027a */
[----:B------:R2:W-:Y:S04]  /*21850*/  STL.64 [R1+0x3d10], R10 ;  /* 0x003d100a01007387 */ /* 0x0005e80000100a00 */
[----:B------:R1:W-:Y:S01]  /*21860*/  LDGSTS.E [R0+0x3cb00], desc[UR28][R28.64], !P4 ;  /* 0x3cb000001c007fae */ /* 0x0003e2000e12185c */
[----:B---3--:R-:W-:-:S03]  /*21870*/  IMAD.WIDE R30, R3, 0x4, R124 ;  /* 0x00000004031e7825 */ /* 0x008fc600078e027c */
[----:B------:R3:W-:Y:S04]  /*21880*/  LDGSTS.E [R0+0x3cb80], desc[UR28][R26.64], !P4 ;  /* 0x3cb800001a007fae */ /* 0x0007e8000e12185c */
[----:B------:R2:W-:Y:S01]  /*21890*/  STL.64 [R1+0x3d08], R36 ;  /* 0x003d082401007387 */ /* 0x0005e20000100a00 */
[----:B-1----:R-:W-:-:S03]  /*218a0*/  IMAD.WIDE R28, R3, 0x4, R126 ;  /* 0x00000004031c7825 */ /* 0x002fc600078e027e */
[----:B------:R1:W-:Y:S01]  /*218b0*/  LDGSTS.E [R0+0x3cc00], desc[UR28][R24.64], !P4 ;  /* 0x3cc0000018007fae */ /* 0x0003e2000e12185c */
[----:B---3--:R-:W-:-:S03]  /*218c0*/  IMAD.WIDE R26, R3, 0x4, R128 ;  /* 0x00000004031a7825 */ /* 0x008fc600078e0280 */
[----:B------:R3:W-:Y:S04]  /*218d0*/  STL.64 [R1+0x3d00], R34 ;  /* 0x003d002201007387 */ /* 0x0007e80000100a00 */
[----:B------:R4:W-:Y:S04]  /*218e0*/  LDGSTS.E [R0+0x3cc80], desc[UR28][R22.64], !P4 ;  /* 0x3cc8000016007fae */ /* 0x0009e8000e12185c */
[----:B------:R-:W-:Y:S01]  /*218f0*/  STL.64 [R1+0x3c90], R38 ;  /* 0x003c902601007387 */ /* 0x000fe20000100a00 */
[----:B-1----:R-:W-:-:S03]  /*21900*/  IMAD.WIDE R24, R3, 0x4, R130 ;  /* 0x0000000403187825 */ /* 0x002fc600078e0282 */
        /* <DEDUP_REMOVED lines=11> */
[----:B-1----:R-:W-:-:S03]  /*219c0*/  IMAD.WIDE R16, R3, 0x4, R138 ;  /* 0x0000000403107825 */ /* 0x002fc600078e028a */
[----:B------:R1:W-:Y:S01]  /*219d0*/  LDGSTS.E [R0+0x3cf00], desc[UR28][R12.64], !P4 ;  /* 0x3cf000000c007fae */ /* 0x0003e2000e12185c */
[----:B------:R-:W-:-:S03]  /*219e0*/  IMAD.WIDE R40, R3, 0x4, R146 ;  /* 0x0000000403287825 */ /* 0x000fc600078e0292 */
[----:B------:R3:W-:Y:S01]  /*219f0*/  STL.64 [R1+0x3cd8], R24 ;  /* 0x003cd81801007387 */ /* 0x0007e20000100a00 */
[----:B----4-:R-:W-:-:S03]  /*21a00*/  IMAD.WIDE R14, R3, 0x4, R140 ;  /* 0x00000004030e7825 */ /* 0x010fc600078e028c */
[----:B------:R2:W-:Y:S04]  /*21a10*/  LDGSTS.E [R0+0x3cf80], desc[UR28][R10.64], !P4 ;  /* 0x3cf800000a007fae */ /* 0x0005e8000e12185c */
[----:B------:R4:W-:Y:S01]  /*21a20*/  STL.64 [R1+0x3cd0], R22 ;  /* 0x003cd01601007387 */ /* 0x0009e20000100a00 */
[----:B-1----:R-:W-:-:S03]  /*21a30*/  IMAD.WIDE R12, R3, 0x4, R142 ;  /* 0x00000004030c7825 */ /* 0x002fc600078e028e */
[----:B------:R1:W-:Y:S01]  /*21a40*/  STL.64 [R1+0x3cc8], R20 ;  /* 0x003cc81401007387 */ /* 0x0003e20000100a00 */
[----:B--2---:R-:W-:-:S03]  /*21a50*/  IMAD.WIDE R10, R3, 0x4, R144 ;  /* 0x00000004030a7825 */ /* 0x004fc600078e0290 */
[----:B------:R2:W-:Y:S04]  /*21a60*/  STL.64 [R1+0x3cc0], R18 ;  /* 0x003cc01201007387 */ /* 0x0005e80000100a00 */
[----:B------:R2:W-:Y:S04]  /*21a70*/  STL.64 [R1+0x3cb8], R16 ;  /* 0x003cb81001007387 */ /* 0x0005e80000100a00 */
[----:B------:R2:W-:Y:S04]  /*21a80*/  STL.64 [R1+0x3cb0], R14 ;  /* 0x003cb00e01007387 */ /* 0x0005e80000100a00 */
[----:B------:R2:W-:Y:S04]  /*21a90*/  STL.64 [R1+0x3ca8], R12 ;  /* 0x003ca80c01007387 */ /* 0x0005e80000100a00 */
[----:B------:R2:W-:Y:S04]  /*21aa0*/  STL.64 [R1+0x3ca0], R10 ;  /* 0x003ca00a01007387 */ /* 0x0005e80000100a00 */
[----:B------:R2:W-:Y:S04]  /*21ab0*/  LDGSTS.E [R0+0x3e800], desc[UR28][R36.64], !P2 ;  /* 0x3e80000024007fae */ /* 0x0005e8000d12185c */
[----:B------:R-:W-:Y:S04]  /*21ac0*/  STL.64 [R1+0x3c98], R40 ;  /* 0x003c982801007387 */ /* 0x000fe80000100a00 */
[----:B------:R2:W-:Y:S04]  /*21ad0*/  LDGSTS.E [R0+0x3e880], desc[UR28][R34.64], !P2 ;  /* 0x3e88000022007fae */ /* 0x0005e8000d12185c */
[----:B------:R-:W2:Y:S04]  /*21ae0*/  LDL.LU.64 R36, [R1+0x1408] ;  /* 0x0014080001247983 */ /* 0x000ea80000300a00 */
[----:B------:R2:W-:Y:S04]  /*21af0*/  LDGSTS.E [R0+0x3e900], desc[UR28][R32.64], !P2 ;  /* 0x3e90000020007fae */ /* 0x0005e8000d12185c */
[----:B---3--:R-:W3:Y:S04]  /*21b00*/  LDL.LU.64 R34, [R1+0x1400] ;  /* 0x0014000001227983 */ /* 0x008ee80000300a00 */
[----:B------:R3:W-:Y:S04]  /*21b10*/  LDGSTS.E [R0+0x3e980], desc[UR28][R30.64], !P2 ;  /* 0x3e9800001e007fae */ /* 0x0007e8000d12185c */
[----:B------:R-:W3:Y:S04]  /*21b20*/  LDL.LU.64 R32, [R1+0x13f8] ;  /* 0x0013f80001207983 */ /* 0x000ee80000300a00 */
        /* <DEDUP_REMOVED lines=9> */
[----:B----4-:R-:W4:Y:S04]  /*21bc0*/  LDL.LU.64 R22, [R1+0x13d0] ;  /* 0x0013d00001167983 */ /* 0x010f280000300a00 */
[----:B------:R4:W-:Y:S04]  /*21bd0*/  LDGSTS.E [R0+0x3ec80], desc[UR28][R18.64], !P2 ;  /* 0x3ec8000012007fae */ /* 0x0009e8000d12185c */
[----:B-1----:R-:W4:Y:S04]  /*21be0*/  LDL.LU.64 R20, [R1+0x13c8] ;  /* 0x0013c80001147983 */ /* 0x002f280000300a00 */
[----:B------:R1:W-:Y:S04]  /*21bf0*/  LDGSTS.E [R0+0x3ed00], desc[UR28][R16.64], !P2 ;  /* 0x3ed0000010007fae */ /* 0x0003e8000d12185c */
[----:B--2---:R-:W2:Y:S04]  /*21c00*/  LDL.LU.64 R18, [R1+0x13c0] ;  /* 0x0013c00001127983 */ /* 0x004ea80000300a00 */
[----:B------:R1:W-:Y:S04]  /*21c10*/  LDGSTS.E [R0+0x3ed80], desc[UR28][R14.64], !P2 ;  /* 0x3ed800000e007fae */ /* 0x0003e8000d12185c */
[----:B------:R-:W1:Y:S04]  /*21c20*/  LDL.LU.64 R16, [R1+0x13b8] ;  /* 0x0013b80001107983 */ /* 0x000e680000300a00 */
[----:B------:R1:W-:Y:S04]  /*21c30*/  LDGSTS.E [R0+0x3ee00], desc[UR28][R12.64], !P2 ;  /* 0x3ee000000c007fae */ /* 0x0003e8000d12185c */
[----:B------:R-:W2:Y:S04]  /*21c40*/  LDL.LU.64 R14, [R1+0x13b0] ;  /* 0x0013b000010e7983 */ /* 0x000ea80000300a00 */
[----:B------:R1:W-:Y:S04]  /*21c50*/  LDGSTS.E [R0+0x3ee80], desc[UR28][R10.64], !P2 ;  /* 0x3ee800000a007fae */ /* 0x0003e8000d12185c */
[----:B------:R-:W2:Y:S01]  /*21c60*/  LDL.LU.64 R12, [R1+0x13a8] ;  /* 0x0013a800010c7983 */ /* 0x000ea20000300a00 */
[----:B------:R-:W-:-:S03]  /*21c70*/  ISETP.GE.U32.AND P0, PT, R6, 0x7fffff7a, PT ;  /* 0x7fffff7a0600780c */ /* 0x000fc60003f06070 */
[----:B------:R-:W-:Y:S04]  /*21c80*/  LDGSTS.E [R0+0x3ef00], desc[UR28][R40.64], !P2 ;  /* 0x3ef0000028007fae */ /* 0x000fe8000d12185c */
[----:B------:R-:W2:Y:S04]  /*21c90*/  LDL.LU.64 R10, [R1+0x13a0] ;  /* 0x0013a000010a7983 */ /* 0x000ea80000300a00 */
[----:B------:R-:W2:Y:S04]  /*21ca0*/  LDL.LU.64 R248, [R1+0x1398] ;  /* 0x0013980001f87983 */ /* 0x000ea80000300a00 */
[----:B------:R-:W2:Y:S01]  /*21cb0*/  LDL.LU.64 R246, [R1+0x1390] ;  /* 0x0013900001f67983 */ /* 0x000ea20000300a00 */
[----:B------:R-:W-:-:S02]  /*21cc0*/  VIADD R6, R7, 0xffffffb5 ;  /* 0xffffffb507067836 */ /* 0x000fc40000000000 */
[----:B------:R-:W3:Y:S01]  /*21cd0*/  LDC R7, c[0x0][0x230] ;  /* 0x00008c00ff077b82 */ /* 0x000ee20000000800 */
[----:B------:R1:W-:Y:S02]  /*21ce0*/  LDGSTS.E [R0+0x3ef80], desc[UR28][R38.64], !P2 ;  /* 0x3ef8000026007fae */ /* 0x0003e4000d12185c */
[----:B------:R-:W-:Y:S01]  /*21cf0*/  ISETP.GE.U32.AND P1, PT, R6, 0x7fffff76, PT ;  /* 0x7fffff760600780c */ /* 0x000fe20003f26070 */
[----:B------:R-:W-:-:S04]  /*21d00*/  VIADD R6, R8, 0xffffffb1 ;  /* 0xffffffb108067836 */ /* 0x000fc80000000000 */
[----:B------:R-:W3:Y:S01]  /*21d10*/  LDC R8, c[0x0][0x230] ;  /* 0x00008c00ff087b82 */ /* 0x000ee20000000800 */
[----:B------:R-:W-:Y:S01]  /*21d20*/  ISETP.GE.U32.AND P4, PT, R6, 0x7fffff72, PT ;  /* 0x7fffff720600780c */ /* 0x000fe20003f86070 */
[----:B---3--:R-:W-:-:S06]  /*21d30*/  VIADD R6, R7, 0xffffffad ;  /* 0xffffffad07067836 */ /* 0x008fcc0000000000 */
[----:B------:R-:W3:Y:S01]  /*21d40*/  LDC R7, c[0x0][0x230] ;  /* 0x00008c00ff077b82 */ /* 0x000ee20000000800 */
[----:B------:R-:W-:Y:S01]  /*21d50*/  ISETP.GE.U32.AND P2, PT, R6, 0x7fffff6e, PT ;  /* 0x7fffff6e0600780c */ /* 0x000fe20003f46070 */
[----:B------:R-:W-:Y:S02]  /*21d60*/  VIADD R6, R8, 0xffffffa9 ;  /* 0xffffffa908067836 */ /* 0x000fe40000000000 */
[----:B------:R-:W-:-:S04]  /*21d70*/  IMAD.WIDE R36, R3, 0x4, R36 ;  /* 0x0000000403247825 */ /* 0x000fc800078e0224 */
        /* <DEDUP_REMOVED lines=12> */
[C---:B----4-:R-:W-:Y:S01]  /*21e40*/  IMAD.WIDE R22, R3.reuse, 0x4, R22 ;  /* 0x0000000403167825 */ /* 0x050fe200078e0216 */
[----:B------:R4:W-:Y:S03]  /*21e50*/  STL.64 [R1+0x668], R24 ;  /* 0x0006681801007387 */ /* 0x0009e60000100a00 */
[C---:B------:R-:W-:Y:S01]  /*21e60*/  IMAD.WIDE R20, R3.reuse, 0x4, R20 ;  /* 0x0000000403147825 */ /* 0x040fe200078e0214 */
[----:B------:R4:W-:Y:S03]  /*21e70*/  STL.64 [R1+0x660], R22 ;  /* 0x0006601601007387 */ /* 0x0009e60000100a00 */
[C---:B--2---:R-:W-:Y:S01]  /*21e80*/  IMAD.WIDE R18, R3.reuse, 0x4, R18 ;  /* 0x0000000403127825 */ /* 0x044fe200078e0212 */
[----:B------:R2:W-:Y:S03]  /*21e90*/  STL.64 [R1+0x658], R20 ;  /* 0x0006581401007387 */ /* 0x0005e60000100a00 */
[C---:B-1----:R-:W-:Y:S01]  /*21ea0*/  IMAD.WIDE R16, R3.reuse, 0x4, R16 ;  /* 0x0000000403107825 */ /* 0x042fe200078e0210 */
        /* <DEDUP_REMOVED lines=10> */
[----:B------:R-:W-:Y:S04]  /*21f50*/  STL.64 [R1+0x5a8], R38 ;  /* 0x0005a82601007387 */ /* 0x000fe80000100a00 */
[----:B------:R-:W-:Y:S04]  /*21f60*/  LDGSTS.E [R4+0x21000], desc[UR28][R36.64], !P6 ;  /* 0x2100000024047fae */ /* 0x000fe8000f12185c */
[----:B------:R1:W-:Y:S04]  /*21f70*/  STL.64 [R1+0x5a0], R8 ;  /* 0x0005a00801007387 */ /* 0x0003e80000100a00 */
[----:B------:R-:W-:Y:S04]  /*21f80*/  LDGSTS.E [R4+0x21080], desc[UR28][R34.64], !P6 ;  /* 0x2108000022047fae */ /* 0x000fe8000f12185c */
[----:B---3--:R-:W3:Y:S04]  /*21f90*/  LDL.LU.64 R36, [R1+0x1260] ;  /* 0x0012600001247983 */ /* 0x008ee80000300a00 */
[----:B------:R-:W-:Y:S04]  /*21fa0*/  LDGSTS.E [R4+0x21100], desc[UR28][R32.64], !P6 ;  /* 0x2110000020047fae */ /* 0x000fe8000f12185c */
[----:B------:R-:W3:Y:S04]  /*21fb0*/  LDL.LU.64 R34, [R1+0x1258] ;  /* 0x0012580001227983 */ /* 0x000ee80000300a00 */
        /* <DEDUP_REMOVED lines=9> */
[----:B----4-:R-:W4:Y:S04]  /*22050*/  LDL.LU.64 R24, [R1+0x1230] ;  /* 0x0012300001187983 */ /* 0x010f280000300a00 */
[----:B------:R-:W-:Y:S04]  /*22060*/  LDGSTS.E [R4+0x21400], desc[UR28][R20.64], !P6 ;  /* 0x2140000014047fae */ /* 0x000fe8000f12185c */
[----:B------:R-:W4:Y:S04]  /*22070*/  LDL.LU.64 R22, [R1+0x1228] ;  /* 0x0012280001167983 */ /* 0x000f280000300a00 */
[----:B------:R-:W-:Y:S04]  /*22080*/  LDGSTS.E [R4+0x21480], desc[UR28][R18.64], !P6 ;  /* 0x2148000012047fae */ /* 0x000fe8000f12185c */
[----:B--2---:R-:W2:Y:S04]  /*22090*/  LDL.LU.64 R20, [R1+0x1220] ;  /* 0x0012200001147983 */ /* 0x004ea80000300a00 */
[----:B------:R-:W-:Y:S04]  /*220a0*/  LDGSTS.E [R4+0x21500], desc[UR28][R16.64], !P6 ;  /* 0x2150000010047fae */ /* 0x000fe8000f12185c */
[----:B-1----:R-:W2:Y:S04]  /*220b0*/  LDL.LU.64 R18, [R1+0x1218] ;  /* 0x0012180001127983 */ /* 0x002ea80000300a00 */
[----:B------:R-:W-:Y:S04]  /*220c0*/  LDGSTS.E [R4+0x21580], desc[UR28][R14.64], !P6 ;  /* 0x215800000e047fae */ /* 0x000fe8000f12185c */
[----:B------:R-:W2:Y:S04]  /*220d0*/  LDL.LU.64 R16, [R1+0x1210] ;  /* 0x0012100001107983 */ /* 0x000ea80000300a00 */
[----:B------:R-:W-:Y:S04]  /*220e0*/  LDGSTS.E [R4+0x21600], desc[UR28][R12.64], !P6 ;  /* 0x216000000c047fae */ /* 0x000fe8000f12185c */
[----:B------:R-:W2:Y:S04]  /*220f0*/  LDL.LU.64 R14, [R1+0x1208] ;  /* 0x00120800010e7983 */ /* 0x000ea80000300a00 */
[----:B------:R-:W-:Y:S04]  /*22100*/  LDGSTS.E [R4+0x21680], desc[UR28][R10.64], !P6 ;  /* 0x216800000a047fae */ /* 0x000fe8000f12185c */
[----:B------:R-:W2:Y:S04]  /*22110*/  LDL.LU.64 R12, [R1+0x1200] ;  /* 0x00120000010c7983 */ /* 0x000ea80000300a00 */
[----:B------:R-:W-:Y:S04]  /*22120*/  LDGSTS.E [R4+0x21700], desc[UR28][R38.64], !P6 ;  /* 0x2170000026047fae */ /* 0x000fe8000f12185c */
[----:B------:R-:W2:Y:S04]  /*22130*/  LDL.LU.64 R10, [R1+0x11f8] ;  /* 0x0011f800010a7983 */ /* 0x000ea80000300a00 */
[----:B------:R-:W2:Y:S04]  /*22140*/  LDL.LU.64 R248, [R1+0x11f0] ;  /* 0x0011f00001f87983 */ /* 0x000ea80000300a00 */
[----:B------:R-:W2:Y:S04]  /*22150*/  LDL.LU.64 R246, [R1+0x11e8] ;  /* 0x0011e80001f67983 */ /* 0x000ea80000300a00 */
[----:B------:R1:W-:Y:S02]  /*22160*/  LDGSTS.E [R4+0x21780], desc[UR28][R8.64], !P6 ;  /* 0x2178000008047fae */ /* 0x0003e4000f12185c */
[----:B-1----:R-:W1:Y:S01]  /*22170*/  LDC R8, c[0x0][0x230] ;  /* 0x00008c00ff087b82 */ /* 0x002e620000000800 */
[----:B---3--:R-:W-:-:S04]  /*22180*/  IMAD.WIDE R36, R3, 0x4, R36 ;  /* 0x0000000403247825 */ /* 0x008fc800078e0224 */
        /* <DEDUP_REMOVED lines=29> */
[----:B------:R-:W-:Y:S04]  /*22360*/  STL.64 [R1+0x6b0], R40 ;  /* 0x0006b02801007387 */ /* 0x000fe80000100a00 */
[----:B------:R2:W-:Y:S04]  /*22370*/  LDGSTS.E [R4+0x23000], desc[UR28][R36.64], !P0 ;  /* 0x2300000024047fae */ /* 0x0005e8000c12185c */
[----:B------:R2:W-:Y:S04]  /*22380*/  STL.64 [R1+0x6b8], R38 ;  /* 0x0006b82601007387 */ /* 0x0005e80000100a00 */
[----:B------:R2:W-:Y:S04]  /*22390*/  LDGSTS.E [R4+0x23080], desc[UR28][R34.64], !P0 ;  /* 0x2308000022047fae */ /* 0x0005e8000c12185c */
[----:B---3--:R-:W3:Y:S04]  /*223a0*/  LDL.LU.64 R36, [R1+0x10b0] ;  /* 0x0010b00001247983 */ /* 0x008ee80000300a00 */
[----:B------:R3:W-:Y:S04]  /*223b0*/  LDGSTS.E [R4+0x23100], desc[UR28][R32.64], !P0 ;  /* 0x2310000020047fae */ /* 0x0007e8000c12185c */
[----:B-1----:R-:W3:Y:S04]  /*223c0*/  LDL.LU.64 R34, [R1+0x10a8] ;  /* 0x0010a80001227983 */ /* 0x002ee80000300a00 */
[----:B------:R1:W-:Y:S04]  /*223d0*/  LDGSTS.E [R4+0x23180], desc[UR28][R30.64], !P0 ;  /* 0x231800001e047fae */ /* 0x0003e8000c12185c */
[----:B------:R-:W3:Y:S04]  /*223e0*/  LDL.LU.64 R32, [R1+0x10a0] ;  /* 0x0010a00001207983 */ /* 0x000ee80000300a00 */
[----:B------:R1:W-:Y:S04]  /*223f0*/  LDGSTS.E [R4+0x23200], desc[UR28][R28.64], !P0 ;  /* 0x232000001c047fae */ /* 0x0003e8000c12185c */
[----:B------:R-:W1:Y:S04]  /*22400*/  LDL.LU.64 R30, [R1+0x1098] ;  /* 0x00109800011e7983 */ /* 0x000e680000300a00 */
[----:B------:R1:W-:Y:S04]  /*22410*/  LDGSTS.E [R4+0x23280], desc[UR28][R26.64], !P0 ;  /* 0x232800001a047fae */ /* 0x0003e8000c12185c */
[----:B------:R-:W3:Y:S04]  /*22420*/  LDL.LU.64 R28, [R1+0x1090] ;  /* 0x00109000011c7983 */ /* 0x000ee80000300a00 */
[----:B------:R1:W-:Y:S04]  /*22430*/  LDGSTS.E [R4+0x23300], desc[UR28][R24.64], !P0 ;  /* 0x2330000018047fae */ /* 0x0003e8000c12185c */
[----:B----4-:R-:W4:Y:S04]  /*22440*/  LDL.LU.64 R26, [R1+0x1088] ;  /* 0x00108800011a7983 */ /* 0x010f280000300a00 */
[----:B------:R4:W-:Y:S04]  /*22450*/  LDGSTS.E [R4+0x23380], desc[UR28][R22.64], !P0 ;  /* 0x2338000016047fae */ /* 0x0009e8000c12185c */
[----:B------:R-:W4:Y:S04]  /*22460*/  LDL.LU.64 R24, [R1+0x1080] ;  /* 0x0010800001187983 */ /* 0x000f280000300a00 */
[----:B------:R4:W-:Y:S04]  /*22470*/  LDGSTS.E [R4+0x23400], desc[UR28][R20.64], !P0 ;  /* 0x2340000014047fae */ /* 0x0009e8000c12185c */
[----:B--2---:R-:W2:Y:S04]  /*22480*/  LDL.LU.64 R22, [R1+0x1078] ;  /* 0x0010780001167983 */ /* 0x004ea80000300a00 */
[----:B------:R2:W-:Y:S04]  /*22490*/  LDGSTS.E [R4+0x23480], desc[UR28][R18.64], !P0 ;  /* 0x2348000012047fae */ /* 0x0005e8000c12185c */
[----:B------:R-:W2:Y:S04]  /*224a0*/  LDL.LU.64 R20, [R1+0x1070] ;  /* 0x0010700001147983 */ /* 0x000ea80000300a00 */
[----:B------:R2:W-:Y:S04]  /*224b0*/  LDGSTS.E [R4+0x23500], desc[UR28][R16.64], !P0 ;  /* 0x2350000010047fae */ /* 0x0005e8000c12185c */
[----:B------:R-:W2:Y:S04]  /*224c0*/  LDL.LU.64 R18, [R1+0x1068] ;  /* 0x0010680001127983 */ /* 0x000ea80000300a00 */
[----:B------:R2:W-:Y:S04]  /*224d0*/  LDGSTS.E [R4+0x23580], desc[UR28][R14.64], !P0 ;  /* 0x235800000e047fae */ /* 0x0005e8000c12185c */
[----:B------:R-:W2:Y:S04]  /*224e0*/  LDL.LU.64 R16, [R1+0x1060] ;  /* 0x0010600001107983 */ /* 0x000ea80000300a00 */
        /* <DEDUP_REMOVED lines=10> */
[----:B------:R-:W2:Y:S01]  /*22590*/  LDC R7, c[0x0][0x230] ;  /* 0x00008c00ff077b82 */ /* 0x000ea20000000800 */
[----:B------:R2:W-:Y:S02]  /*225a0*/  LDGSTS.E [R4+0x23780], desc[UR28][R38.64], !P0 ;  /* 0x2378000026047fae */ /* 0x0005e4000c12185c */
[----:B------:R-:W-:Y:S01]  /*225b0*/  ISETP.GE.U32.AND P0, PT, R6, 0x7fffff66, PT ;  /* 0x7fffff660600780c */ /* 0x000fe20003f06070 */
[----:B------:R-:W-:Y:S02]  /*225c0*/  VIADD R6, R8, 0xffffffa1 ;  /* 0xffffffa108067836 */ /* 0x000fe40000000000 */
[----:B---3--:R-:W-:-:S04]  /*225d0*/  IMAD.WIDE R36, R3, 0x4, R36 ;  /* 0x0000000403247825 */ /* 0x008fc800078e0224 */
[C---:B------:R-:W-:Y:S01]  /*225e0*/  IMAD.WIDE R34, R3.reuse, 0x4, R34 ;  /* 0x0000000403227825 */ /* 0x040fe200078e0222 */
[----:B------:R3:W-:Y:S03]  /*225f0*/  STL.64 [R1+0x6c0], R36 ;  /* 0x0006c02401007387 */ /* 0x0007e60000100a00 */
[C---:B------:R-:W-:Y:S01]  /*22600*/  IMAD.WIDE R32, R3.reuse, 0x4, R32 ;  /* 0x0000000403207825 */ /* 0x040fe200078e0220 */
[----:B------:R3:W-:Y:S03]  /*22610*/  STL.64 [R1+0x6f0], R34 ;  /* 0x0006f02201007387 */ /* 0x0007e60000100a00 */
[C---:B-1----:R-:W-:Y:S01]  /*22620*/  IMAD.WIDE R30, R3.reuse, 0x4, R30 ;  /* 0x00000004031e7825 */ /* 0x042fe200078e021e */
        /* <DEDUP_REMOVED lines=32> */
[----:B-1----:R-:W3:Y:S04]  /*22830*/  LDL.LU.64 R32, [R1+0xf20] ;  /* 0x000f200001207983 */ /* 0x002ee80000300a00 */
        /* <DEDUP_REMOVED lines=66> */
[----:B----4-:R-:W1:Y:S04]  /*22c60*/  LDL.LU.64 R30, [R1+0xd98] ;  /* 0x000d9800011e7983 */ /* 0x010e680000300a00 */
        /* <DEDUP_REMOVED lines=68> */
[----:B----4-:R-:W4:Y:S04]  /*230b0*/  LDL.LU.64 R30, [R1+0xc18] ;  /* 0x000c1800011e7983 */ /* 0x010f280000300a00 */
        /* <DEDUP_REMOVED lines=62> */
[----:B----4-:R-:W4:Y:S04]  /*234a0*/  LDL.LU.64 R32, [R1+0xaa0] ;  /* 0x000aa00001207983 */ /* 0x010f280000300a00 */
[----:B------:R1:W-:Y:S04]  /*234b0*/  LDGSTS.E [R4+0x2b200], desc[UR28][R28.64], !P6 ;  /* 0x2b2000001c047fae */ /* 0x0003e8000f12185c */
[----:B--2---:R-:W1:Y:S04]  /*234c0*/  LDL.LU.64 R30, [R1+0xa98] ;  /* 0x000a9800011e7983 */ /* 0x004e680000300a00 */
        /* <DEDUP_REMOVED lines=31> */
[C---:B----4-:R-:W-:Y:S01]  /*236c0*/  IMAD.WIDE R32, R3.reuse, 0x4, R32 ;  /* 0x0000000403207825 */ /* 0x050fe200078e0220 */
[----:B------:R4:W-:Y:S03]  /*236d0*/  STL.64 [R1+0xaa8], R34 ;  /* 0x000aa82201007387 */ /* 0x0009e60000100a00 */
[C---:B-1----:R-:W-:Y:S01]  /*236e0*/  IMAD.WIDE R30, R3.reuse, 0x4, R30 ;  /* 0x00000004031e7825 */ /* 0x042fe200078e021e */
        /* <DEDUP_REMOVED lines=30> */
[----:B----4-:R-:W4:Y:S04]  /*238d0*/  LDL.LU.64 R34, [R1+0x928] ;  /* 0x0009280001227983 */ /* 0x010f280000300a00 */
[----:B------:R-:W-:Y:S04]  /*238e0*/  LDGSTS.E [R4+0x2d180], desc[UR28][R30.64], !P0 ;  /* 0x2d1800001e047fae */ /* 0x000fe8000c12185c */
[----:B-1----:R-:W4:Y:S04]  /*238f0*/  LDL.LU.64 R32, [R1+0x920] ;  /* 0x0009200001207983 */ /* 0x002f280000300a00 */
        /* <DEDUP_REMOVED lines=62> */
[----:B----4-:R-:W4:Y:S04]  /*23ce0*/  LDL.LU.64 R34, [R1+0x7a8] ;  /* 0x0007a80001227983 */ /* 0x010f280000300a00 */
[----:B------:R4:W-:Y:S04]  /*23cf0*/  LDGSTS.E [R4+0x2f180], desc[UR28][R30.64], !P1 ;  /* 0x2f1800001e047fae */ /* 0x0009e8000c92185c */
[----:B--2---:R-:W2:Y:S04]  /*23d00*/  LDL.LU.64 R32, [R1+0x7a0] ;  /* 0x0007a00001207983 */ /* 0x004ea80000300a00 */
[----:B------:R2:W-:Y:S04]  /*23d10*/  LDGSTS.E [R4+0x2f200], desc[UR28][R28.64], !P1 ;  /* 0x2f2000001c047fae */ /* 0x0005e8000c92185c */
[----:B-1----:R-:W2:Y:S04]  /*23d20*/  LDL.LU.64 R30, [R1+0x798] ;  /* 0x00079800011e7983 */ /* 0x002ea80000300a00 */
[----:B------:R1:W-:Y:S04]  /*23d30*/  LDGSTS.E [R4+0x2f280], desc[UR28][R26.64], !P1 ;  /* 0x2f2800001a047fae */ /* 0x0003e8000c92185c */
[----:B------:R-:W2:Y:S04]  /*23d40*/  LDL.LU.64 R28, [R1+0x790] ;  /* 0x00079000011c7983 */ /* 0x000ea80000300a00 */
[----:B------:R1:W-:Y:S04]  /*23d50*/  LDGSTS.E [R4+0x2f300], desc[UR28][R24.64], !P1 ;  /* 0x2f30000018047fae */ /* 0x0003e8000c92185c */
[----:B------:R-:W1:Y:S04]  /*23d60*/  LDL.LU.64 R26, [R1+0x788] ;  /* 0x00078800011a7983 */ /* 0x000e680000300a00 */
        /* <DEDUP_REMOVED lines=20> */
[----:B------:R-:W1:Y:S01]  /*23eb0*/  LDC R7, c[0x0][0x230] ;  /* 0x00008c00ff077b82 */ /* 0x000e620000000800 */
[----:B------:R1:W-:Y:S02]  /*23ec0*/  LDGSTS.E [R4+0x2f780], desc[UR28][R38.64], !P1 ;  /* 0x2f78000026047fae */ /* 0x0003e4000c92185c */
[----:B------:R-:W-:Y:S01]  /*23ed0*/  ISETP.GE.U32.AND P1, PT, R6, 0x7fffff4e, PT ;  /* 0x7fffff4e0600780c */ /* 0x000fe20003f26070 */
[----:B------:R-:W-:Y:S02]  /*23ee0*/  VIADD R6, R8, 0xffffff89 ;  /* 0xffffff8908067836 */ /* 0x000fe40000000000 */
        /* <DEDUP_REMOVED lines=36> */
[----:B--2---:R-:W2:Y:S04]  /*24130*/  LDL.LU.64 R34, [R1+0x628] ;  /* 0x0006280001227983 */ /* 0x004ea80000300a00 */
[----:B------:R-:W-:Y:S04]  /*24140*/  LDGSTS.E [R4+0x31180], desc[UR28][R30.64], !P4 ;  /* 0x311800001e047fae */ /* 0x000fe8000e12185c */
[----:B----4-:R-:W4:Y:S04]  /*24150*/  LDL.LU.64 R32, [R1+0x620] ;  /* 0x0006200001207983 */ /* 0x010f280000300a00 */
[----:B------:R-:W-:Y:S04]  /*24160*/  LDGSTS.E [R4+0x31200], desc[UR28][R28.64], !P4 ;  /* 0x312000001c047fae */ /* 0x000fe8000e12185c */
[----:B------:R-:W4:Y:S04]  /*24170*/  LDL.LU.64 R30, [R1+0x618] ;  /* 0x00061800011e7983 */ /* 0x000f280000300a00 */
[----:B------:R-:W-:Y:S04]  /*24180*/  LDGSTS.E [R4+0x31280], desc[UR28][R26.64], !P4 ;  /* 0x312800001a047fae */ /* 0x000fe8000e12185c */
[----:B-1----:R-:W4:Y:S04]  /*24190*/  LDL.LU.64 R28, [R1+0x610] ;  /* 0x00061000011c7983 */ /* 0x002f280000300a00 */
[----:B------:R-:W-:Y:S04]  /*241a0*/  LDGSTS.E [R4+0x31300], desc[UR28][R24.64], !P4 ;  /* 0x3130000018047fae */ /* 0x000fe8000e12185c */
[----:B------:R-:W4:Y:S04]  /*241b0*/  LDL.LU.64 R26, [R1+0x608] ;  /* 0x00060800011a7983 */ /* 0x000f280000300a00 */
        /* <DEDUP_REMOVED lines=54> */
[----:B--2---:R-:W2:Y:S04]  /*24520*/  LDL.LU.64 R36, [R1+0x4b0] ;  /* 0x0004b00001247983 */ /* 0x004ea80000300a00 */
[----:B------:R2:W-:Y:S04]  /*24530*/  LDGSTS.E [R4+0x33100], desc[UR28][R32.64], !P2 ;  /* 0x3310000020047fae */ /* 0x0005e8000d12185c */
[----:B---3--:R-:W3:Y:S04]  /*24540*/  LDL.LU.64 R34, [R1+0x4a8] ;  /* 0x0004a80001227983 */ /* 0x008ee80000300a00 */
[----:B------:R3:W-:Y:S04]  /*24550*/  LDGSTS.E [R4+0x33180], desc[UR28][R30.64], !P2 ;  /* 0x331800001e047fae */ /* 0x0007e8000d12185c */
[----:B----4-:R-:W4:Y:S04]  /*24560*/  LDL.LU.64 R32, [R1+0x4a0] ;  /* 0x0004a00001207983 */ /* 0x010f280000300a00 */
[----:B------:R4:W-:Y:S04]  /*24570*/  LDGSTS.E [R4+0x33200], desc[UR28][R28.64], !P2 ;  /* 0x332000001c047fae */ /* 0x0009e8000d12185c */
[----:B-1----:R-:W4:Y:S04]  /*24580*/  LDL.LU.64 R30, [R1+0x498] ;  /* 0x00049800011e7983 */ /* 0x002f280000300a00 */
[----:B------:R1:W-:Y:S04]  /*24590*/  LDGSTS.E [R4+0x33280], desc[UR28][R26.64], !P2 ;  /* 0x332800001a047fae */ /* 0x0003e8000d12185c */
[----:B------:R-:W4:Y:S04]  /*245a0*/  LDL.LU.64 R28, [R1+0x490] ;  /* 0x00049000011c7983 */ /* 0x000f280000300a00 */
[----:B------:R1:W-:Y:S04]  /*245b0*/  LDGSTS.E [R4+0x33300], desc[UR28][R24.64], !P2 ;  /* 0x3330000018047fae */ /* 0x0003e8000d12185c */
[----:B------:R-:W1:Y:S04]  /*245c0*/  LDL.LU.64 R26, [R1+0x488] ;  /* 0x00048800011a7983 */ /* 0x000e680000300a00 */
[----:B------:R1:W-:Y:S04]  /*245d0*/  LDGSTS.E [R4+0x33380], desc[UR28][R22.64], !P2 ;  /* 0x3338000016047fae */ /* 0x0003e8000d12185c */
[----:B------:R-:W4:Y:S04]  /*245e0*/  LDL.LU.64 R24, [R1+0x480] ;  /* 0x0004800001187983 */ /* 0x000f280000300a00 */
        /* <DEDUP_REMOVED lines=11> */
[----:B------:R-:W4:Y:S01]  /*246a0*/  LDL.LU.64 R12, [R1+0x450] ;  /* 0x00045000010c7983 */ /* 0x000f220000300a00 */
[----:B------:R-:W-:-:S03]  /*246b0*/  ISETP.GE.U32.AND P4, PT, R6, 0x7fffff4a, PT ;  /* 0x7fffff4a0600780c */ /* 0x000fc60003f86070 */
[----:B------:R-:W-:Y:S04]  /*246c0*/  LDGSTS.E [R4+0x33700], desc[UR28][R40.64], !P2 ;  /* 0x3370000028047fae */ /* 0x000fe8000d12185c */
[----:B------:R-:W4:Y:S04]  /*246d0*/  LDL.LU.64 R10, [R1+0x448] ;  /* 0x00044800010a7983 */ /* 0x000f280000300a00 */
[----:B------:R-:W4:Y:S04]  /*246e0*/  LDL.LU.64 R248, [R1+0x440] ;  /* 0x0004400001f87983 */ /* 0x000f280000300a00 */
[----:B------:R-:W4:Y:S01]  /*246f0*/  LDL.LU.64 R246, [R1+0x438] ;  /* 0x0004380001f67983 */ /* 0x000f220000300a00 */
[----:B------:R-:W-:-:S02]  /*24700*/  VIADD R6, R7, 0xffffff85 ;  /* 0xffffff8507067836 */ /* 0x000fc40000000000 */
[----:B------:R-:W1:Y:S01]  /*24710*/  LDC R7, c[0x0][0x230] ;  /* 0x00008c00ff077b82 */ /* 0x000e620000000800 */
[----:B------:R1:W-:Y:S02]  /*24720*/  LDGSTS.E [R4+0x33780], desc[UR28][R38.64], !P2 ;  /* 0x3378000026047fae */ /* 0x0003e4000d12185c */
        /* <DEDUP_REMOVED lines=36> */
[----:B--2---:R-:W2:Y:S04]  /*24970*/  LDL.LU.64 R36, [R1+0x330] ;  /* 0x0003300001247983 */ /* 0x004ea80000300a00 */
[----:B------:R-:W-:Y:S04]  /*24980*/  LDGSTS.E [R4+0x35100], desc[UR28][R32.64], !P6 ;  /* 0x3510000020047fae */ /* 0x000fe8000f12185c */
[----:B---3--:R-:W3:Y:S04]  /*24990*/  LDL.LU.64 R34, [R1+0x328] ;  /* 0x0003280001227983 */ /* 0x008ee80000300a00 */
        /* <DEDUP_REMOVED lines=28> */
[----:B--2---:R-:W-:-:S04]  /*24b60*/  IMAD.WIDE R36, R3, 0x4, R36 ;  /* 0x0000000403247825 */ /* 0x004fc800078e0224 */
[C---:B---3--:R-:W-:Y:S01]  /*24b70*/  IMAD.WIDE R34, R3.reuse, 0x4, R34 ;  /* 0x0000000403227825 */ /* 0x048fe200078e0222 */
[----:B------:R-:W-:Y:S03]  /*24b80*/  STL.64 [R1+0x3920], R36 ;  /* 0x0039202401007387 */ /* 0x000fe60000100a00 */
        /* <DEDUP_REMOVED lines=27> */
[----:B------:R-:W-:Y:S04]  /*24d40*/  LDGSTS.E [R4+0x37000], desc[UR28][R36.64], !P0 ;  /* 0x3700000024047fae */ /* 0x000fe8000c12185c */
[----:B------:R1:W-:Y:S04]  /*24d50*/  STL.64 [R1+0x38b0], R40 ;  /* 0x0038b02801007387 */ /* 0x0003e80000100a00 */
[----:B------:R-:W-:Y:S04]  /*24d60*/  LDGSTS.E [R4+0x37080], desc[UR28][R34.64], !P0 ;  /* 0x3708000022047fae */ /* 0x000fe8000c12185c */
[----:B------:R1:W-:Y:S04]  /*24d70*/  STL.64 [R1+0x38a8], R38 ;  /* 0x0038a82601007387 */ /* 0x0003e80000100a00 */
[----:B------:R-:W-:Y:S04]  /*24d80*/  LDGSTS.E [R4+0x37100], desc[UR28][R32.64], !P0 ;  /* 0x3710000020047fae */ /* 0x000fe8000c12185c */
[----:B--2---:R-:W2:Y:S04]  /*24d90*/  LDL.LU.64 R34, [R1+0x1b0] ;  /* 0x0001b00001227983 */ /* 0x004ea80000300a00 */
[----:B------:R-:W2:Y:S04]  /*24da0*/  LDL.LU.64 R36, [R1+0x1a8] ;  /* 0x0001a80001247983 */ /* 0x000ea80000300a00 */
[----:B------:R-:W-:Y:S04]  /*24db0*/  LDGSTS.E [R4+0x37180], desc[UR28][R30.64], !P0 ;  /* 0x371800001e047fae */ /* 0x000fe8000c12185c */
[----:B---3--:R-:W3:Y:S04]  /*24dc0*/  LDL.LU.64 R32, [R1+0x1a0] ;  /* 0x0001a00001207983 */ /* 0x008ee80000300a00 */
[----:B------:R-:W-:Y:S04]  /*24dd0*/  LDGSTS.E [R4+0x37200], desc[UR28][R28.64], !P0 ;  /* 0x372000001c047fae */ /* 0x000fe8000c12185c */
[----:B----4-:R-:W4:Y:S04]  /*24de0*/  LDL.LU.64 R30, [R1+0x198] ;  /* 0x00019800011e7983 */ /* 0x010f280000300a00 */
        /* <DEDUP_REMOVED lines=18> */
[----:B------:R1:W-:Y:S04]  /*24f10*/  LDGSTS.E [R4+0x37700], desc[UR28][R40.64], !P0 ;  /* 0x3770000028047fae */ /* 0x0003e8000c12185c */
[----:B------:R-:W4:Y:S04]  /*24f20*/  LDL.LU.64 R10, [R1+0x88] ;  /* 0x00008800010a7983 */ /* 0x000f280000300a00 */
[----:B------:R-:W4:Y:S04]  /*24f30*/  LDL.LU.64 R248, [R1+0x80] ;  /* 0x0000800001f87983 */ /* 0x000f280000300a00 */
[----:B------:R-:W4:Y:S04]  /*24f40*/  LDL.LU.64 R246, [R1+0x78] ;  /* 0x0000780001f67983 */ /* 0x000f280000300a00 */
[----:B------:R2:W-:Y:S01]  /*24f50*/  LDGSTS.E [R4+0x37780], desc[UR28][R38.64], !P0 ;  /* 0x3778000026047fae */ /* 0x0005e2000c12185c */
[----:B------:R-:W-:Y:S01]  /*24f60*/  ISETP.GE.U32.AND P6, PT, R6, 0x7fffff42, PT ;  /* 0x7fffff420600780c */ /* 0x000fe20003fc6070 */
[----:B------:R-:W-:-:S02]  /*24f70*/  VIADD R6, R7, 0xffffffbc ;  /* 0xffffffbc07067836 */ /* 0x000fc40000000000 */
[C---:B-1----:R-:W-:Y:S01]  /*24f80*/  IMAD.WIDE R40, R3.reuse, 0x4, R180 ;  /* 0x0000000403287825 */ /* 0x042fe200078e02b4 */
[----:B------:R-:W1:Y:S02]  /*24f90*/  LDC R7, c[0x0][0x230] ;  /* 0x00008c00ff077b82 */ /* 0x000e640000000800 */
[----:B------:R-:W-:Y:S01]  /*24fa0*/  ISETP.GE.U32.AND P0, PT, R6, 0x7fffff7d, PT ;  /* 0x7fffff7d0600780c */ /* 0x000fe20003f06070 */
[----:B------:R-:W-:Y:S02]  /*24fb0*/  VIADD R6, R8, 0xffffffb8 ;  /* 0xffffffb808067836 */ /* 0x000fe40000000000 */
[----:B------:R-:W-:-:S04]  /*24fc0*/  IMAD.WIDE R60, R3, 0x4, R222 ;  /* 0x00000004033c7825 */ /* 0x000fc800078e02de */
        /* <DEDUP_REMOVED lines=9> */
[----:B--2---:R-:W-:-:S04]  /*25060*/  IMAD.WIDE R38, R3, 0x4, R34 ;  /* 0x0000000403267825 */ /* 0x004fc800078e0222 */
[C---:B------:R-:W-:Y:S01]  /*25070*/  IMAD.WIDE R36, R3.reuse, 0x4, R36 ;  /* 0x0000000403247825 */ /* 0x040fe200078e0224 */
        /* <DEDUP_REMOVED lines=8> */
[----:B------:R-:W-:-:S03]  /*25100*/  IMAD.WIDE R30, R3, 0x4, R28 ;  /* 0x00000004031e7825 */ /* 0x000fc600078e021c */
        /* <DEDUP_REMOVED lines=18> */
[----:B------:R-:W-:Y:S04]  /*25230*/  STL.64 [R1+0x3a40], R20 ;  /* 0x003a401401007387 */ /* 0x000fe80000100a00 */
[----:B------:R-:W-:Y:S01]  /*25240*/  LDGSTS.E [R4+0x39480], desc[UR28][R20.64], !P1 ;  /* 0x3948000014047fae */ /* 0x000fe2000c92185c */
[----:B------:R-:W-:-:S03]  /*25250*/  IMAD.WIDE R16, R3, 0x4, R14 ;  /* 0x0000000403107825 */ /* 0x000fc600078e020e */
[----:B------:R-:W-:Y:S04]  /*25260*/  STL.64 [R1+0x3a38], R18 ;  /* 0x003a381201007387 */ /* 0x000fe80000100a00 */
[----:B------:R-:W-:Y:S01]  /*25270*/  LDGSTS.E [R4+0x39500], desc[UR28][R18.64], !P1 ;  /* 0x3950000012047fae */ /* 0x000fe2000c92185c */
[----:B------:R-:W-:-:S03]  /*25280*/  IMAD.WIDE R14, R3, 0x4, R12 ;  /* 0x00000004030e7825 */ /* 0x000fc600078e020c */
[----:B------:R-:W-:Y:S01]  /*25290*/  STL.64 [R1+0x3a30], R16 ;  /* 0x003a301001007387 */ /* 0x000fe20000100a00 */
[----:B--2---:R-:W-:-:S03]  /*252a0*/  IMAD.WIDE R38, R3, 0x4, R150 ;  /* 0x0000000403267825 */ /* 0x004fc600078e0296 */
[----:B------:R-:W-:Y:S01]  /*252b0*/  LDGSTS.E [R4+0x39580], desc[UR28][R16.64], !P1 ;  /* 0x3958000010047fae */ /* 0x000fe2000c92185c */
[----:B------:R-:W-:-:S03]  /*252c0*/  IMAD.WIDE R12, R3, 0x4, R10 ;  /* 0x00000004030c7825 */ /* 0x000fc600078e020a */
[----:B------:R-:W-:Y:S01]  /*252d0*/  STL.64 [R1+0x3a28], R14 ;  /* 0x003a280e01007387 */ /* 0x000fe20000100a00 */
[----:B------:R-:W-:-:S03]  /*252e0*/  IMAD.WIDE R10, R3, 0x4, R248 ;  /* 0x00000004030a7825 */ /* 0x000fc600078e02f8 */
[----:B------:R-:W-:Y:S01]  /*252f0*/  LDGSTS.E [R4+0x39600], desc[UR28][R14.64], !P1 ;  /* 0x396000000e047fae */ /* 0x000fe2000c92185c */
[----:B------:R-:W-:-:S03]  /*25300*/  IMAD.WIDE R8, R3, 0x4, R246 ;  /* 0x0000000403087825 */ /* 0x000fc600078e02f6 */
[----:B------:R-:W-:Y:S01]  /*25310*/  STL.64 [R1+0x3a20], R12 ;  /* 0x003a200c01007387 */ /* 0x000fe20000100a00 */
[----:B---3--:R-:W-:-:S03]  /*25320*/  IMAD.WIDE R36, R3, 0x4, R152 ;  /* 0x0000000403247825 */ /* 0x008fc600078e0298 */
[----:B------:R-:W-:Y:S01]  /*25330*/  LDGSTS.E [R4+0x39680], desc[UR28][R12.64], !P1 ;  /* 0x396800000c047fae */ /* 0x000fe2000c92185c */
[----:B----4-:R-:W-:-:S03]  /*25340*/  IMAD.WIDE R34, R3, 0x4, R154 ;  /* 0x0000000403227825 */ /* 0x010fc600078e029a */
[----:B------:R-:W-:Y:S01]  /*25350*/  STL.64 [R1+0x3930], R10 ;  /* 0x0039300a01007387 */ /* 0x000fe20000100a00 */
[----:B-1----:R-:W-:-:S03]  /*25360*/  IMAD.WIDE R32, R3, 0x4, R156 ;  /* 0x0000000403207825 */ /* 0x002fc600078e029c */
[----:B------:R-:W-:Y:S01]  /*25370*/  LDGSTS.E [R4+0x39700], desc[UR28][R10.64], !P1 ;  /* 0x397000000a047fae */ /* 0x000fe2000c92185c */
[----:B------:R-:W-:-:S03]  /*25380*/  IMAD.WIDE R30, R3, 0x4, R158 ;  /* 0x00000004031e7825 */ /* 0x000fc600078e029e */
[----:B------:R1:W-:Y:S04]  /*25390*/  STL.64 [R1+0x3928], R8 ;  /* 0x0039280801007387 */ /* 0x0003e80000100a00 */
[----:B------:R1:W-:Y:S01]  /*253a0*/  LDGSTS.E [R4+0x39780], desc[UR28][R8.64], !P1 ;  /* 0x3978000008047fae */ /* 0x0003e2000c92185c */
[----:B------:R-:W-:-:S03]  /*253b0*/  IMAD.WIDE R28, R3, 0x4, R160 ;  /* 0x00000004031c7825 */ /* 0x000fc600078e02a0 */
[----:B------:R2:W-:Y:S01]  /*253c0*/  STL.64 [R1+0x3b10], R40 ;  /* 0x003b102801007387 */ /* 0x0005e20000100a00 */
[----:B------:R-:W-:-:S03]  /*253d0*/  IMAD.WIDE R26, R3, 0x4, R162 ;  /* 0x00000004031a7825 */ /* 0x000fc600078e02a2 */
[----:B------:R2:W-:Y:S01]  /*253e0*/  LDGSTS.E [R4+0x3b000], desc[UR28][R40.64], !P4 ;  /* 0x3b00000028047fae */ /* 0x0005e2000e12185c */
[----:B------:R-:W-:-:S03]  /*253f0*/  IMAD.WIDE R24, R3, 0x4, R164 ;  /* 0x0000000403187825 */ /* 0x000fc600078e02a4 */
[----:B------:R3:W-:Y:S01]  /*25400*/  STL.64 [R1+0x3b08], R38 ;  /* 0x003b082601007387 */ /* 0x0007e20000100a00 */
[C---:B------:R-:W-:Y:S01]  /*25410*/  IMAD.WIDE R22, R3.reuse, 0x4, R166 ;  /* 0x0000000403167825 */ /* 0x040fe200078e02a6 */
[----:B-1----:R-:W1:Y:S02]  /*25420*/  LDC R8, c[0x0][0x230] ;  /* 0x00008c00ff087b82 */ /* 0x002e640000000800 */
        /* <DEDUP_REMOVED lines=31> */
[----:B-1----:R-:W-:-:S03]  /*25620*/  IMAD.WIDE R32, R3, 0x4, R188 ;  /* 0x0000000403207825 */ /* 0x002fc600078e02bc */
        /* <DEDUP_REMOVED lines=12> */
[----:B------:R-:W-:Y:S04]  /*256f0*/  STL.64 [R1+0x3c08], R40 ;  /* 0x003c082801007387 */ /* 0x000fe80000100a00 */
[----:B------:R-:W-:Y:S01]  /*25700*/  LDGSTS.E [R4+0x3d000], desc[UR28][R40.64], !P2 ;  /* 0x3d00000028047fae */ /* 0x000fe2000d12185c */
[----:B---3--:R-:W-:-:S03]  /*25710*/  IMAD.WIDE R22, R3, 0x4, R198 ;  /* 0x0000000403167825 */ /* 0x008fc600078e02c6 */
[----:B------:R2:W-:Y:S04]  /*25720*/  STL.64 [R1+0x3c00], R38 ;  /* 0x003c002601007387 */ /* 0x0005e80000100a00 */
[----:B------:R2:W-:Y:S01]  /*25730*/  LDGSTS.E [R4+0x3d080], desc[UR28][R38.64], !P2 ;  /* 0x3d08000026047fae */ /* 0x0005e2000d12185c */
[----:B----4-:R-:W-:-:S03]  /*25740*/  IMAD.WIDE R20, R3, 0x4, R200 ;  /* 0x0000000403147825 */ /* 0x010fc600078e02c8 */
[----:B------:R-:W-:Y:S04]  /*25750*/  STL.64 [R1+0x3bf8], R36 ;  /* 0x003bf82401007387 */ /* 0x000fe80000100a00 */
[----:B------:R-:W-:Y:S01]  /*25760*/  LDGSTS.E [R4+0x3d100], desc[UR28][R36.64], !P2 ;  /* 0x3d10000024047fae */ /* 0x000fe2000d12185c */
[----:B------:R-:W-:-:S03]  /*25770*/  IMAD.WIDE R18, R3, 0x4, R202 ;  /* 0x0000000403127825 */ /* 0x000fc600078e02ca */
[----:B------:R-:W-:Y:S04]  /*25780*/  STL.64 [R1+0x3bf0], R34 ;  /* 0x003bf02201007387 */ /* 0x000fe80000100a00 */
[----:B------:R-:W-:Y:S01]  /*25790*/  LDGSTS.E [R4+0x3d180], desc[UR28][R34.64], !P2 ;  /* 0x3d18000022047fae */ /* 0x000fe2000d12185c */
[----:B-1----:R-:W-:-:S03]  /*257a0*/  IMAD.WIDE R16, R3, 0x4, R204 ;  /* 0x0000000403107825 */ /* 0x002fc600078e02cc */
[----:B------:R-:W-:Y:S04]  /*257b0*/  STL.64 [R1+0x3be8], R32 ;  /* 0x003be82001007387 */ /* 0x000fe80000100a00 */
[----:B------:R-:W-:Y:S01]  /*257c0*/  LDGSTS.E [R4+0x3d200], desc[UR28][R32.64], !P2 ;  /* 0x3d20000020047fae */ /* 0x000fe2000d12185c */
[----:B------:R-:W-:-:S03]  /*257d0*/  IMAD.WIDE R14, R3, 0x4, R206 ;  /* 0x00000004030e7825 */ /* 0x000fc600078e02ce */
[----:B------:R-:W-:Y:S04]  /*257e0*/  STL.64 [R1+0x3be0], R30 ;  /* 0x003be01e01007387 */ /* 0x000fe80000100a00 */
[----:B------:R-:W-:Y:S04]  /*257f0*/  LDGSTS.E [R4+0x3d280], desc[UR28][R30.64], !P2 ;  /* 0x3d2800001e047fae */ /* 0x000fe8000d12185c */
[----:B------:R-:W-:Y:S04]  /*25800*/  STL.64 [R1+0x3bd8], R28 ;  /* 0x003bd81c01007387 */ /* 0x000fe80000100a00 */
[----:B------:R-:W-:Y:S01]  /*25810*/  LDGSTS.E [R4+0x3d300], desc[UR28][R28.64], !P2 ;  /* 0x3d3000001c047fae */ /* 0x000fe2000d12185c */
[----:B------:R-:W-:-:S03]  /*25820*/  IMAD.WIDE R12, R3, 0x4, R208 ;  /* 0x00000004030c7825 */ /* 0x000fc600078e02d0 */
[----:B------:R-:W-:Y:S04]  /*25830*/  STL.64 [R1+0x3bd0], R26 ;  /* 0x003bd01a01007387 */ /* 0x000fe80000100a00 */
        /* <DEDUP_REMOVED lines=9> */
[----:B------:R-:W-:Y:S01]  /*258d0*/  LDGSTS.E [R4+0x3d580], desc[UR28][R18.64], !P2 ;  /* 0x3d58000012047fae */ /* 0x000fe2000d12185c */
[----:B--2---:R-:W-:-:S03]  /*258e0*/  IMAD.WIDE R38, R3, 0x4, R216 ;  /* 0x0000000403267825 */ /* 0x004fc600078e02d8 */
        /* <DEDUP_REMOVED lines=12> */
[----:B------:R3:W-:Y:S01]  /*259b0*/  STL.64 [R1+0x3b80], R14 ;  /* 0x003b800e01007387 */ /* 0x0007e20000100a00 */
[----:B--2---:R-:W-:-:S03]  /*259c0*/  IMAD.WIDE R10, R3, 0x4, R220 ;  /* 0x00000004030a7825 */ /* 0x004fc600078e02dc */
[----:B------:R-:W-:Y:S04]  /*259d0*/  STL.64 [R1+0x3a90], R38 ;  /* 0x003a902601007387 */ /* 0x000fe80000100a00 */
[----:B------:R2:W-:Y:S04]  /*259e0*/  STL.64 [R1+0x3b78], R12 ;  /* 0x003b780c01007387 */ /* 0x0005e80000100a00 */
[----:B------:R4:W-:Y:S04]  /*259f0*/  STL.64 [R1+0x3b70], R10 ;  /* 0x003b700a01007387 */ /* 0x0009e80000100a00 */
[----:B------:R-:W-:Y:S04]  /*25a00*/  STL.64 [R1+0x3b68], R60 ;  /* 0x003b683c01007387 */ /* 0x000fe80000100a00 */
[----:B------:R4:W-:Y:S01]  /*25a10*/  STL.64 [R1+0x3b60], R58 ;  /* 0x003b603a01007387 */ /* 0x0009e20000100a00 */
[----:B------:R-:W-:-:S03]  /*25a20*/  IMAD.WIDE R40, R3, 0x4, R242 ;  /* 0x0000000403287825 */ /* 0x000fc600078e02f2 */
        /* <DEDUP_REMOVED lines=9> */
[----:B------:R-:W4:Y:S04]  /*25ac0*/  LDL.LU.64 R34, [R1+0x1388] ;  /* 0x0013880001227983 */ /* 0x000f280000300a00 */
[----:B------:R-:W4:Y:S04]  /*25ad0*/  LDL.LU.64 R32, [R1+0x1380] ;  /* 0x0013800001207983 */ /* 0x000f280000300a00 */
[----:B------:R-:W4:Y:S04]  /*25ae0*/  LDL.LU.64 R30, [R1+0x1378] ;  /* 0x00137800011e7983 */ /* 0x000f280000300a00 */
[----:B------:R-:W4:Y:S04]  /*25af0*/  LDL.LU.64 R28, [R1+0x1370] ;  /* 0x00137000011c7983 */ /* 0x000f280000300a00 */
[----:B------:R-:W4:Y:S04]  /*25b00*/  LDL.LU.64 R26, [R1+0x1368] ;  /* 0x00136800011a7983 */ /* 0x000f280000300a00 */
[----:B------:R-:W4:Y:S04]  /*25b10*/  LDL.LU.64 R24, [R1+0x1360] ;  /* 0x0013600001187983 */ /* 0x000f280000300a00 */
[----:B------:R-:W4:Y:S04]  /*25b20*/  LDL.LU.64 R22, [R1+0x1358] ;  /* 0x0013580001167983 */ /* 0x000f280000300a00 */
[----:B------:R-:W4:Y:S04]  /*25b30*/  LDL.LU.64 R20, [R1+0x1350] ;  /* 0x0013500001147983 */ /* 0x000f280000300a00 */
[----:B------:R-:W-:Y:S04]  /*25b40*/  LDGSTS.E [R4+0x3f000], desc[UR28][R16.64], !P6 ;  /* 0x3f00000010047fae */ /* 0x000fe8000f12185c */
[----:B------:R-:W4:Y:S04]  /*25b50*/  LDL.LU.64 R18, [R1+0x1348] ;  /* 0x0013480001127983 */ /* 0x000f280000300a00 */
[----:B------:R-:W-:Y:S04]  /*25b60*/  LDGSTS.E [R4+0x3f080], desc[UR28][R14.64], !P6 ;  /* 0x3f0800000e047fae */ /* 0x000fe8000f12185c */
[----:B-1----:R-:W4:Y:S04]  /*25b70*/  LDL.LU.64 R16, [R1+0x1340] ;  /* 0x0013400001107983 */ /* 0x002f280000300a00 */
[----:B------:R-:W-:Y:S04]  /*25b80*/  LDGSTS.E [R4+0x3f100], desc[UR28][R12.64], !P6 ;  /* 0x3f1000000c047fae */ /* 0x000fe8000f12185c */
[----:B---3--:R-:W3:Y:S04]  /*25b90*/  LDL.LU.64 R14, [R1+0x1338] ;  /* 0x00133800010e7983 */ /* 0x008ee80000300a00 */
[----:B------:R-:W-:Y:S04]  /*25ba0*/  LDGSTS.E [R4+0x3f180], desc[UR28][R10.64], !P6 ;  /* 0x3f1800000a047fae */ /* 0x000fe8000f12185c */
[----:B--2---:R-:W2:Y:S04]  /*25bb0*/  LDL.LU.64 R12, [R1+0x1330] ;  /* 0x00133000010c7983 */ /* 0x004ea80000300a00 */
[----:B------:R-:W-:Y:S04]  /*25bc0*/  LDGSTS.E [R4+0x3f200], desc[UR28][R60.64], !P6 ;  /* 0x3f2000003c047fae */ /* 0x000fe8000f12185c */
[----:B----4-:R-:W4:Y:S04]  /*25bd0*/  LDL.LU.64 R10, [R1+0x1328] ;  /* 0x00132800010a7983 */ /* 0x010f280000300a00 */
[----:B------:R-:W4:Y:S04]  /*25be0*/  LDL.LU.64 R36, [R1+0x1320] ;  /* 0x0013200001247983 */ /* 0x000f280000300a00 */
[----:B------:R-:W4:Y:S04]  /*25bf0*/  LDL.LU.64 R248, [R1+0x1318] ;  /* 0x0013180001f87983 */ /* 0x000f280000300a00 */
[----:B------:R-:W4:Y:S04]  /*25c00*/  LDL.LU.64 R246, [R1+0x1310] ;  /* 0x0013100001f67983 */ /* 0x000f280000300a00 */
[----:B------:R1:W-:Y:S04]  /*25c10*/  LDGSTS.E [R4+0x3f280], desc[UR28][R58.64], !P6 ;  /* 0x3f2800003a047fae */ /* 0x0003e8000f12185c */
        /* <DEDUP_REMOVED lines=9> */
[----:B------:R1:W-:Y:S01]  /*25cb0*/  LDGSTS.E [R4+0x3f780], desc[UR28][R38.64], !P6 ;  /* 0x3f78000026047fae */ /* 0x0003e2000f12185c */
[----:B------:R-:W-:-:S03]  /*25cc0*/  IMAD.WIDE R154, R3, 0x4, R34 ;  /* 0x00000004039a7825 */ /* 0x000fc600078e0222 */
[----:B------:R-:W4:Y:S01]  /*25cd0*/  LDL.LU.64 R34, [R1+0x11e0] ;  /* 0x0011e00001227983 */ /* 0x000f220000300a00 */
        /* <DEDUP_REMOVED lines=14> */
[----:B------:R-:W-:-:S03]  /*25dc0*/  ISETP.GE.U32.AND P1, PT, R6, 0x7fffff79, PT ;  /* 0x7fffff790600780c */ /* 0x000fc60003f26070 */
[----:B------:R-:W-:Y:S01]  /*25dd0*/  LDGSTS.E [R5+0x21800], desc[UR28][R154.64], !P0 ;  /* 0x218000009a057fae */ /* 0x000fe2000c12185c */
[----:B------:R-:W-:-:S03]  /*25de0*/  IMAD.WIDE R138, R3, 0x4, R18 ;  /* 0x00000004038a7825 */ /* 0x000fc600078e0212 */
[----:B------:R-:W4:Y:S01]  /*25df0*/  LDL.LU.64 R18, [R1+0x14f8] ;  /* 0x0014f80001127983 */ /* 0x000f220000300a00 */
[----:B------:R-:W-:-:S03]  /*25e00*/  IMAD.WIDE R136, R3, 0x4, R16 ;  /* 0x0000000403887825 */ /* 0x000fc600078e0210 */
[----:B------:R-:W-:Y:S04]  /*25e10*/  LDGSTS.E [R5+0x21880], desc[UR28][R152.64], !P0 ;  /* 0x2188000098057fae */ /* 0x000fe8000c12185c */
[----:B------:R-:W4:Y:S01]  /*25e20*/  LDL.LU.64 R16, [R1+0x1500] ;  /* 0x0015000001107983 */ /* 0x000f220000300a00 */
[----:B---3--:R-:W-:-:S03]  /*25e30*/  IMAD.WIDE R134, R3, 0x4, R14 ;  /* 0x0000000403867825 */ /* 0x008fc600078e020e */
[----:B------:R-:W-:Y:S04]  /*25e40*/  LDGSTS.E [R5+0x21900], desc[UR28][R150.64], !P0 ;  /* 0x2190000096057fae */ /* 0x000fe8000c12185c */
[----:B------:R-:W3:Y:S01]  /*25e50*/  LDL.LU.64 R14, [R1+0x1508] ;  /* 0x00150800010e7983 */ /* 0x000ee20000300a00 */
[----:B--2---:R-:W-:-:S03]  /*25e60*/  IMAD.WIDE R132, R3, 0x4, R12 ;  /* 0x0000000403847825 */ /* 0x004fc600078e020c */
[----:B------:R-:W-:Y:S04]  /*25e70*/  LDGSTS.E [R5+0x21980], desc[UR28][R148.64], !P0 ;  /* 0x2198000094057fae */ /* 0x000fe8000c12185c */
[----:B------:R-:W2:Y:S01]  /*25e80*/  LDL.LU.64 R12, [R1+0x1510] ;  /* 0x00151000010c7983 */ /* 0x000ea20000300a00 */
[----:B----4-:R-:W-:-:S03]  /*25e90*/  IMAD.WIDE R130, R3, 0x4, R10 ;  /* 0x0000000403827825 */ /* 0x010fc600078e020a */
[----:B------:R-:W-:Y:S04]  /*25ea0*/  LDGSTS.E [R5+0x21a00], desc[UR28][R146.64], !P0 ;  /* 0x21a0000092057fae */ /* 0x000fe8000c12185c */
[----:B------:R-:W4:Y:S01]  /*25eb0*/  LDL.LU.64 R10, [R1+0x1518] ;  /* 0x00151800010a7983 */ /* 0x000f220000300a00 */
[----:B------:R-:W-:-:S03]  /*25ec0*/  IMAD.WIDE R128, R3, 0x4, R36 ;  /* 0x0000000403807825 */ /* 0x000fc600078e0224 */
[----:B------:R-:W4:Y:S01]  /*25ed0*/  LDL.LU.64 R36, [R1+0x1520] ;  /* 0x0015200001247983 */ /* 0x000f220000300a00 */
[----:B------:R-:W-:-:S03]  /*25ee0*/  IMAD.WIDE R126, R3, 0x4, R248 ;  /* 0x00000004037e7825 */ /* 0x000fc600078e02f8 */
[----:B------:R-:W4:Y:S01]  /*25ef0*/  LDL.LU.64 R248, [R1+0x1528] ;  /* 0x0015280001f87983 */ /* 0x000f220000300a00 */
[----:B------:R-:W-:-:S03]  /*25f00*/  IMAD.WIDE R124, R3, 0x4, R246 ;  /* 0x00000004037c7825 */ /* 0x000fc600078e02f6 */
[----:B------:R-:W4:Y:S04]  /*25f10*/  LDL.LU.64 R246, [R1+0x1530] ;  /* 0x0015300001f67983 */ /* 0x000f280000300a00 */
        /* <DEDUP_REMOVED lines=15> */
[----:B------:R-:W-:Y:S01]  /*26010*/  STL.64 [R1+0x6010], R124 ;  /* 0x0060107c01007387 */ /* 0x000fe20000100a00 */
[----:B------:R-:W-:-:S03]  /*26020*/  IMAD.WIDE R122, R3, 0x4, R34 ;  /* 0x00000004037a7825 */ /* 0x000fc600078e0222 */
[----:B------:R-:W-:Y:S01]  /*26030*/  LDGSTS.E [R5+0x21a80], desc[UR28][R144.64], !P0 ;  /* 0x21a8000090057fae */ /* 0x000fe2000c12185c */
[----:B------:R-:W-:-:S03]  /*26040*/  IMAD.WIDE R120, R3, 0x4, R32 ;  /* 0x0000000403787825 */ /* 0x000fc600078e0220 */
[----:B------:R-:W4:Y:S01]  /*26050*/  LDL.LU.64 R34, [R1+0x1538] ;  /* 0x0015380001227983 */ /* 0x000f220000300a00 */
[----:B------:R-:W-:-:S03]  /*26060*/  IMAD.WIDE R118, R3, 0x4, R30 ;  /* 0x0000000403767825 */ /* 0x000fc600078e021e */
[----:B------:R-:W4:Y:S01]  /*26070*/  LDL.LU.64 R32, [R1+0x1540] ;  /* 0x0015400001207983 */ /* 0x000f220000300a00 */
[----:B------:R-:W-:-:S03]  /*26080*/  IMAD.WIDE R116, R3, 0x4, R28 ;  /* 0x0000000403747825 */ /* 0x000fc600078e021c */
[----:B------:R-:W1:Y:S01]  /*26090*/  LDL.LU.64 R30, [R1+0x1548] ;  /* 0x00154800011e7983 */ /* 0x000e620000300a00 */
[----:B------:R-:W-:-:S03]  /*260a0*/  IMAD.WIDE R114, R3, 0x4, R26 ;  /* 0x0000000403727825 */ /* 0x000fc600078e021a */
[----:B------:R-:W4:Y:S01]  /*260b0*/  LDL.LU.64 R28, [R1+0x1550] ;  /* 0x00155000011c7983 */ /* 0x000f220000300a00 */
[----:B------:R-:W-:-:S03]  /*260c0*/  IMAD.WIDE R112, R3, 0x4, R24 ;  /* 0x0000000403707825 */ /* 0x000fc600078e0218 */
[----:B------:R-:W4:Y:S01]  /*260d0*/  LDL.LU.64 R26, [R1+0x1558] ;  /* 0x00155800011a7983 */ /* 0x000f220000300a00 */
[----:B------:R-:W-:-:S03]  /*260e0*/  IMAD.WIDE R110, R3, 0x4, R22 ;  /* 0x00000004036e7825 */ /* 0x000fc600078e0216 */
[----:B------:R-:W4:Y:S01]  /*260f0*/  LDL.LU.64 R24, [R1+0x1560] ;  /* 0x0015600001187983 */ /* 0x000f220000300a00 */
[----:B------:R-:W-:-:S03]  /*26100*/  IMAD.WIDE R108, R3, 0x4, R20 ;  /* 0x00000004036c7825 */ /* 0x000fc600078e0214 */
[----:B------:R-:W4:Y:S04]  /*26110*/  LDL.LU.64 R22, [R1+0x1568] ;  /* 0x0015680001167983 */ /* 0x000f280000300a00 */
[----:B------:R-:W4:Y:S01]  /*26120*/  LDL.LU.64 R20, [R1+0x1570] ;  /* 0x0015700001147983 */ /* 0x000f220000300a00 */
[----:B------:R-:W-:-:S03]  /*26130*/  IMAD.WIDE R106, R3, 0x4, R18 ;  /* 0x00000004036a7825 */ /* 0x000fc600078e0212 */
[----:B------:R-:W-:Y:S04]  /*26140*/  LDGSTS.E [R5+0x21b00], desc[UR28][R142.64], !P0 ;  /* 0x21b000008e057fae */ /* 0x000fe8000c12185c */
[----:B------:R-:W4:Y:S01]  /*26150*/  LDL.LU.64 R18, [R1+0x1578] ;  /* 0x0015780001127983 */ /* 0x000f220000300a00 */
[----:B------:R-:W-:Y:S02]  /*26160*/  VIADD R6, R7, 0xffffffb4 ;  /* 0xffffffb407067836 */ /* 0x000fe40000000000 */
[----:B------:R-:W1:Y:S01]  /*26170*/  LDC R7, c[0x0][0x230] ;  /* 0x00008c00ff077b82 */ /* 0x000e620000000800 */
[----:B------:R-:W-:Y:S01]  /*26180*/  LDGSTS.E [R5+0x21b80], desc[UR28][R140.64], !P0 ;  /* 0x21b800008c057fae */ /* 0x000fe2000c12185c */
[----:B------:R-:W-:-:S03]  /*26190*/  IMAD.WIDE R104, R3, 0x4, R16 ;  /* 0x0000000403687825 */ /* 0x000fc600078e0210 */
[----:B------:R-:W4:Y:S01]  /*261a0*/  LDL.LU.64 R16, [R1+0x1580] ;  /* 0x0015800001107983 */ /* 0x000f220000300a00 */
[----:B---3--:R-:W-:-:S04]  /*261b0*/  IMAD.WIDE R102, R3, 0x4, R14 ;  /* 0x0000000403667825 */ /* 0x008fc800078e020e */
[C---:B--2---:R-:W-:Y:S01]  /*261c0*/  IMAD.WIDE R100, R3.reuse, 0x4, R12 ;  /* 0x0000000403647825 */ /* 0x044fe200078e020c */
[----:B------:R-:W2:Y:S04]  /*261d0*/  LDL.LU.64 R14, [R1+0x1588] ;  /* 0x00158800010e7983 */ /* 0x000ea80000300a00 */
[----:B------:R-:W3:Y:S01]  /*261e0*/  LDL.LU.64 R12, [R1+0x1590] ;  /* 0x00159000010c7983 */ /* 0x000ee20000300a00 */
[----:B----4-:R-:W-:-:S04]  /*261f0*/  IMAD.WIDE R98, R3, 0x4, R10 ;  /* 0x0000000403627825 */ /* 0x010fc800078e020a */
[C---:B------:R-:W-:Y:S01]  /*26200*/  IMAD.WIDE R96, R3.reuse, 0x4, R36 ;  /* 0x0000000403607825 */ /* 0x040fe200078e0224 */
[----:B------:R-:W4:Y:S03]  /*26210*/  LDL.LU.64 R10, [R1+0x1598] ;  /* 0x00159800010a7983 */ /* 0x000f260000300a00 */
[C---:B------:R-:W-:Y:S01]  /*26220*/  IMAD.WIDE R66, R3.reuse, 0x4, R248 ;  /* 0x0000000403427825 */ /* 0x040fe200078e02f8 */
[----:B------:R-:W4:Y:S03]  /*26230*/  LDL.LU.64 R36, [R1+0x15a0] ;  /* 0x0015a00001247983 */ /* 0x000f260000300a00 */
[C---:B------:R-:W-:Y:S01]  /*26240*/  IMAD.WIDE R64, R3.reuse, 0x4, R246 ;  /* 0x0000000403407825 */ /* 0x040fe200078e02f6 */
[----:B------:R-:W4:Y:S04]  /*26250*/  LDL.LU.64 R248, [R1+0x15a8] ;  /* 0x0015a80001f87983 */ /* 0x000f280000300a00 */
        /* <DEDUP_REMOVED lines=17> */
[----:B-1----:R-:W-:-:S04]  /*26370*/  IMAD.WIDE R58, R3, 0x4, R30 ;  /* 0x00000004033a7825 */ /* 0x002fc800078e021e */
[C---:B------:R-:W-:Y:S01]  /*26380*/  IMAD.WIDE R56, R3.reuse, 0x4, R28 ;  /* 0x0000000403387825 */ /* 0x040fe200078e021c */
[----:B------:R-:W4:Y:S03]  /*26390*/  LDL.LU.64 R30, [R1+0x15b8] ;  /* 0x0015b800011e7983 */ /* 0x000f260000300a00 */
[C---:B------:R-:W-:Y:S01]  /*263a0*/  IMAD.WIDE R54, R3.reuse, 0x4, R26 ;  /* 0x0000000403367825 */ /* 0x040fe200078e021a */
[----:B------:R-:W4:Y:S03]  /*263b0*/  LDL.LU.64 R28, [R1+0x15c0] ;  /* 0x0015c000011c7983 */ /* 0x000f260000300a00 */
[C---:B------:R-:W-:Y:S01]  /*263c0*/  IMAD.WIDE R52, R3.reuse, 0x4, R24 ;  /* 0x0000000403347825 */ /* 0x040fe200078e0218 */
[----:B------:R-:W4:Y:S03]  /*263d0*/  LDL.LU.64 R26, [R1+0x15c8] ;  /* 0x0015c800011a7983 */ /* 0x000f260000300a00 */
[C---:B------:R-:W-:Y:S01]  /*263e0*/  IMAD.WIDE R50, R3.reuse, 0x4, R22 ;  /* 0x0000000403327825 */ /* 0x040fe200078e0216 */
[----:B------:R-:W4:Y:S03]  /*263f0*/  LDL.LU.64 R24, [R1+0x15d0] ;  /* 0x0015d00001187983 */ /* 0x000f260000300a00 */
[C---:B------:R-:W-:Y:S01]  /*26400*/  IMAD.WIDE R48, R3.reuse, 0x4, R20 ;  /* 0x0000000403307825 */ /* 0x040fe200078e0214 */
[----:B------:R-:W4:Y:S04]  /*26410*/  LDL.LU.64 R22, [R1+0x15d8] ;  /* 0x0015d80001167983 */ /* 0x000f280000300a00 */
[----:B------:R-:W4:Y:S01]  /*26420*/  LDL.LU.64 R20, [R1+0x15e0] ;  /* 0x0015e00001147983 */ /* 0x000f220000300a00 */
[----:B------:R-:W-:-:S04]  /*26430*/  IMAD.WIDE R46, R3, 0x4, R18 ;  /* 0x00000004032e7825 */ /* 0x000fc800078e0212 */
[C---:B------:R-:W-:Y:S01]  /*26440*/  IMAD.WIDE R62, R3.reuse, 0x4, R34 ;  /* 0x00000004033e7825 */ /* 0x040fe200078e0222 */
[----:B------:R-:W4:Y:S03]  /*26450*/  LDL.LU.64 R18, [R1+0x15e8] ;  /* 0x0015e80001127983 */ /* 0x000f260000300a00 */
[----:B------:R-:W-:-:S04]  /*26460*/  IMAD.WIDE R44, R3, 0x4, R16 ;  /* 0x00000004032c7825 */ /* 0x000fc800078e0210 */
[----:B------:R-:W-:Y:S01]  /*26470*/  IMAD.WIDE R60, R3, 0x4, R32 ;  /* 0x00000004033c7825 */ /* 0x000fe200078e0220 */
[----:B------:R-:W4:Y:S01]  /*26480*/  LDL.LU.64 R16, [R1+0x15f0] ;  /* 0x0015f00001107983 */ /* 0x000f220000300a00 */
[----:B------:R-:W-:-:S03]  /*26490*/  ISETP.GE.U32.AND P4, PT, R6, 0x7fffff75, PT ;  /* 0x7fffff750600780c */ /* 0x000fc60003f86070 */
[----:B------:R-:W-:Y:S01]  /*264a0*/  LDGSTS.E [R5+0x21c00], desc[UR28][R138.64], !P0 ;  /* 0x21c000008a057fae */ /* 0x000fe2000c12185c */
[----:B--2---:R-:W-:-:S03]  /*264b0*/  IMAD.WIDE R42, R3, 0x4, R14 ;  /* 0x00000004032a7825 */ /* 0x004fc600078e020e */
[----:B------:R-:W-:Y:S01]  /*264c0*/  LDGSTS.E [R5+0x21c80], desc[UR28][R136.64], !P0 ;  /* 0x21c8000088057fae */ /* 0x000fe2000c12185c */
[----:B---3--:R-:W-:-:S03]  /*264d0*/  IMAD.WIDE R40, R3, 0x4, R12 ;  /* 0x0000000403287825 */ /* 0x008fc600078e020c */
[----:B------:R-:W2:Y:S04]  /*264e0*/  LDL.LU.64 R14, [R1+0x15f8] ;  /* 0x0015f800010e7983 */ /* 0x000ea80000300a00 */
[----:B------:R-:W3:Y:S01]  /*264f0*/  LDL.LU.64 R12, [R1+0x1600] ;  /* 0x00160000010c7983 */ /* 0x000ee20000300a00 */
[----:B----4-:R-:W-:-:S03]  /*26500*/  IMAD.WIDE R38, R3, 0x4, R10 ;  /* 0x0000000403267825 */ /* 0x010fc600078e020a */
[----:B------:R-:W-:Y:S04]  /*26510*/  LDGSTS.E [R5+0x21d00], desc[UR28][R134.64], !P0 ;  /* 0x21d0000086057fae */ /* 0x000fe8000c12185c */
[----:B------:R-:W4:Y:S04]  /*26520*/  LDL.LU.64 R10, [R1+0x1608] ;  /* 0x00160800010a7983 */ /* 0x000f280000300a00 */
[----:B------:R-:W4:Y:S01]  /*26530*/  LDL.LU.64 R72, [R1+0x1610] ;  /* 0x0016100001487983 */ /* 0x000f220000300a00 */
[----:B------:R-:W-:-:S03]  /*26540*/  IMAD.WIDE R34, R3, 0x4, R248 ;  /* 0x0000000403227825 */ /* 0x000fc600078e02f8 */
[----:B------:R-:W4:Y:S01]  /*26550*/  LDL.LU.64 R70, [R1+0x1930] ;  /* 0x0019300001467983 */ /* 0x000f220000300a00 */
[----:B------:R-:W-:-:S03]  /*26560*/  IMAD.WIDE R32, R3, 0x4, R246 ;  /* 0x0000000403207825 */ /* 0x000fc600078e02f6 */
[----:B------:R-:W4:Y:S04]  /*26570*/  LDL.LU.64 R250, [R1+0x1928] ;  /* 0x0019280001fa7983 */ /* 0x000f280000300a00 */
[----:B------:R-:W4:Y:S04]  /*26580*/  LDL.LU.64 R248, [R1+0x1920] ;  /* 0x0019200001f87983 */ /* 0x000f280000300a00 */
[----:B------:R-:W4:Y:S01]  /*26590*/  LDL.LU.64 R246, [R1+0x1918] ;  /* 0x0019180001f67983 */ /* 0x000f220000300a00 */
[----:B------:R-:W-:Y:S02]  /*265a0*/  VIADD R6, R8, 0xffffffb0 ;  /* 0xffffffb008067836 */ /* 0x000fe40000000000 */
[----:B------:R-:W1:Y:S01]  /*265b0*/  LDC R8, c[0x0][0x230] ;  /* 0x00008c00ff087b82 */ /* 0x000e620000000800 */
[----:B------:R-:W-:Y:S02]  /*265c0*/  LDGSTS.E [R5+0x21d80], desc[UR28][R132.64], !P0 ;  /* 0x21d8000084057fae */ /* 0x000fe4000c12185c */
[----:B------:R-:W-:Y:S01]  /*265d0*/  ISETP.GE.U32.AND P2, PT, R6, 0x7fffff71, PT ;  /* 0x7fffff710600780c */ /* 0x000fe20003f46070 */
[----:B------:R-:W-:Y:S01]  /*265e0*/  VIADD R6, R7, 0xffffffac ;  /* 0xffffffac07067836 */ /* 0x000fe20000000000 */
[----:B------:R-:W-:Y:S03]  /*265f0*/  STL.64 [R1+0x6098], R62 ;  /* 0x0060983e01007387 */ /* 0x000fe60000100a00 */
[----:B------:R-:W1:Y:S01]  /*26600*/  LDC R7, c[0x0][0x230] ;  /* 0x00008c00ff077b82 */ /* 0x000e620000000800 */
[----:B------:R-:W-:Y:S01]  /*26610*/  ISETP.GE.U32.AND P6, PT, R6, 0x7fffff6d, PT ;  /* 0x7fffff6d0600780c */ /* 0x000fe20003fc6070 */
[----:B------:R-:W-:Y:S04]  /*26620*/  STL.64 [R1+0x60a0], R60 ;  /* 0x0060a03c01007387 */ /* 0x000fe80000100a00 */
[----:B------:R-:W-:Y:S04]  /*26630*/  STL.64 [R1+0x60a8], R58 ;  /* 0x0060a83a01007387 */ /* 0x000fe80000100a00 */
[----:B------:R-:W-:Y:S04]  /*26640*/  STL.64 [R1+0x60b0], R56 ;  /* 0x0060b03801007387 */ /* 0x000fe80000100a00 */
[----:B------:R-:W-:Y:S01]  /*26650*/  LDGSTS.E [R5+0x21e00], desc[UR28][R130.64], !P0 ;  /* 0x21e0000082057fae */ /* 0x000fe2000c12185c */
[----:B-1----:R-:W-:-:S02]  /*26660*/  VIADD R6, R8, 0xffffffa8 ;  /* 0xffffffa808067836 */ /* 0x002fc40000000000 */
[----:B------:R-:W1:Y:S01]  /*26670*/  LDC R8, c[0x0][0x230] ;  /* 0x00008c00ff087b82 */ /* 0x000e620000000800 */
[----:B------:R-:W-:Y:S01]  /*26680*/  STL.64 [R1+0x60b8], R54 ;  /* 0x0060b83601007387 */ /* 0x000fe20000100a00 */
[----:B------:R-:W-:-:S03]  /*26690*/  IMAD.WIDE R36, R3, 0x4, R36 ;  /* 0x0000000403247825 */ /* 0x000fc600078e0224 */
        /* <DEDUP_REMOVED lines=19> */
[----:B------:R-:W-:Y:S01]  /*267d0*/  STL.64 [R1+0x6108], R34 ;  /* 0x0061082201007387 */ /* 0x000fe20000100a00 */
[----:B------:R-:W-:-:S03]  /*267e0*/  ISETP.GE.U32.AND P0, PT, R6, 0x7fffff69, PT ;  /* 0x7fffff690600780c */ /* 0x000fc60003f06070 */
[----:B------:R-:W-:Y:S04]  /*267f0*/  LDGSTS.E [R5+0x23b80], desc[UR28][R108.64], !P1 ;  /* 0x23b800006c057fae */ /* 0x000fe8000c92185c */
[----:B------:R4:W-:Y:S01]  /*26800*/  STL.64 [R1+0x6110], R32 ;  /* 0x0061102001007387 */ /* 0x0009e20000100a00 */
[----:B------:R-:W-:Y:S02]  /*26810*/  VIADD R6, R7, 0xffffffa4 ;  /* 0xffffffa407067836 */ /* 0x000fe40000000000 */
[----:B------:R-:W4:Y:S01]  /*26820*/  LDC R7, c[0x0][0x230] ;  /* 0x00008c00ff077b82 */ /* 0x000f220000000800 */
        /* <DEDUP_REMOVED lines=14> */
[----:B------:R-:W-:Y:S01]  /*26910*/  LDGSTS.E [R5+0x23f80], desc[UR28][R64.64], !P1 ;  /* 0x23f8000040057fae */ /* 0x000fe2000c92185c */
[----:B------:R-:W-:Y:S01]  /*26920*/  ISETP.GE.U32.AND P1, PT, R6, 0x7fffff65, PT ;  /* 0x7fffff650600780c */ /* 0x000fe20003f26070 */
[----:B-1----:R-:W-:-:S02]  /*26930*/  VIADD R6, R8, 0xffffffa0 ;  /* 0xffffffa008067836 */ /* 0x002fc40000000000 */
[----:B------:R-:W4:Y:S04]  /*26940*/  LDL.LU.64 R80, [R1+0x18d8] ;  /* 0x0018d80001507983 */ /* 0x000f280000300a00 */
[----:B------:R-:W4:Y:S04]  /*26950*/  LDL.LU.64 R78, [R1+0x18d0] ;  /* 0x0018d000014e7983 */ /* 0x000f280000300a00 */
[----:B------:R-:W4:Y:S04]  /*26960*/  LDL.LU.64 R76, [R1+0x18c8] ;  /* 0x0018c800014c7983 */ /* 0x000f280000300a00 */
[----:B------:R-:W4:Y:S04]  /*26970*/  LDL.LU.64 R74, [R1+0x18c0] ;  /* 0x0018c000014a7983 */ /* 0x000f280000300a00 */
[----:B------:R-:W-:Y:S04]  /*26980*/  LDGSTS.E [R5+0x25800], desc[UR28][R62.64], !P4 ;  /* 0x258000003e057fae */ /* 0x000fe8000e12185c */
[----:B------:R-:W-:Y:S04]  /*26990*/  LDGSTS.E [R5+0x25880], desc[UR28][R60.64], !P4 ;  /* 0x258800003c057fae */ /* 0x000fe8000e12185c */
[----:B------:R-:W-:Y:S04]  /*269a0*/  LDGSTS.E [R5+0x25900], desc[UR28][R58.64], !P4 ;  /* 0x259000003a057fae */ /* 0x000fe8000e12185c */
[----:B------:R-:W-:Y:S04]  /*269b0*/  LDGSTS.E [R5+0x25980], desc[UR28][R56.64], !P4 ;  /* 0x2598000038057fae */ /* 0x000fe8000e12185c */
        /* <DEDUP_REMOVED lines=13> */
[----:B------:R-:W-:Y:S01]  /*26a90*/  LDGSTS.E [R5+0x25d80], desc[UR28][R40.64], !P4 ;  /* 0x25d8000028057fae */ /* 0x000fe2000e12185c */
[----:B------:R-:W-:-:S03]  /*26aa0*/  IMAD.WIDE R18, R3, 0x4, R18 ;  /* 0x0000000403127825 */ /* 0x000fc600078e0212 */
[----:B------:R-:W-:Y:S04]  /*26ab0*/  LDGSTS.E [R5+0x25e00], desc[UR28][R38.64], !P4 ;  /* 0x25e0000026057fae */ /* 0x000fe8000e12185c */
[----:B------:R-:W-:Y:S01]  /*26ac0*/  LDGSTS.E [R5+0x25e80], desc[UR28][R36.64], !P4 ;  /* 0x25e8000024057fae */ /* 0x000fe2000e12185c */
[----:B------:R-:W-:-:S03]  /*26ad0*/  IMAD.WIDE R16, R3, 0x4, R16 ;  /* 0x0000000403107825 */ /* 0x000fc600078e0210 */
[----:B------:R-:W-:Y:S04]  /*26ae0*/  LDGSTS.E [R5+0x25f00], desc[UR28][R34.64], !P4 ;  /* 0x25f0000022057fae */ /* 0x000fe8000e12185c */
[----:B------:R1:W-:Y:S04]  /*26af0*/  LDGSTS.E [R5+0x25f80], desc[UR28][R32.64], !P4 ;  /* 0x25f8000020057fae */ /* 0x0003e8000e12185c */
[----:B------:R1:W-:Y:S04]  /*26b00*/  LDGSTS.E [R5+0x27800], desc[UR28][R30.64], !P2 ;  /* 0x278000001e057fae */ /* 0x0003e8000d12185c */
[----:B------:R1:W-:Y:S01]  /*26b10*/  LDGSTS.E [R5+0x27880], desc[UR28][R28.64], !P2 ;  /* 0x278800001c057fae */ /* 0x0003e2000d12185c */
[----:B--2---:R-:W-:-:S03]  /*26b20*/  IMAD.WIDE R14, R3, 0x4, R14 ;  /* 0x00000004030e7825 */ /* 0x004fc600078e020e */
[----:B------:R2:W-:Y:S01]  /*26b30*/  LDGSTS.E [R5+0x27900], desc[UR28][R26.64], !P2 ;  /* 0x279000001a057fae */ /* 0x0005e2000d12185c */
[----:B---3--:R-:W-:-:S03]  /*26b40*/  IMAD.WIDE R12, R3, 0x4, R12 ;  /* 0x00000004030c7825 */ /* 0x008fc600078e020c */
[----:B------:R3:W-:Y:S04]  /*26b50*/  LDGSTS.E [R5+0x27980], desc[UR28][R24.64], !P2 ;  /* 0x2798000018057fae */ /* 0x0007e8000d12185c */
[----:B------:R3:W-:Y:S01]  /*26b60*/  LDGSTS.E [R5+0x27a00], desc[UR28][R22.64], !P2 ;  /* 0x27a0000016057fae */ /* 0x0007e2000d12185c */
[----:B----4-:R-:W-:-:S03]  /*26b70*/  IMAD.WIDE R10, R3, 0x4, R10 ;  /* 0x00000004030a7825 */ /* 0x010fc600078e020a */
[----:B------:R4:W-:Y:S01]  /*26b80*/  LDGSTS.E [R5+0x27a80], desc[UR28][R20.64], !P2 ;  /* 0x27a8000014057fae */ /* 0x0009e2000d12185c */
[----:B------:R-:W-:-:S03]  /*26b90*/  IMAD.WIDE R8, R3, 0x4, R72 ;  /* 0x0000000403087825 */ /* 0x000fc600078e0248 */
[----:B------:R-:W2:Y:S01]  /*26ba0*/  LDL.LU.64 R72, [R1+0x18b8] ;  /* 0x0018b80001487983 */ /* 0x000ea20000300a00 */
[----:B------:R-:W-:-:S03]  /*26bb0*/  IMAD.WIDE R156, R3, 0x4, R70 ;  /* 0x00000004039c7825 */ /* 0x000fc600078e0246 */
[----:B------:R-:W3:Y:S01]  /*26bc0*/  LDL.LU.64 R70, [R1+0x18b0] ;  /* 0x0018b00001467983 */ /* 0x000ee20000300a00 */
[----:B------:R-:W-:-:S03]  /*26bd0*/  IMAD.WIDE R158, R3, 0x4, R250 ;  /* 0x00000004039e7825 */ /* 0x000fc600078e02fa */
[----:B------:R-:W4:Y:S01]  /*26be0*/  LDL.LU.64 R250, [R1+0x18a8] ;  /* 0x0018a80001fa7983 */ /* 0x000f220000300a00 */
[----:B------:R-:W-:-:S03]  /*26bf0*/  IMAD.WIDE R160, R3, 0x4, R248 ;  /* 0x0000000403a07825 */ /* 0x000fc600078e02f8 */
[----:B------:R-:W4:Y:S01]  /*26c00*/  LDL.LU.64 R248, [R1+0x18a0] ;  /* 0x0018a00001f87983 */ /* 0x000f220000300a00 */
[----:B------:R-:W-:-:S03]  /*26c10*/  IMAD.WIDE R162, R3, 0x4, R246 ;  /* 0x0000000403a27825 */ /* 0x000fc600078e02f6 */
[----:B------:R-:W4:Y:S04]  /*26c20*/  LDL.LU.64 R246, [R1+0x1898] ;  /* 0x0018980001f67983 */ /* 0x000f280000300a00 */
        /* <DEDUP_REMOVED lines=13> */
[----:B------:R-:W-:Y:S04]  /*26d00*/  STL.64 [R1+0x6180], R158 ;  /* 0x0061809e01007387 */ /* 0x000fe80000100a00 */
[----:B------:R-:W-:Y:S04]  /*26d10*/  STL.64 [R1+0x6188], R160 ;  /* 0x006188a001007387 */ /* 0x000fe80000100a00 */
[----:B------:R-:W-:Y:S04]  /*26d20*/  STL.64 [R1+0x6190], R162 ;  /* 0x006190a201007387 */ /* 0x000fe80000100a00 */
[----:B------:R1:W-:Y:S04]  /*26d30*/  LDGSTS.E [R5+0x27b00], desc[UR28][R18.64], !P2 ;  /* 0x27b0000012057fae */ /* 0x0003e8000d12185c */
        /* <DEDUP_REMOVED lines=8> */
[----:B------:R-:W-:Y:S01]  /*26dc0*/  LDGSTS.E [R5+0x27f80], desc[UR28][R162.64], !P2 ;  /* 0x27f80000a2057fae */ /* 0x000fe2000d12185c */
[----:B------:R-:W-:-:S03]  /*26dd0*/  IMAD.WIDE R164, R3, 0x4, R94 ;  /* 0x0000000403a47825 */ /* 0x000fc600078e025e */
[----:B------:R-:W4:Y:S04]  /*26de0*/  LDL.LU.64 R94, [R1+0x1890] ;  /* 0x00189000015e7983 */ /* 0x000f280000300a00 */
        /* <DEDUP_REMOVED lines=27> */
[----:B------:R-:W-:Y:S04]  /*26fa0*/  LDGSTS.E [R5+0x29b80], desc[UR28][R178.64], !P6 ;  /* 0x29b80000b2057fae */ /* 0x000fe8000f12185c */
[----:B------:R-:W-:Y:S04]  /*26fb0*/  LDGSTS.E [R5+0x29c00], desc[UR28][R180.64], !P6 ;  /* 0x29c00000b4057fae */ /* 0x000fe8000f12185c */
[----:B------:R-:W-:Y:S04]  /*26fc0*/  LDGSTS.E [R5+0x29c80], desc[UR28][R182.64], !P6 ;  /* 0x29c80000b6057fae */ /* 0x000fe8000f12185c */
[----:B------:R-:W-:Y:S01]  /*26fd0*/  LDGSTS.E [R5+0x29d00], desc[UR28][R184.64], !P6 ;  /* 0x29d00000b8057fae */ /* 0x000fe2000f12185c */
[----:B--2---:R-:W-:-:S03]  /*26fe0*/  IMAD.WIDE R186, R3, 0x4, R72 ;  /* 0x0000000403ba7825 */ /* 0x004fc600078e0248 */
[----:B------:R-:W2:Y:S01]  /*26ff0*/  LDL.LU.64 R72, [R1+0x1838] ;  /* 0x0018380001487983 */ /* 0x000ea20000300a00 */
[----:B---3--:R-:W-:-:S03]  /*27000*/  IMAD.WIDE R188, R3, 0x4, R70 ;  /* 0x0000000403bc7825 */ /* 0x008fc600078e0246 */
[----:B------:R-:W3:Y:S01]  /*27010*/  LDL.LU.64 R70, [R1+0x1830] ;  /* 0x0018300001467983 */ /* 0x000ee20000300a00 */
[----:B----4-:R-:W-:-:S03]  /*27020*/  IMAD.WIDE R190, R3, 0x4, R250 ;  /* 0x0000000403be7825 */ /* 0x010fc600078e02fa */
        /* <DEDUP_REMOVED lines=21> */
[----:B------:R-:W-:Y:S04]  /*27180*/  LDGSTS.E [R5+0x29d80], desc[UR28][R186.64], !P6 ;  /* 0x29d80000ba057fae */ /* 0x000fe8000f12185c */
        /* <DEDUP_REMOVED lines=14> */
[----:B------:R-:W1:Y:S04]  /*27270*/  LDL.LU.64 R88, [R1+0x17f8] ;  /* 0x0017f80001587983 */ /* 0x000e680000300a00 */
        /* <DEDUP_REMOVED lines=46> */
[----:B------:R-:W-:-:S05]  /*27560*/  IMAD.WIDE R228, R3, 0x4, R94 ;  /* 0x0000000403e47825 */ /* 0x000fca00078e025e */
[----:B------:R-:W-:Y:S01]  /*27570*/  LDGSTS.E [R5+0x2d800], desc[UR28][R228.64], !P1 ;  /* 0x2d800000e4057fae */ /* 0x000fe2000c92185c */
[----:B-1----:R-:W-:-:S04]  /*27580*/  IMAD.WIDE R32, R3, 0x4, R88 ;  /* 0x0000000403207825 */ /* 0x002fc800078e0258 */
        /* <DEDUP_REMOVED lines=14> */
[----:B------:R1:W-:Y:S01]  /*27670*/  STL.64 [R1+0x5f0], R18 ;  /* 0x0005f01201007387 */ /* 0x0003e20000100a00 */
[----:B------:R-:W-:-:S04]  /*27680*/  IMAD.WIDE R230, R3, 0x4, R92 ;  /* 0x0000000403e67825 */ /* 0x000fc800078e025c */
[C---:B------:R-:W-:Y:S01]  /*27690*/  IMAD.WIDE R244, R3.reuse, 0x4, R90 ;  /* 0x0000000403f47825 */ /* 0x040fe200078e025a */
[----:B------:R-:W-:Y:S04]  /*276a0*/  LDGSTS.E [R5+0x2d880], desc[UR28][R230.64], !P1 ;  /* 0x2d880000e6057fae */ /* 0x000fe8000c92185c */
[----:B------:R-:W-:Y:S04]  /*276b0*/  LDGSTS.E [R5+0x2d900], desc[UR28][R244.64], !P1 ;  /* 0x2d900000f4057fae */ /* 0x000fe8000c92185c */
        /* <DEDUP_REMOVED lines=18> */
[----:B------:R-:W2:Y:S04]  /*277e0*/  LDL.LU.64 R94, [R1+0x1790] ;  /* 0x00179000015e7983 */ /* 0x000ea80000300a00 */
[----:B------:R-:W3:Y:S04]  /*277f0*/  LDL.LU.64 R92, [R1+0x1788] ;  /* 0x00178800015c7983 */ /* 0x000ee80000300a00 */
[----:B------:R-:W4:Y:S04]  /*27800*/  LDL.LU.64 R90, [R1+0x1780] ;  /* 0x00178000015a7983 */ /* 0x000f280000300a00 */
[----:B------:R-:W1:Y:S04]  /*27810*/  LDL.LU.64 R88, [R1+0x1778] ;  /* 0x0017780001587983 */ /* 0x000e680000300a00 */
        /* <DEDUP_REMOVED lines=49> */
[----:B------:R-:W2:Y:S04]  /*27b30*/  LDL.LU.64 R94, [R1+0x1710] ;  /* 0x00171000015e7983 */ /* 0x000ea80000300a00 */
[----:B------:R-:W3:Y:S04]  /*27b40*/  LDL.LU.64 R92, [R1+0x1708] ;  /* 0x00170800015c7983 */ /* 0x000ee80000300a00 */
        /* <DEDUP_REMOVED lines=13> */
[----:B------:R-:W4:Y:S01]  /*27c20*/  LDL.LU.64 R246, [R1+0x1698] ;  /* 0x0016980001f67983 */ /* 0x000f220000300a00 */
[----:B------:R-:W-:-:S13]  /*27c30*/  ISETP.GE.U32.AND P4, PT, R6, 0x7fffff61, PT ;  /* 0x7fffff610600780c */ /* 0x000fda0003f86070 */
        /* <DEDUP_REMOVED lines=19> */
[C---:B-1----:R-:W-:Y:S01]  /*27d70*/  IMAD.WIDE R34, R3.reuse, 0x4, R90 ;  /* 0x0000000403227825 */ /* 0x042fe200078e025a */
        /* <DEDUP_REMOVED lines=29> */
[----:B------:R-:W1:Y:S04]  /*27f50*/  LDL.LU.64 R92, [R1+0x1688] ;  /* 0x00168800015c7983 */ /* 0x000e680000300a00 */
[----:B------:R-:W3:Y:S04]  /*27f60*/  LDL.LU.64 R90, [R1+0x1680] ;  /* 0x00168000015a7983 */ /* 0x000ee80000300a00 */
        /* <DEDUP_REMOVED lines=13> */
[----:B------:R-:W-:-:S02]  /*28040*/  VIADD R6, R7, 0xffffff9c ;  /* 0xffffff9c07067836 */ /* 0x000fc40000000000 */
[----:B------:R-:W4:Y:S03]  /*28050*/  LDC R7, c[0x0][0x230] ;  /* 0x00008c00ff077b82 */ /* 0x000f260000000800 */
        /* <DEDUP_REMOVED lines=18> */
[C---:B-1----:R-:W-:Y:S01]  /*28180*/  IMAD.WIDE R36, R3.reuse, 0x4, R92 ;  /* 0x0000000403247825 */ /* 0x042fe200078e025c */
[----:B------:R-:W-:Y:S03]  /*28190*/  STL.64 [R1+0xec0], R38 ;  /* 0x000ec02601007387 */ /* 0x000fe60000100a00 */
        /* <DEDUP_REMOVED lines=30> */
[----:B------:R-:W1:Y:S01]  /*28380*/  LDL.LU.64 R246, [R1+0x1c28] ;  /* 0x001c280001f67983 */ /* 0x000e620000300a00 */
[----:B------:R-:W-:-:S02]  /*28390*/  VIADD R6, R68, 0xffffff98 ;  /* 0xffffff9844067836 */ /* 0x000fc40000000000 */
[----:B------:R-:W4:Y:S01]  /*283a0*/  LDC R68, c[0x0][0x230] ;  /* 0x00008c00ff447b82 */ /* 0x000f220000000800 */
[----:B------:R-:W3:Y:S02]  /*283b0*/  LDL.LU.64 R90, [R1+0x1c20] ;  /* 0x001c2000015a7983 */ /* 0x000ee40000300a00 */
[----:B------:R-:W-:Y:S02]  /*283c0*/  ISETP.GE.U32.AND P6, PT, R6, 0x7fffff59, PT ;  /* 0x7fffff590600780c */ /* 0x000fe40003fc6070 */
        /* <DEDUP_REMOVED lines=11> */
[----:B------:R-:W-:Y:S04]  /*28480*/  STL [R1+0x6e0], RZ ;  /* 0x0006e0ff01007387 */ /* 0x000fe80000100800 */
[----:B------:R-:W-:Y:S04]  /*28490*/  LDGSTS.E [R5+0x33800], desc[UR28][R38.64], !P6 ;  /* 0x3380000026057fae */ /* 0x000fe8000f12185c */
[----:B------:R-:W-:Y:S04]  /*284a0*/  STL [R1+0x6e4], RZ ;  /* 0x0006e4ff01007387 */ /* 0x000fe80000100800 */
[----:B------:R1:W-:Y:S04]  /*284b0*/  LDGSTS.E [R5+0x33880], desc[UR28][R36.64], !P6 ;  /* 0x3388000024057fae */ /* 0x0003e8000f12185c */
        /* <DEDUP_REMOVED lines=15> */
[----:B-1----:R-:W-:-:S03]  /*285b0*/  IMAD.WIDE R36, R3, 0x4, R246 ;  /* 0x0000000403247825 */ /* 0x002fc600078e02f6 */
[----:B------:R-:W4:Y:S01]  /*285c0*/  LDL.LU.64 R246, [R1+0x1bb8] ;  /* 0x001bb80001f67983 */ /* 0x000f220000300a00 */
[----:B--2---:R-:W-:-:S04]  /*285d0*/  IMAD.WIDE R38, R3, 0x4, R92 ;  /* 0x0000000403267825 */ /* 0x004fc800078e025c */
[C---:B---3--:R-:W-:Y:S01]  /*285e0*/  IMAD.WIDE R34, R3.reuse, 0x4, R90 ;  /* 0x0000000403227825 */ /* 0x048fe200078e025a */
[----:B------:R-:W-:Y:S03]  /*285f0*/  STL.64 [R1+0x1348], R38 ;  /* 0x0013482601007387 */ /* 0x000fe60000100a00 */
[C---:B----4-:R-:W-:Y:S01]  /*28600*/  IMAD.WIDE R32, R3.reuse, 0x4, R88 ;  /* 0x0000000403207825 */ /* 0x050fe200078e0258 */
[----:B------:R-:W-:Y:S03]  /*28610*/  STL.64 [R1+0x1350], R36 ;  /* 0x0013502401007387 */ /* 0x000fe60000100a00 */
[C---:B------:R-:W-:Y:S01]  /*28620*/  IMAD.WIDE R30, R3.reuse, 0x4, R86 ;  /* 0x00000004031e7825 */ /* 0x040fe200078e0256 */
        /* <DEDUP_REMOVED lines=17> */
[----:B------:R-:W-:-:S02]  /*28740*/  IMAD.WIDE R12, R3, 0x4, R250 ;  /* 0x00000004030c7825 */ /* 0x000fc400078e02fa */
[----:B------:R-:W2:Y:S04]  /*28750*/  LDL.LU.64 R250, [R1+0x2820] ;  /* 0x0028200001fa7983 */ /* 0x000ea80000300a00 */
[----:B------:R-:W-:Y:S04]  /*28760*/  STL.64 [R1+0x1bd8], R16 ;  /* 0x001bd81001007387 */ /* 0x000fe80000100a00 */
[----:B------:R1:W-:Y:S01]  /*28770*/  STL.64 [R1+0x1bd0], R14 ;  /* 0x001bd00e01007387 */ /* 0x0003e20000100a00 */
[----:B------:R-:W-:-:S03]  /*28780*/  IMAD.WIDE R10, R3, 0x4, R248 ;  /* 0x00000004030a7825 */ /* 0x000fc600078e02f8 */
[----:B------:R-:W3:Y:S04]  /*28790*/  LDL.LU.64 R248, [R1+0x2818] ;  /* 0x0028180001f87983 */ /* 0x000ee80000300a00 */
[----:B------:R-:W-:Y:S04]  /*287a0*/  STL.64 [R1+0x1bc8], R12 ;  /* 0x001bc80c01007387 */ /* 0x000fe80000100a00 */
[----:B------:R-:W4:Y:S04]  /*287b0*/  LDL.LU.64 R70, [R1+0x27d8] ;  /* 0x0027d80001467983 */ /* 0x000f280000300a00 */
[----:B------:R-:W-:Y:S04]  /*287c0*/  STL.64 [R1+0x1bc0], R10 ;  /* 0x001bc00a01007387 */ /* 0x000fe80000100a00 */
[----:B------:R-:W4:Y:S01]  /*287d0*/  LDL.LU.64 R86, [R1+0x2388] ;  /* 0x0023880001567983 */ /* 0x000f220000300a00 */
[----:B------:R-:W-:-:S05]  /*287e0*/  IMAD.WIDE R8, R3, 0x4, R246 ;  /* 0x0000000403087825 */ /* 0x000fca00078e02f6 */
[----:B------:R1:W-:Y:S04]  /*287f0*/  STL.64 [R1+0x1bb8], R8 ;  /* 0x001bb80801007387 */ /* 0x0003e80000100a00 */
[----:B------:R-:W4:Y:S04]  /*28800*/  LDL.LU.64 R84, [R1+0x2798] ;  /* 0x0027980001547983 */ /* 0x000f280000300a00 */
[----:B------:R-:W4:Y:S04]  /*28810*/  LDL.LU.64 R80, [R1+0x2348] ;  /* 0x0023480001507983 */ /* 0x000f280000300a00 */
[----:B------:R-:W4:Y:S04]  /*28820*/  LDL.LU.64 R82, [R1+0x2758] ;  /* 0x0027580001527983 */ /* 0x000f280000300a00 */
[----:B------:R-:W4:Y:S04]  /*28830*/  LDL.LU.64 R78, [R1+0x2188] ;  /* 0x00218800014e7983 */ /* 0x000f280000300a00 */
[----:B------:R-:W4:Y:S04]  /*28840*/  LDL.LU.64 R76, [R1+0x2718] ;  /* 0x00271800014c7983 */ /* 0x000f280000300a00 */
[----:B------:R-:W4:Y:S01]  /*28850*/  LDL.LU.64 R246, [R1+0x2148] ;  /* 0x0021480001f67983 */ /* 0x000f220000300a00 */
[----:B------:R-:W-:-:S02]  /*28860*/  VIADD R6, R7, 0xffffff94 ;  /* 0xffffff9407067836 */ /* 0x000fc40000000000 */
[----:B------:R-:W1:Y:S01]  /*28870*/  LDC R7, c[0x0][0x230] ;  /* 0x00008c00ff077b82 */ /* 0x000e620000000800 */
[----:B------:R-:W4:Y:S02]  /*28880*/  LDL.LU.64 R74, [R1+0x26d8] ;  /* 0x0026d800014a7983 */ /* 0x000f240000300a00 */
[----:B------:R-:W-:Y:S01]  /*28890*/  ISETP.GE.U32.AND P0, PT, R6, 0x7fffff55, PT ;  /* 0x7fffff550600780c */ /* 0x000fe20003f06070 */
[----:B------:R-:W-:Y:S01]  /*288a0*/  VIADD R6, R68, 0xffffff90 ;  /* 0xffffff9044067836 */ /* 0x000fe20000000000 */
[----:B------:R-:W4:Y:S03]  /*288b0*/  LDL.LU.64 R88, [R1+0x1fe8] ;  /* 0x001fe80001587983 */ /* 0x000f260000300a00 */
[----:B------:R-:W2:Y:S01]  /*288c0*/  LDC R68, c[0x0][0x230] ;  /* 0x00008c00ff447b82 */ /* 0x000ea20000000800 */
[----:B------:R-:W-:Y:S01]  /*288d0*/  ISETP.GE.U32.AND P1, PT, R6, 0x7fffff51, PT ;  /* 0x7fffff510600780c */ /* 0x000fe20003f26070 */
[----:B------:R-:W4:Y:S06]  /*288e0*/  LDL.LU.64 R72, [R1+0x2698] ;  /* 0x0026980001487983 */ /* 0x000f2c0000300a00 */
[----:B------:R-:W-:Y:S04]  /*288f0*/  LDGSTS.E [R5+0x35800], desc[UR28][R38.64], !P0 ;  /* 0x3580000026057fae */ /* 0x000fe8000c12185c */
[----:B------:R-:W-:Y:S01]  /*28900*/  LDGSTS.E [R5+0x35880], desc[UR28][R36.64], !P0 ;  /* 0x3588000024057fae */ /* 0x000fe2000c12185c */
[----:B-1----:R-:W-:-:S03]  /*28910*/  VIADD R6, R7, 0xffffff8c ;  /* 0xffffff8c07067836 */ /* 0x002fc60000000000 */
[----:B------:R-:W-:Y:S01]  /*28920*/  LDGSTS.E [R5+0x35900], desc[UR28][R34.64], !P0 ;  /* 0x3590000022057fae */ /* 0x000fe2000c12185c */
[----:B------:R-:W1:Y:S01]  /*28930*/  LDC R7, c[0x0][0x230] ;  /* 0x00008c00ff077b82 */ /* 0x000e620000000800 */
[----:B------:R-:W-:Y:S02]  /*28940*/  ISETP.GE.U32.AND P4, PT, R6, 0x7fffff4d, PT ;  /* 0x7fffff4d0600780c */ /* 0x000fe40003f86070 */
[----:B------:R-:W-:Y:S01]  /*28950*/  LDGSTS.E [R5+0x35980], desc[UR28][R32.64], !P0 ;  /* 0x3598000020057fae */ /* 0x000fe2000c12185c */
[----:B--2---:R-:W-:-:S04]  /*28960*/  VIADD R6, R68, 0xffffff88 ;  /* 0xffffff8844067836 */ /* 0x004fc80000000000 */
[----:B------:R-:W2:Y:S01]  /*28970*/  LDC R68, c[0x0][0x23c] ;  /* 0x00008f00ff447b82 */ /* 0x000ea20000000800 */
[----:B------:R-:W-:Y:S01]  /*28980*/  LDGSTS.E [R5+0x35a00], desc[UR28][R30.64], !P0 ;  /* 0x35a000001e057fae */ /* 0x000fe2000c12185c */
[----:B------:R-:W-:-:S03]  /*28990*/  ISETP.GE.U32.AND P2, PT, R6, 0x7fffff49, PT ;  /* 0x7fffff490600780c */ /* 0x000fc60003f46070 */
[----:B------:R-:W-:Y:S04]  /*289a0*/  LDGSTS.E [R5+0x35a80], desc[UR28][R28.64], !P0 ;  /* 0x35a800001c057fae */ /* 0x000fe8000c12185c */
[----:B------:R-:W-:Y:S04]  /*289b0*/  LDGSTS.E [R5+0x35b00], desc[UR28][R26.64], !P0 ;  /* 0x35b000001a057fae */ /* 0x000fe8000c12185c */
[----:B------:R-:W-:Y:S01]  /*289c0*/  LDGSTS.E [R5+0x35b80], desc[UR28][R24.64], !P0 ;  /* 0x35b8000018057fae */ /* 0x000fe2000c12185c */
[----:B-1----:R-:W-:-:S03]  /*289d0*/  VIADD R6, R7, 0xffffff84 ;  /* 0xffffff8407067836 */ /* 0x002fc60000000000 */
[----:B------:R-:W-:Y:S02]  /*289e0*/  LDGSTS.E [R5+0x35c00], desc[UR28][R22.64], !P0 ;  /* 0x35c0000016057fae */ /* 0x000fe4000c12185c */
[----:B------:R-:W-:Y:S02]  /*289f0*/  ISETP.GE.U32.AND P6, PT, R6, 0x7fffff45, PT ;  /* 0x7fffff450600780c */ /* 0x000fe40003fc6070 */
[----:B------:R-:W-:Y:S01]  /*28a00*/  LDGSTS.E [R5+0x35c80], desc[UR28][R20.64], !P0 ;  /* 0x35c8000014057fae */ /* 0x000fe2000c12185c */
[----:B--2---:R-:W-:-:S03]  /*28a10*/  IMAD.SHL.U32 R6, R68, 0x40, RZ ;  /* 0x0000004044067824 */ /* 0x004fc600078e00ff */
[----:B------:R-:W-:Y:S01]  /*28a20*/  LDGSTS.E [R5+0x35d00], desc[UR28][R18.64], !P0 ;  /* 0x35d0000012057fae */ /* 0x000fe2000c12185c */
[----:B------:R-:W-:-:S03]  /*28a30*/  IMAD.WIDE R250, R6, 0x4, R250 ;  /* 0x0000000406fa7825 */ /* 0x000fc600078e02fa */
[----:B------:R-:W-:Y:S01]  /*28a40*/  LDGSTS.E [R5+0x35d80], desc[UR28][R16.64], !P0 ;  /* 0x35d8000010057fae */ /* 0x000fe2000c12185c */
[----:B---3--:R-:W-:-:S03]  /*28a50*/  IMAD.WIDE R248, R6, 0x4, R248 ;  /* 0x0000000406f87825 */ /* 0x008fc600078e02f8 */
[----:B------:R1:W-:Y:S01]  /*28a60*/  LDGSTS.E [R5+0x35e00], desc[UR28][R14.64], !P0 ;  /* 0x35e000000e057fae */ /* 0x0003e2000c12185c */
[----:B----4-:R-:W-:-:S03]  /*28a70*/  IMAD.WIDE R242, R6, 0x4, R70 ;  /* 0x0000000406f27825 */ /* 0x010fc600078e0246 */
[----:B------:R-:W2:Y:S01]  /*28a80*/  LDL.LU.64 R70, [R1+0x1fa8] ;  /* 0x001fa80001467983 */ /* 0x000ea20000300a00 */
[----:B------:R-:W-:-:S03]  /*28a90*/  IMAD.WIDE R240, R6, 0x4, R86 ;  /* 0x0000000406f07825 */ /* 0x000fc600078e0256 */
[----:B------:R-:W3:Y:S04]  /*28aa0*/  LDL.LU.64 R86, [R1+0x2658] ;  /* 0x0026580001567983 */ /* 0x000ee80000300a00 */
[----:B------:R-:W-:Y:S04]  /*28ab0*/  STL.64 [R1+0x4048], R250 ;  /* 0x004048fa01007387 */ /* 0x000fe80000100a00 */
[----:B------:R-:W-:Y:S04]  /*28ac0*/  LDGSTS.E [R5+0x35e80], desc[UR28][R12.64], !P0 ;  /* 0x35e800000c057fae */ /* 0x000fe8000c12185c */
[----:B------:R-:W-:Y:S04]  /*28ad0*/  LDGSTS.E [R5+0x35f00], desc[UR28][R10.64], !P0 ;  /* 0x35f000000a057fae */ /* 0x000fe8000c12185c */
[----:B------:R4:W-:Y:S01]  /*28ae0*/  LDGSTS.E [R5+0x35f80], desc[UR28][R8.64], !P0 ;  /* 0x35f8000008057fae */ /* 0x0009e2000c12185c */
[----:B------:R-:W-:-:S03]  /*28af0*/  IMAD.WIDE R238, R6, 0x4, R84 ;  /* 0x0000000406ee7825 */ /* 0x000fc600078e0254 */
[----:B------:R-:W4:Y:S01]  /*28b00*/  LDL.LU.64 R84, [R1+0x1f68] ;  /* 0x001f680001547983 */ /* 0x000f220000300a00 */
[----:B------:R-:W-:-:S03]  /*28b10*/  IMAD.WIDE R236, R6, 0x4, R80 ;  /* 0x0000000406ec7825 */ /* 0x000fc600078e0250 */
[----:B------:R-:W-:Y:S01]  /*28b20*/  STL.64 [R1+0x4040], R248 ;  /* 0x004040f801007387 */ /* 0x000fe20000100a00 */
[----:B------:R-:W-:-:S03]  /*28b30*/  IMAD.WIDE R234, R6, 0x4, R82 ;  /* 0x0000000406ea7825 */ /* 0x000fc600078e0252 */
[----:B------:R-:W4:Y:S01]  /*28b40*/  LDL.LU.64 R80, [R1+0x2618] ;  /* 0x0026180001507983 */ /* 0x000f220000300a00 */
[----:B------:R-:W-:-:S03]  /*28b50*/  IMAD.WIDE R232, R6, 0x4, R78 ;  /* 0x0000000406e87825 */ /* 0x000fc600078e024e */
[----:B------:R-:W-:Y:S04]  /*28b60*/  STL.64 [R1+0x4058], R242 ;  /* 0x004058f201007387 */ /* 0x000fe80000100a00 */
[----:B------:R-:W4:Y:S01]  /*28b70*/  LDL.LU.64 R82, [R1+0x1f28] ;  /* 0x001f280001527983 */ /* 0x000f220000300a00 */
[----:B------:R-:W-:-:S03]  /*28b80*/  IMAD.WIDE R154, R6, 0x4, R76 ;  /* 0x00000004069a7825 */ /* 0x000fc600078e024c */
[----:B------:R-:W-:Y:S01]  /*28b90*/  STL.64 [R1+0x4050], R240 ;  /* 0x004050f001007387 */ /* 0x000fe20000100a00 */
[----:B------:R-:W-:-:S03]  /*28ba0*/  IMAD.WIDE R152, R6, 0x4, R246 ;  /* 0x0000000406987825 */ /* 0x000fc600078e02f6 */
[----:B------:R-:W4:Y:S04]  /*28bb0*/  LDL.LU.64 R78, [R1+0x25d8] ;  /* 0x0025d800014e7983 */ /* 0x000f280000300a00 */
[----:B------:R-:W-:Y:S04]  /*28bc0*/  STL.64 [R1+0x4068], R238 ;  /* 0x004068ee01007387 */ /* 0x000fe80000100a00 */
[----:B------:R-:W4:Y:S04]  /*28bd0*/  LDL.LU.64 R76, [R1+0x1ee8] ;  /* 0x001ee800014c7983 */ /* 0x000f280000300a00 */
[----:B------:R-:W-:Y:S04]  /*28be0*/  STL.64 [R1+0x4060], R236 ;  /* 0x004060ec01007387 */ /* 0x000fe80000100a00 */
        /* <DEDUP_REMOVED lines=11> */
[----:B------:R-:W4:Y:S04]  /*28ca0*/  LDL.LU.64 R72, [R1+0x2518] ;  /* 0x0025180001487983 */ /* 0x000f280000300a00 */
[----:B------:R-:W-:Y:S04]  /*28cb0*/  STL.64 [R1+0x5e60], R150 ;  /* 0x005e609601007387 */ /* 0x000fe80000100a00 */
[----:B------:R-:W4:Y:S04]  /*28cc0*/  LDL.LU.64 R136, [R1+0x1e28] ;  /* 0x001e280001887983 */ /* 0x000f280000300a00 */
[----:B------:R-:W-:Y:S04]  /*28cd0*/  STL.64 [R1+0x5e58], R148 ;  /* 0x005e589401007387 */ /* 0x000fe80000100a00 */
[----:B------:R-:W4:Y:S01]  /*28ce0*/  LDL.LU.64 R94, [R1+0x2468] ;  /* 0x00246800015e7983 */ /* 0x000f220000300a00 */
[----:B--2---:R-:W-:-:S03]  /*28cf0*/  IMAD.WIDE R70, R6, 0x4, R70 ;  /* 0x0000000406467825 */ /* 0x004fc600078e0246 */
[----:B------:R-:W-:Y:S01]  /*28d00*/  STL.64 [R1+0x5e70], R90 ;  /* 0x005e705a01007387 */ /* 0x000fe20000100a00 */
[----:B---3--:R-:W-:-:S04]  /*28d10*/  IMAD.WIDE R146, R6, 0x4, R86 ;  /* 0x0000000406927825 */ /* 0x008fc800078e0256 */
[C---:B----4-:R-:W-:Y:S02]  /*28d20*/  IMAD.WIDE R88, R6.reuse, 0x4, R84 ;  /* 0x0000000406587825 */ /* 0x050fe400078e0254 */
[----:B------:R-:W2:Y:S04]  /*28d30*/  LDL.LU.64 R84, [R1+0x1de8] ;  /* 0x001de80001547983 */ /* 0x000ea80000300a00 */
[----:B------:R-:W-:Y:S01]  /*28d40*/  STL.64 [R1+0x5e68], R70 ;  /* 0x005e684601007387 */ /* 0x000fe20000100a00 */
[----:B------:R-:W-:-:S03]  /*28d50*/  IMAD.WIDE R80, R6, 0x4, R80 ;  /* 0x0000000406507825 */ /* 0x000fc600078e0250 */
[----:B------:R-:W3:Y:S04]  /*28d60*/  LDL.LU.64 R92, [R1+0x1da0] ;  /* 0x001da000015c7983 */ /* 0x000ee80000300a00 */
[----:B------:R-:W-:Y:S01]  /*28d70*/  STL.64 [R1+0x5f00], R146 ;  /* 0x005f009201007387 */ /* 0x000fe20000100a00 */
[----:B------:R-:W-:-:S03]  /*28d80*/  IMAD.WIDE R144, R6, 0x4, R82 ;  /* 0x0000000406907825 */ /* 0x000fc600078e0252 */
[----:B------:R-:W4:Y:S04]  /*28d90*/  LDL.LU.64 R82, [R1+0x1d98] ;  /* 0x001d980001527983 */ /* 0x000f280000300a00 */
[----:B------:R-:W-:Y:S01]  /*28da0*/  STL.64 [R1+0x5ef8], R88 ;  /* 0x005ef85801007387 */ /* 0x000fe20000100a00 */
[----:B------:R-:W-:-:S03]  /*28db0*/  IMAD.WIDE R142, R6, 0x4, R76 ;  /* 0x00000004068e7825 */ /* 0x000fc600078e024c */
[----:B------:R-:W4:Y:S04]  /*28dc0*/  LDL.LU.64 R76, [R1+0x1cb0] ;  /* 0x001cb000014c7983 */ /* 0x000f280000300a00 */
[----:B------:R-:W-:Y:S01]  /*28dd0*/  STL.64 [R1+0x5ef0], R80 ;  /* 0x005ef05001007387 */ /* 0x000fe20000100a00 */
[----:B------:R-:W-:-:S03]  /*28de0*/  IMAD.WIDE R86, R6, 0x4, R246 ;  /* 0x0000000406567825 */ /* 0x000fc600078e02f6 */
[----:B------:R-:W3:Y:S01]  /*28df0*/  LDL.LU.64 R246, [R1+0x1ca8] ;  /* 0x001ca80001f67983 */ /* 0x000ee20000300a00 */
[----:B------:R-:W-:-:S03]  /*28e00*/  IMAD.WIDE R78, R6, 0x4, R78 ;  /* 0x00000004064e7825 */ /* 0x000fc600078e024e */
        /* <DEDUP_REMOVED lines=8> */
[----:B------:R-:W-:Y:S04]  /*28e90*/  STL.64 [R1+0x5ed0], R86 ;  /* 0x005ed05601007387 */ /* 0x000fe80000100a00 */
[----:B------:R-:W4:Y:S04]  /*28ea0*/  LDL.LU.64 R116, [R1+0x1b30] ;  /* 0x001b300001747983 */ /* 0x000f280000300a00 */
[----:B------:R-:W-:Y:S01]  /*28eb0*/  STL.64 [R1+0x5ec8], R74 ;  /* 0x005ec84a01007387 */ /* 0x000fe20000100a00 */
[----:B------:R-:W-:-:S03]  /*28ec0*/  IMAD.WIDE R72, R6, 0x4, R72 ;  /* 0x0000000406487825 */ /* 0x000fc600078e0248 */
[----:B------:R-:W4:Y:S04]  /*28ed0*/  LDL.LU.64 R126, [R1+0x1b28] ;  /* 0x001b2800017e7983 */ /* 0x000f280000300a00 */
[----:B------:R-:W-:Y:S01]  /*28ee0*/  STL.64 [R1+0x5ec0], R140 ;  /* 0x005ec08c01007387 */ /* 0x000fe20000100a00 */
[----:B------:R-:W-:-:S03]  /*28ef0*/  IMAD.WIDE R136, R6, 0x4, R136 ;  /* 0x0000000406887825 */ /* 0x000fc600078e0288 */
[----:B------:R-:W1:Y:S04]  /*28f00*/  LDL.LU.64 R128, [R1+0x1ab0] ;  /* 0x001ab00001807983 */ /* 0x000e680000300a00 */
[----:B------:R-:W-:Y:S01]  /*28f10*/  STL.64 [R1+0x5eb8], R138 ;  /* 0x005eb88a01007387 */ /* 0x000fe20000100a00 */
[----:B------:R-:W-:-:S03]  /*28f20*/  IMAD.WIDE R94, R6, 0x4, R94 ;  /* 0x00000004065e7825 */ /* 0x000fc600078e025e */
[----:B------:R-:W4:Y:S04]  /*28f30*/  LDL.LU.64 R118, [R1+0x1aa8] ;  /* 0x001aa80001767983 */ /* 0x000f280000300a00 */
[----:B------:R-:W4:Y:S04]  /*28f40*/  LDL.LU.64 R130, [R1+0x1a30] ;  /* 0x001a300001827983 */ /* 0x000f280000300a00 */
[----:B------:R-:W-:Y:S04]  /*28f50*/  STL.64 [R1+0x5eb0], R72 ;  /* 0x005eb04801007387 */ /* 0x000fe80000100a00 */
[----:B------:R-:W4:Y:S04]  /*28f60*/  LDL.LU.64 R132, [R1+0x1a28] ;  /* 0x001a280001847983 */ /* 0x000f280000300a00 */
[----:B------:R-:W-:Y:S04]  /*28f70*/  STL.64 [R1+0x5ea8], R136 ;  /* 0x005ea88801007387 */ /* 0x000fe80000100a00 */
[----:B------:R-:W4:Y:S04]  /*28f80*/  LDL.LU.64 R134, [R1+0x19b0] ;  /* 0x0019b00001867983 */ /* 0x000f280000300a00 */
[----:B------:R-:W-:Y:S04]  /*28f90*/  STL.64 [R1+0x5ea0], R94 ;  /* 0x005ea05e01007387 */ /* 0x000fe80000100a00 */
[----:B------:R-:W4:Y:S01]  /*28fa0*/  LDL.LU.64 R120, [R1+0x19a8] ;  /* 0x0019a80001787983 */ /* 0x000f220000300a00 */
[----:B--2---:R-:W-:-:S05]  /*28fb0*/  IMAD.WIDE R84, R6, 0x4, R84 ;  /* 0x0000000406547825 */ /* 0x004fca00078e0254 */
[----:B------:R-:W-:Y:S01]  /*28fc0*/  STL.64 [R1+0x5e98], R84 ;  /* 0x005e985401007387 */ /* 0x000fe20000100a00 */
[----:B---3--:R-:W-:-:S03]  /*28fd0*/  IMAD.WIDE R68, R6, 0x4, R246 ;  /* 0x0000000406447825 */ /* 0x008fc600078e02f6 */
[----:B------:R-:W2:Y:S01]  /*28fe0*/  LDL.LU.64 R246, [R1+0x1ba0] ;  /* 0x001ba00001f67983 */ /* 0x000ea20000300a00 */
[----:B------:R-:W-:-:S04]  /*28ff0*/  IMAD.WIDE R92, R6, 0x4, R92 ;  /* 0x00000004065c7825 */ /* 0x000fc800078e025c */
[C---:B----4-:R-:W-:Y:S01]  /*29000*/  IMAD.WIDE R82, R6.reuse, 0x4, R82 ;  /* 0x0000000406527825 */ /* 0x050fe200078e0252 */
[----:B------:R-:W-:Y:S03]  /*29010*/  STL.64 [R1+0x5e90], R92 ;  /* 0x005e905c01007387 */ /* 0x000fe60000100a00 */
[----:B------:R-:W-:-:S04]  /*29020*/  IMAD.WIDE R76, R6, 0x4, R76 ;  /* 0x00000004064c7825 */ /* 0x000fc800078e024c */
[C---:B------:R-:W-:Y:S02]  /*29030*/  IMAD.WIDE R212, R3.reuse, 0x4, R122 ;  /* 0x0000000403d47825 */ /* 0x040fe400078e027a */
[----:B------:R-:W3:Y:S02]  /*29040*/  LDL.LU.64 R122, [R1+0x1b98] ;  /* 0x001b9800017a7983 */ /* 0x000ee40000300a00 */
[C---:B------:R-:W-:Y:S02]  /*29050*/  IMAD.WIDE R210, R3.reuse, 0x4, R124 ;  /* 0x0000000403d27825 */ /* 0x040fe400078e027c */
[----:B------:R-:W-:Y:S04]  /*29060*/  STL.64 [R1+0x5e88], R82 ;  /* 0x005e885201007387 */ /* 0x000fe80000100a00 */
[----:B------:R-:W4:Y:S01]  /*29070*/  LDL.LU.64 R124, [R1+0x1b90] ;  /* 0x001b9000017c7983 */ /* 0x000f220000300a00 */
[----:B------:R-:W-:-:S03]  /*29080*/  IMAD.WIDE R180, R3, 0x4, R116 ;  /* 0x0000000403b47825 */ /* 0x000fc600078e0274 */
[----:B------:R-:W-:Y:S04]  /*29090*/  STL.64 [R1+0x5e80], R76 ;  /* 0x005e804c01007387 */ /* 0x000fe80000100a00 */
[----:B------:R4:W-:Y:S01]  /*290a0*/  STL.64 [R1+0x1bb0], R212 ;  /* 0x001bb0d401007387 */ /* 0x0009e20000100a00 */
[----:B------:R-:W-:-:S03]  /*290b0*/  IMAD.WIDE R178, R3, 0x4, R126 ;  /* 0x0000000403b27825 */ /* 0x000fc600078e027e */
[----:B------:R-:W-:Y:S04]  /*290c0*/  STL.64 [R1+0x5e78], R68 ;  /* 0x005e784401007387 */ /* 0x000fe80000100a00 */
[----:B------:R4:W-:Y:S01]  /*290d0*/  STL.64 [R1+0x1ba8], R210 ;  /* 0x001ba8d201007387 */ /* 0x0009e20000100a00 */
[----:B-1----:R-:W-:-:S03]  /*290e0*/  IMAD.WIDE R14, R3, 0x4, R128 ;  /* 0x00000004030e7825 */ /* 0x002fc600078e0280 */
[----:B------:R-:W4:Y:S04]  /*290f0*/  LDL.LU.64 R114, [R1+0x1b88] ;  /* 0x001b880001727983 */ /* 0x000f280000300a00 */
[----:B------:R-:W4:Y:S01]  /*29100*/  LDL.LU.64 R126, [R1+0x1b80] ;  /* 0x001b8000017e7983 */ /* 0x000f220000300a00 */
[----:B------:R-:W-:-:S03]  /*29110*/  IMAD.WIDE R16, R3, 0x4, R118 ;  /* 0x0000000403107825 */ /* 0x000fc600078e0276 */
[----:B------:R-:W4:Y:S01]  /*29120*/  LDL.LU.64 R128, [R1+0x1b78] ;  /* 0x001b780001807983 */ /* 0x000f220000300a00 */
[----:B------:R-:W-:-:S03]  /*29130*/  IMAD.WIDE R46, R3, 0x4, R130 ;  /* 0x00000004032e7825 */ /* 0x000fc600078e0282 */
[----:B------:R-:W-:Y:S04]  /*29140*/  STL.64 [R1+0x1c08], R180 ;  /* 0x001c08b401007387 */ /* 0x000fe80000100a00 */
[----:B------:R-:W4:Y:S01]  /*29150*/  LDL.LU.64 R118, [R1+0x1b70] ;  /* 0x001b700001767983 */ /* 0x000f220000300a00 */
[----:B------:R-:W-:-:S03]  /*29160*/  IMAD.WIDE R48, R3, 0x4, R132 ;  /* 0x0000000403307825 */ /* 0x000fc600078e0284 */
[----:B------:R-:W4:Y:S04]  /*29170*/  LDL.LU.64 R130, [R1+0x1b68] ;  /* 0x001b680001827983 */ /* 0x000f280000300a00 */
[----:B------:R-:W-:Y:S01]  /*29180*/  STL.64 [R1+0x1c00], R178 ;  /* 0x001c00b201007387 */ /* 0x000fe20000100a00 */
[----:B------:R-:W-:-:S03]  /*29190*/  IMAD.WIDE R106, R3, 0x4, R134 ;  /* 0x00000004036a7825 */ /* 0x000fc600078e0286 */
[----:B------:R-:W4:Y:S04]  /*291a0*/  LDL.LU.64 R132, [R1+0x1b60] ;  /* 0x001b600001847983 */ /* 0x000f280000300a00 */
[----:B------:R-:W-:Y:S04]  /*291b0*/  STL.64 [R1+0x1c18], R14 ;  /* 0x001c180e01007387 */ /* 0x000fe80000100a00 */
[----:B------:R-:W4:Y:S04]  /*291c0*/  LDL.LU.64 R134, [R1+0x1b58] ;  /* 0x001b580001867983 */ /* 0x000f280000300a00 */
[----:B------:R-:W-:Y:S04]  /*291d0*/  STL.64 [R1+0x1c10], R16 ;  /* 0x001c101001007387 */ /* 0x000fe80000100a00 */
[----:B------:R-:W4:Y:S04]  /*291e0*/  LDL.LU.64 R116, [R1+0x1b50] ;  /* 0x001b500001747983 */ /* 0x000f280000300a00 */
[----:B------:R-:W-:Y:S01]  /*291f0*/  STL.64 [R1+0x2148], R46 ;  /* 0x0021482e01007387 */ /* 0x000fe20000100a00 */
[----:B------:R-:W-:-:S03]  /*29200*/  IMAD.WIDE R108, R3, 0x4, R120 ;  /* 0x00000004036c7825 */ /* 0x000fc600078e0278 */
[----:B------:R-:W-:Y:S04]  /*29210*/  LDGSTS.E [R5+0x37800], desc[UR28][R212.64], !P1 ;  /* 0x37800000d4057fae */ /* 0x000fe8000c92185c */
[----:B------:R-:W-:Y:S01]  /*29220*/  LDGSTS.E [R5+0x37880], desc[UR28][R210.64], !P1 ;  /* 0x37880000d2057fae */ /* 0x000fe2000c92185c */
[----:B--2---:R-:W-:-:S03]  /*29230*/  IMAD.WIDE R208, R3, 0x4, R246 ;  /* 0x0000000403d07825 */ /* 0x004fc600078e02f6 */
[----:B------:R-:W2:Y:S04]  /*29240*/  LDL.LU.64 R246, [R1+0x1b48] ;  /* 0x001b480001f67983 */ /* 0x000ea80000300a00 */
[----:B------:R-:W-:Y:S04]  /*29250*/  STL.64 [R1+0x1fe8], R48 ;  /* 0x001fe83001007387 */ /* 0x000fe80000100a00 */
[----:B------:R-:W2:Y:S04]  /*29260*/  LDL.LU.64 R120, [R1+0x1b40] ;  /* 0x001b400001787983 */ /* 0x000ea80000300a00 */
[----:B------:R-:W-:Y:S01]  /*29270*/  STL.64 [R1+0x2348], R106 ;  /* 0x0023486a01007387 */ /* 0x000fe20000100a00 */
[----:B---3--:R-:W-:-:S03]  /*29280*/  IMAD.WIDE R206, R3, 0x4, R122 ;  /* 0x0000000403ce7825 */ /* 0x008fc600078e027a */
[----:B------:R1:W-:Y:S04]  /*29290*/  STL.64 [R1+0x1ba0], R208 ;  /* 0x001ba0d001007387 */ /* 0x0003e80000100a00 */
[----:B------:R-:W3:Y:S01]  /*292a0*/  LDL.LU.64 R122, [R1+0x1b38] ;  /* 0x001b3800017a7983 */ /* 0x000ee20000300a00 */
[----:B----4-:R-:W-:-:S03]  /*292b0*/  IMAD.WIDE R204, R3, 0x4, R124 ;  /* 0x0000000403cc7825 */ /* 0x010fc600078e027c */
[----:B------:R-:W4:Y:S04]  /*292c0*/  LDL.LU.64 R124, [R1+0x1b20] ;  /* 0x001b2000017c7983 */ /* 0x000f280000300a00 */
[----:B------:R-:W-:Y:S04]  /*292d0*/  STL.64 [R1+0x2188], R108 ;  /* 0x0021886c01007387 */ /* 0x000fe80000100a00 */
[----:B------:R1:W-:Y:S04]  /*292e0*/  STL.64 [R1+0x1b98], R206 ;  /* 0x001b98ce01007387 */ /* 0x0003e80000100a00 */
[----:B------:R-:W-:Y:S04]  /*292f0*/  LDGSTS.E [R5+0x37900], desc[UR28][R208.64], !P1 ;  /* 0x37900000d0057fae */ /* 0x000fe8000c92185c */
[----:B------:R-:W-:Y:S01]  /*29300*/  LDGSTS.E [R5+0x37980], desc[UR28][R206.64], !P1 ;  /* 0x37980000ce057fae */ /* 0x000fe2000c92185c */
[----:B------:R-:W-:-:S03]  /*29310*/  IMAD.WIDE R202, R3, 0x4, R114 ;  /* 0x0000000403ca7825 */ /* 0x000fc600078e0272 */
[----:B------:R-:W-:Y:S01]  /*29320*/  LDGSTS.E [R5+0x37a00], desc[UR28][R204.64], !P1 ;  /* 0x37a00000cc057fae */ /* 0x000fe2000c92185c */
[----:B------:R-:W-:-:S03]  /*29330*/  IMAD.WIDE R200, R3, 0x4, R126 ;  /* 0x0000000403c87825 */ /* 0x000fc600078e027e */
[----:B------:R-:W4:Y:S01]  /*29340*/  LDL.LU.64 R126, [R1+0x1b18] ;  /* 0x001b1800017e7983 */ /* 0x000f220000300a00 */
[----:B------:R-:W-:-:S03]  /*29350*/  IMAD.WIDE R198, R3, 0x4, R128 ;  /* 0x0000000403c67825 */ /* 0x000fc600078e0280 */
[----:B------:R1:W-:Y:S04]  /*29360*/  STL.64 [R1+0x1b90], R204 ;  /* 0x001b90cc01007387 */ /* 0x0003e80000100a00 */
[----:B------:R-:W4:Y:S01]  /*29370*/  LDL.LU.64 R128, [R1+0x1b10] ;  /* 0x001b100001807983 */ /* 0x000f220000300a00 */
[----:B------:R-:W-:-:S03]  /*29380*/  IMAD.WIDE R196, R3, 0x4, R118 ;  /* 0x0000000403c47825 */ /* 0x000fc600078e0276 */
[----:B------:R-:W4:Y:S01]  /*29390*/  LDL.LU.64 R118, [R1+0x1b08] ;  /* 0x001b080001767983 */ /* 0x000f220000300a00 */
[----:B------:R-:W-:-:S03]  /*293a0*/  IMAD.WIDE R194, R3, 0x4, R130 ;  /* 0x0000000403c27825 */ /* 0x000fc600078e0282 */
[----:B------:R1:W-:Y:S04]  /*293b0*/  STL.64 [R1+0x1b88], R202 ;  /* 0x001b88ca01007387 */ /* 0x0003e80000100a00 */
        /* <DEDUP_REMOVED lines=9> */
[----:B------:R-:W4:Y:S04]  /*29450*/  LDL.LU.64 R116, [R1+0x1ae8] ;  /* 0x001ae80001747983 */ /* 0x000f280000300a00 */
[----:B------:R1:W-:Y:S04]  /*29460*/  STL.64 [R1+0x1b68], R194 ;  /* 0x001b68c201007387 */ /* 0x0003e80000100a00 */
        /* <DEDUP_REMOVED lines=8> */
[----:B--2---:R-:W-:-:S03]  /*294f0*/  IMAD.WIDE R186, R3, 0x4, R246 ;  /* 0x0000000403ba7825 */ /* 0x004fc600078e02f6 */
[----:B------:R-:W2:Y:S04]  /*29500*/  LDL.LU.64 R246, [R1+0x1ae0] ;  /* 0x001ae00001f67983 */ /* 0x000ea80000300a00 */
[----:B------:R1:W-:Y:S01]  /*29510*/  STL.64 [R1+0x1b30], R192 ;  /* 0x001b30c001007387 */ /* 0x0003e20000100a00 */
[----:B------:R-:W-:-:S03]  /*29520*/  IMAD.WIDE R184, R3, 0x4, R120 ;  /* 0x0000000403b87825 */ /* 0x000fc600078e0278 */
[----:B------:R-:W2:Y:S04]  /*29530*/  LDL.LU.64 R120, [R1+0x1ad8] ;  /* 0x001ad80001787983 */ /* 0x000ea80000300a00 */
[----:B------:R1:W-:Y:S04]  /*29540*/  STL.64 [R1+0x1b28], R190 ;  /* 0x001b28be01007387 */ /* 0x0003e80000100a00 */
[----:B------:R-:W-:Y:S01]  /*29550*/  LDGSTS.E [R5+0x37e80], desc[UR28][R186.64], !P1 ;  /* 0x37e80000ba057fae */ /* 0x000fe2000c92185c */
[----:B---3--:R-:W-:-:S03]  /*29560*/  IMAD.WIDE R182, R3, 0x4, R122 ;  /* 0x0000000403b67825 */ /* 0x008fc600078e027a */
[----:B------:R-:W3:Y:S01]  /*29570*/  LDL.LU.64 R122, [R1+0x1ad0] ;  /* 0x001ad000017a7983 */ /* 0x000ee20000300a00 */
[----:B----4-:R-:W-:-:S03]  /*29580*/  IMAD.WIDE R176, R3, 0x4, R124 ;  /* 0x0000000403b07825 */ /* 0x010fc600078e027c */
[----:B------:R4:W-:Y:S04]  /*29590*/  STL.64 [R1+0x1ab0], R188 ;  /* 0x001ab0bc01007387 */ /* 0x0009e80000100a00 */
[----:B------:R-:W4:Y:S04]  /*295a0*/  LDL.LU.64 R124, [R1+0x1ac8] ;  /* 0x001ac800017c7983 */ /* 0x000f280000300a00 */
[----:B------:R1:W-:Y:S04]  /*295b0*/  STL.64 [R1+0x1aa8], R186 ;  /* 0x001aa8ba01007387 */ /* 0x0003e80000100a00 */
[----:B------:R-:W-:Y:S04]  /*295c0*/  LDGSTS.E [R5+0x37f00], desc[UR28][R184.64], !P1 ;  /* 0x37f00000b8057fae */ /* 0x000fe8000c92185c */
[----:B------:R-:W-:Y:S04]  /*295d0*/  LDGSTS.E [R5+0x37f80], desc[UR28][R182.64], !P1 ;  /* 0x37f80000b6057fae */ /* 0x000fe8000c92185c */
[----:B------:R-:W-:Y:S01]  /*295e0*/  LDGSTS.E [R5+0x39800], desc[UR28][R180.64], !P4 ;  /* 0x39800000b4057fae */ /* 0x000fe2000e12185c */
[----:B------:R-:W-:-:S03]  /*295f0*/  IMAD.WIDE R174, R3, 0x4, R126 ;  /* 0x0000000403ae7825 */ /* 0x000fc600078e027e */
[----:B------:R-:W4:Y:S04]  /*29600*/  LDL.LU.64 R126, [R1+0x1ac0] ;  /* 0x001ac000017e7983 */ /* 0x000f280000300a00 */
[----:B------:R1:W-:Y:S01]  /*29610*/  STL.64 [R1+0x1a30], R184 ;  /* 0x001a30b801007387 */ /* 0x0003e20000100a00 */
        /* <DEDUP_REMOVED lines=15> */
[----:B------:R1:W-:Y:S01]  /*29710*/  STL.64 [R1+0x1b00], R168 ;  /* 0x001b00a801007387 */ /* 0x0003e20000100a00 */
[----:B------:R-:W-:-:S03]  /*29720*/  IMAD.WIDE R162, R3, 0x4, R116 ;  /* 0x0000000403a27825 */ /* 0x000fc600078e0274 */
        /* <DEDUP_REMOVED lines=17> */
[----:B------:R-:W3:Y:S04]  /*29840*/  LDL.LU.64 R122, [R1+0x1a70] ;  /* 0x001a7000017a7983 */ /* 0x000ee80000300a00 */
[----:B------:R1:W-:Y:S01]  /*29850*/  STL.64 [R1+0x1ae8], R162 ;  /* 0x001ae8a201007387 */ /* 0x0003e20000100a00 */
[----:B----4-:R-:W-:-:S03]  /*29860*/  IMAD.WIDE R8, R3, 0x4, R124 ;  /* 0x0000000403087825 */ /* 0x010fc600078e027c */
[----:B------:R-:W4:Y:S04]  /*29870*/  LDL.LU.64 R124, [R1+0x1a68] ;  /* 0x001a6800017c7983 */ /* 0x000f280000300a00 */
[----:B------:R1:W-:Y:S04]  /*29880*/  STL.64 [R1+0x1ae0], R160 ;  /* 0x001ae0a001007387 */ /* 0x0003e80000100a00 */
[----:B------:R-:W4:Y:S04]  /*29890*/  LDL.LU.64 R114, [R1+0x1a60] ;  /* 0x001a600001727983 */ /* 0x000f280000300a00 */
[----:B------:R-:W-:Y:S04]  /*298a0*/  LDGSTS.E [R5+0x39d80], desc[UR28][R158.64], !P4 ;  /* 0x39d800009e057fae */ /* 0x000fe8000e12185c */
[----:B------:R-:W-:Y:S01]  /*298b0*/  LDGSTS.E [R5+0x39e00], desc[UR28][R156.64], !P4 ;  /* 0x39e000009c057fae */ /* 0x000fe2000e12185c */
[----:B------:R-:W-:-:S03]  /*298c0*/  IMAD.WIDE R10, R3, 0x4, R126 ;  /* 0x00000004030a7825 */ /* 0x000fc600078e027e */
[----:B------:R-:W4:Y:S04]  /*298d0*/  LDL.LU.64 R126, [R1+0x1a58] ;  /* 0x001a5800017e7983 */ /* 0x000f280000300a00 */
[----:B------:R1:W-:Y:S01]  /*298e0*/  STL.64 [R1+0x1ad8], R158 ;  /* 0x001ad89e01007387 */ /* 0x0003e20000100a00 */
[----:B------:R-:W-:-:S03]  /*298f0*/  IMAD.WIDE R12, R3, 0x4, R128 ;  /* 0x00000004030c7825 */ /* 0x000fc600078e0280 */
[----:B------:R-:W4:Y:S04]  /*29900*/  LDL.LU.64 R128, [R1+0x1a50] ;  /* 0x001a500001807983 */ /* 0x000f280000300a00 */
[----:B------:R1:W-:Y:S04]  /*29910*/  STL.64 [R1+0x1ad0], R156 ;  /* 0x001ad09c01007387 */ /* 0x0003e80000100a00 */
[----:B------:R-:W4:Y:S01]  /*29920*/  LDL.LU.64 R116, [R1+0x1a48] ;  /* 0x001a480001747983 */ /* 0x000f220000300a00 */
[----:B------:R-:W-:-:S03]  /*29930*/  IMAD.WIDE R18, R3, 0x4, R118 ;  /* 0x0000000403127825 */ /* 0x000fc600078e0276 */
[----:B------:R1:W-:Y:S01]  /*29940*/  STL.64 [R1+0x1ac8], R8 ;  /* 0x001ac80801007387 */ /* 0x0003e20000100a00 */
[----:B------:R-:W-:-:S03]  /*29950*/  IMAD.WIDE R20, R3, 0x4, R130 ;  /* 0x0000000403147825 */ /* 0x000fc600078e0282 */
[----:B------:R-:W4:Y:S04]  /*29960*/  LDL.LU.64 R130, [R1+0x1a40] ;  /* 0x001a400001827983 */ /* 0x000f280000300a00 */
[----:B------:R1:W-:Y:S01]  /*29970*/  STL.64 [R1+0x1ac0], R10 ;  /* 0x001ac00a01007387 */ /* 0x0003e20000100a00 */
[----:B------:R-:W-:-:S03]  /*29980*/  IMAD.WIDE R22, R3, 0x4, R132 ;  /* 0x0000000403167825 */ /* 0x000fc600078e0284 */
[----:B------:R-:W4:Y:S04]  /*29990*/  LDL.LU.64 R132, [R1+0x1a38] ;  /* 0x001a380001847983 */ /* 0x000f280000300a00 */
[----:B------:R1:W-:Y:S01]  /*299a0*/  STL.64 [R1+0x1ab8], R12 ;  /* 0x001ab80c01007387 */ /* 0x0003e20000100a00 */
[----:B------:R-:W-:-:S03]  /*299b0*/  IMAD.WIDE R24, R3, 0x4, R134 ;  /* 0x0000000403187825 */ /* 0x000fc600078e0286 */
[----:B------:R-:W4:Y:S04]  /*299c0*/  LDL.LU.64 R118, [R1+0x1a20] ;  /* 0x001a200001767983 */ /* 0x000f280000300a00 */
        /* <DEDUP_REMOVED lines=16> */
[----:B------:R1:W-:Y:S01]  /*29ad0*/  STL.64 [R1+0x1a90], R22 ;  /* 0x001a901601007387 */ /* 0x0003e20000100a00 */
[----:B------:R-:W-:-:S03]  /*29ae0*/  UIADD3 UR6, UR6, -0x80, URZ ;  /* 0xffffff8006067890 */ /* 0x000fc6000fffe03f */
[----:B------:R-:W-:Y:S01]  /*29af0*/  LDGSTS.E [R5+0x3bb00], desc[UR28][R26.64], !P2 ;  /* 0x3bb000001a057fae */ /* 0x000fe2000d12185c */
[----:B---3--:R-:W-:-:S03]  /*29b00*/  IMAD.WIDE R30, R3, 0x4, R122 ;  /* 0x00000004031e7825 */ /* 0x008fc600078e027a */
[----:B------:R-:W3:Y:S04]  /*29b10*/  LDL.LU.64 R122, [R1+0x1a00] ;  /* 0x001a0000017a7983 */ /* 0x000ee80000300a00 */
[----:B------:R1:W-:Y:S01]  /*29b20*/  STL.64 [R1+0x1a88], R24 ;  /* 0x001a881801007387 */ /* 0x0003e20000100a00 */
[----:B----4-:R-:W-:-:S03]  /*29b30*/  IMAD.WIDE R32, R3, 0x4, R124 ;  /* 0x0000000403207825 */ /* 0x010fc600078e027c */
[----:B------:R-:W4:Y:S04]  /*29b40*/  LDL.LU.64 R124, [R1+0x19f8] ;  /* 0x0019f800017c7983 */ /* 0x000f280000300a00 */
[----:B------:R1:W-:Y:S01]  /*29b50*/  STL.64 [R1+0x1a80], R26 ;  /* 0x001a801a01007387 */ /* 0x0003e20000100a00 */
[----:B------:R-:W-:-:S03]  /*29b60*/  IMAD.WIDE R34, R3, 0x4, R114 ;  /* 0x0000000403227825 */ /* 0x000fc600078e0272 */
[----:B------:R1:W-:Y:S04]  /*29b70*/  STL.64 [R1+0x1a78], R28 ;  /* 0x001a781c01007387 */ /* 0x0003e80000100a00 */
[----:B------:R-:W-:Y:S04]  /*29b80*/  LDGSTS.E [R5+0x3bb80], desc[UR28][R28.64], !P2 ;  /* 0x3bb800001c057fae */ /* 0x000fe8000d12185c */
[----:B------:R-:W-:Y:S01]  /*29b90*/  LDGSTS.E [R5+0x3bc00], desc[UR28][R30.64], !P2 ;  /* 0x3bc000001e057fae */ /* 0x000fe2000d12185c */
[----:B------:R-:W-:-:S03]  /*29ba0*/  IMAD.WIDE R36, R3, 0x4, R126 ;  /* 0x0000000403247825 */ /* 0x000fc600078e027e */
[----:B------:R-:W4:Y:S04]  /*29bb0*/  LDL.LU.64 R126, [R1+0x19f0] ;  /* 0x0019f000017e7983 */ /* 0x000f280000300a00 */
[----:B------:R1:W-:Y:S01]  /*29bc0*/  STL.64 [R1+0x1a70], R30 ;  /* 0x001a701e01007387 */ /* 0x0003e20000100a00 */
[----:B------:R-:W-:-:S03]  /*29bd0*/  IMAD.WIDE R38, R3, 0x4, R128 ;  /* 0x0000000403267825 */ /* 0x000fc600078e0280 */
[----:B------:R-:W4:Y:S04]  /*29be0*/  LDL.LU.64 R128, [R1+0x19e8] ;  /* 0x0019e80001807983 */ /* 0x000f280000300a00 */
[----:B------:R1:W-:Y:S01]  /*29bf0*/  STL.64 [R1+0x1a68], R32 ;  /* 0x001a682001007387 */ /* 0x0003e20000100a00 */
[----:B------:R-:W-:-:S03]  /*29c00*/  IMAD.WIDE R40, R3, 0x4, R116 ;  /* 0x0000000403287825 */ /* 0x000fc600078e0274 */
[----:B------:R1:W-:Y:S04]  /*29c10*/  STL.64 [R1+0x1a60], R34 ;  /* 0x001a602201007387 */ /* 0x0003e80000100a00 */
[----:B------:R-:W-:Y:S01]  /*29c20*/  LDGSTS.E [R5+0x3bc80], desc[UR28][R32.64], !P2 ;  /* 0x3bc8000020057fae */ /* 0x000fe2000d12185c */
[----:B------:R-:W-:-:S03]  /*29c30*/  IMAD.WIDE R42, R3, 0x4, R130 ;  /* 0x00000004032a7825 */ /* 0x000fc600078e0282 */
[----:B------:R-:W4:Y:S04]  /*29c40*/  LDL.LU.64 R130, [R1+0x19e0] ;  /* 0x0019e00001827983 */ /* 0x000f280000300a00 */
[----:B------:R1:W-:Y:S01]  /*29c50*/  STL.64 [R1+0x1a58], R36 ;  /* 0x001a582401007387 */ /* 0x0003e20000100a00 */
[----:B------:R-:W-:-:S03]  /*29c60*/  IMAD.WIDE R44, R3, 0x4, R132 ;  /* 0x00000004032c7825 */ /* 0x000fc600078e0284 */
[----:B------:R-:W4:Y:S04]  /*29c70*/  LDL.LU.64 R132, [R1+0x19d8] ;  /* 0x0019d80001847983 */ /* 0x000f280000300a00 */
[----:B------:R1:W-:Y:S04]  /*29c80*/  STL.64 [R1+0x1a50], R38 ;  /* 0x001a502601007387 */ /* 0x0003e80000100a00 */
[----:B------:R1:W-:Y:S01]  /*29c90*/  STL.64 [R1+0x1a48], R40 ;  /* 0x001a482801007387 */ /* 0x0003e20000100a00 */
[----:B------:R-:W-:-:S03]  /*29ca0*/  IMAD.WIDE R52, R3, 0x4, R134 ;  /* 0x0000000403347825 */ /* 0x000fc600078e0286 */
[----:B------:R-:W4:Y:S04]  /*29cb0*/  LDL.LU.64 R134, [R1+0x19d0] ;  /* 0x0019d00001867983 */ /* 0x000f280000300a00 */
[----:B------:R1:W-:Y:S01]  /*29cc0*/  STL.64 [R1+0x1a40], R42 ;  /* 0x001a402a01007387 */ /* 0x0003e20000100a00 */
[----:B--2---:R-:W-:-:S03]  /*29cd0*/  IMAD.WIDE R54, R3, 0x4, R246 ;  /* 0x0000000403367825 */ /* 0x004fc600078e02f6 */
[----:B------:R-:W-:Y:S04]  /*29ce0*/  LDGSTS.E [R5+0x3bd00], desc[UR28][R34.64], !P2 ;  /* 0x3bd0000022057fae */ /* 0x000fe8000d12185c */
[----:B------:R-:W2:Y:S01]  /*29cf0*/  LDL.LU.64 R246, [R1+0x19c8] ;  /* 0x0019c80001f67983 */ /* 0x000ea20000300a00 */
[----:B------:R-:W-:-:S03]  /*29d00*/  IMAD.WIDE R50, R3, 0x4, R118 ;  /* 0x0000000403327825 */ /* 0x000fc600078e0276 */
[----:B------:R1:W-:Y:S04]  /*29d10*/  STL.64 [R1+0x1a38], R44 ;  /* 0x001a382c01007387 */ /* 0x0003e80000100a00 */
[----:B------:R1:W-:Y:S01]  /*29d20*/  STL.64 [R1+0x1c20], R50 ;  /* 0x001c203201007387 */ /* 0x0003e20000100a00 */
[----:B------:R-:W-:-:S03]  /*29d30*/  IMAD.WIDE R56, R3, 0x4, R120 ;  /* 0x0000000403387825 */ /* 0x000fc600078e0278 */
[----:B------:R-:W2:Y:S04]  /*29d40*/  LDL.LU.64 R102, [R1+0x19c0] ;  /* 0x0019c00001667983 */ /* 0x000ea80000300a00 */
[----:B------:R-:W2:Y:S04]  /*29d50*/  LDL.LU.64 R104, [R1+0x19b8] ;  /* 0x0019b80001687983 */ /* 0x000ea80000300a00 */
[----:B------:R1:W-:Y:S01]  /*29d60*/  STL.64 [R1+0x1b60], R52 ;  /* 0x001b603401007387 */ /* 0x0003e20000100a00 */
[----:B---3--:R-:W-:-:S03]  /*29d70*/  IMAD.WIDE R58, R3, 0x4, R122 ;  /* 0x00000004033a7825 */ /* 0x008fc600078e027a */
[----:B------:R-:W3:Y:S04]  /*29d80*/  LDL.LU.64 R110, [R1+0x19a0] ;  /* 0x0019a000016e7983 */ /* 0x000ee80000300a00 */
[----:B------:R-:W3:Y:S04]  /*29d90*/  LDL.LU.64 R112, [R1+0x1998] ;  /* 0x0019980001707983 */ /* 0x000ee80000300a00 */
[----:B------:R1:W-:Y:S01]  /*29da0*/  STL.64 [R1+0x1b58], R54 ;  /* 0x001b583601007387 */ /* 0x0003e20000100a00 */
[----:B----4-:R-:W-:-:S03]  /*29db0*/  IMAD.WIDE R60, R3, 0x4, R124 ;  /* 0x00000004033c7825 */ /* 0x010fc600078e027c */
[----:B------:R-:W4:Y:S04]  /*29dc0*/  LDL.LU.64 R114, [R1+0x1990] ;  /* 0x0019900001727983 */ /* 0x000f280000300a00 */
[----:B------:R-:W4:Y:S04]  /*29dd0*/  LDL.LU.64 R116, [R1+0x1988] ;  /* 0x0019880001747983 */ /* 0x000f280000300a00 */
[----:B------:R1:W-:Y:S01]  /*29de0*/  STL.64 [R1+0x1b50], R56 ;  /* 0x001b503801007387 */ /* 0x0003e20000100a00 */
[----:B------:R-:W-:-:S03]  /*29df0*/  IMAD.WIDE R62, R3, 0x4, R126 ;  /* 0x00000004033e7825 */ /* 0x000fc600078e027e */
        /* <DEDUP_REMOVED lines=9> */
[----:B------:R-:W4:Y:S01]  /*29e90*/  LDL.LU.64 R128, [R1+0x1958] ;  /* 0x0019580001807983 */ /* 0x000f220000300a00 */
[----:B------:R-:W-:-:S03]  /*29ea0*/  IMAD.WIDE R96, R3, 0x4, R132 ;  /* 0x0000000403607825 */ /* 0x000fc600078e0284 */
[----:B------:R1:W-:Y:S04]  /*29eb0*/  STL.64 [R1+0x1b38], R62 ;  /* 0x001b383e01007387 */ /* 0x0003e80000100a00 */
[----:B------:R-:W4:Y:S01]  /*29ec0*/  LDL.LU.64 R130, [R1+0x1950] ;  /* 0x0019500001827983 */ /* 0x000f220000300a00 */
[----:B------:R-:W-:-:S03]  /*29ed0*/  IMAD.WIDE R98, R3, 0x4, R134 ;  /* 0x0000000403627825 */ /* 0x000fc600078e0286 */
[----:B------:R-:W4:Y:S04]  /*29ee0*/  LDL.LU.64 R132, [R1+0x1948] ;  /* 0x0019480001847983 */ /* 0x000f280000300a00 */
[----:B------:R1:W-:Y:S04]  /*29ef0*/  STL.64 [R1+0x1a20], R64 ;  /* 0x001a204001007387 */ /* 0x0003e80000100a00 */
[----:B------:R-:W4:Y:S01]  /*29f00*/  LDL.LU.64 R134, [R1+0x1940] ;  /* 0x0019400001867983 */ /* 0x000f220000300a00 */
[----:B------:R-:W-:-:S03]  /*29f10*/  UISETP.GE.U32.AND UP0, UPT, UR6, 0x7fffff41, UPT ;  /* 0x7fffff410600788c */ /* 0x000fc6000bf06070 */
[----:B------:R-:W-:Y:S04]  /*29f20*/  LDGSTS.E [R5+0x3bd80], desc[UR28][R36.64], !P2 ;  /* 0x3bd8000024057fae */ /* 0x000fe8000d12185c */
[----:B------:R-:W-:Y:S04]  /*29f30*/  LDGSTS.E [R5+0x3be00], desc[UR28][R38.64], !P2 ;  /* 0x3be0000026057fae */ /* 0x000fe8000d12185c */
[----:B------:R-:W-:Y:S04]  /*29f40*/  LDGSTS.E [R5+0x3be80], desc[UR28][R40.64], !P2 ;  /* 0x3be8000028057fae */ /* 0x000fe8000d12185c */
[----:B------:R-:W-:Y:S04]  /*29f50*/  LDGSTS.E [R5+0x3bf00], desc[UR28][R42.64], !P2 ;  /* 0x3bf000002a057fae */ /* 0x000fe8000d12185c */
[----:B------:R-:W-:Y:S01]  /*29f60*/  LDGSTS.E [R5+0x3bf80], desc[UR28][R44.64], !P2 ;  /* 0x3bf800002c057fae */ /* 0x000fe2000d12185c */
[----:B--2---:R-:W-:-:S03]  /*29f70*/  IMAD.WIDE R100, R3, 0x4, R246 ;  /* 0x0000000403647825 */ /* 0x004fc600078e02f6 */
[----:B------:R-:W-:Y:S04]  /*29f80*/  LDGSTS.E [R5+0x3d800], desc[UR28][R46.64], !P6 ;  /* 0x3d8000002e057fae */ /* 0x000fe8000f12185c */
[----:B------:R-:W2:Y:S04]  /*29f90*/  LDL.LU.64 R246, [R1+0x1938] ;  /* 0x0019380001f67983 */ /* 0x000ea80000300a00 */
[----:B------:R2:W-:Y:S01]  /*29fa0*/  STL.64 [R1+0x1a18], R66 ;  /* 0x001a184201007387 */ /* 0x0005e20000100a00 */
[----:B------:R-:W-:-:S03]  /*29fb0*/  IMAD.WIDE R102, R3, 0x4, R102 ;  /* 0x0000000403667825 */ /* 0x000fc600078e0266 */
[----:B------:R2:W-:Y:S01]  /*29fc0*/  STL.64 [R1+0x1a10], R96 ;  /* 0x001a106001007387 */ /* 0x0005e20000100a00 */
[----:B------:R-:W-:-:S03]  /*29fd0*/  IMAD.WIDE R104, R3, 0x4, R104 ;  /* 0x0000000403687825 */ /* 0x000fc600078e0268 */
[----:B------:R2:W-:Y:S04]  /*29fe0*/  STL.64 [R1+0x1a08], R98 ;  /* 0x001a086201007387 */ /* 0x0005e80000100a00 */
[----:B------:R2:W-:Y:S01]  /*29ff0*/  STL.64 [R1+0x1a00], R100 ;  /* 0x001a006401007387 */ /* 0x0005e20000100a00 */
[----:B---3--:R-:W-:-:S03]  /*2a000*/  IMAD.WIDE R110, R3, 0x4, R110 ;  /* 0x00000004036e7825 */ /* 0x008fc600078e026e */
[----:B------:R3:W-:Y:S01]  /*2a010*/  STL.64 [R1+0x19f8], R102 ;  /* 0x0019f86601007387 */ /* 0x0007e20000100a00 */
[----:B------:R-:W-:-:S03]  /*2a020*/  IMAD.WIDE R112, R3, 0x4, R112 ;  /* 0x0000000403707825 */ /* 0x000fc600078e0270 */
[----:B------:R3:W-:Y:S04]  /*2a030*/  STL.64 [R1+0x19f0], R104 ;  /* 0x0019f06801007387 */ /* 0x0007e80000100a00 */
[----:B------:R3:W-:Y:S01]  /*2a040*/  STL.64 [R1+0x1fa8], R110 ;  /* 0x001fa86e01007387 */ /* 0x0007e20000100a00 */
[----:B----4-:R-:W-:-:S03]  /*2a050*/  IMAD.WIDE R114, R3, 0x4, R114 ;  /* 0x0000000403727825 */ /* 0x010fc600078e0272 */
[----:B------:R4:W-:Y:S01]  /*2a060*/  STL.64 [R1+0x1f68], R112 ;  /* 0x001f687001007387 */ /* 0x0009e20000100a00 */
[----:B------:R-:W-:-:S03]  /*2a070*/  IMAD.WIDE R116, R3, 0x4, R116 ;  /* 0x0000000403747825 */ /* 0x000fc600078e0274 */
        /* <DEDUP_REMOVED lines=16> */
[----:B------:R4:W-:Y:S04]  /*2a180*/  STL.64 [R1+0x1cb0], R130 ;  /* 0x001cb08201007387 */ /* 0x0009e80000100a00 */
[----:B------:R-:W5:Y:S01]  /*2a190*/  LDL.LU.64 R212, [R1+0x6258] ;  /* 0x0062580001d47983 */ /* 0x000f620000300a00 */
[----:B------:R-:W-:-:S03]  /*2a1a0*/  IMAD.WIDE R134, R3, 0x4, R134 ;  /* 0x0000000403867825 */ /* 0x000fc600078e0286 */
[----:B------:R4:W-:Y:S04]  /*2a1b0*/  STL.64 [R1+0x1ca8], R132 ;  /* 0x001ca88401007387 */ /* 0x0009e80000100a00 */
[----:B------:R-:W5:Y:S04]  /*2a1c0*/  LDL.LU.64 R210, [R1+0x6250] ;  /* 0x0062500001d27983 */ /* 0x000f680000300a00 */
[----:B------:R4:W-:Y:S04]  /*2a1d0*/  STL.64 [R1+0x1c30], R134 ;  /* 0x001c308601007387 */ /* 0x0009e80000100a00 */
[----:B-1----:R-:W5:Y:S01]  /*2a1e0*/  LDL.LU.64 R208, [R1+0x6248] ;  /* 0x0062480001d07983 */ /* 0x002f620000300a00 */
[----:B------:R-:W-:-:S03]  /*2a1f0*/  PLOP3.LUT P0, PT, PT, PT, UP0, 0x80, 0x0 ;  /* 0x000000000000781c */ /* 0x000fc60003f0f008 */
        /* <DEDUP_REMOVED lines=30> */
[----:B--2---:R-:W-:-:S05]  /*2a3e0*/  IMAD.WIDE R246, R3, 0x4, R246 ;  /* 0x0000000403f67825 */ /* 0x004fca00078e02f6 */
[----:B------:R1:W-:Y:S04]  /*2a3f0*/  STL.64 [R1+0x1c28], R246 ;  /* 0x001c28f601007387 */ /* 0x0003e80000100a00 */
[----:B------:R-:W5:Y:S04]  /*2a400*/  LDL.LU.64 R206, [R1+0x6240] ;  /* 0x0062400001ce7983 */ /* 0x000f680000300a00 */
        /* <DEDUP_REMOVED lines=58> */
[----:B---3--:R-:W5:Y:S04]  /*2a7b0*/  LDL.LU.64 R102, [R1+0x6068] ;  /* 0x0060680001667983 */ /* 0x008f680000300a00 */
[----:B------:R-:W5:Y:S04]  /*2a7c0*/  LDL.LU.64 R104, [R1+0x6060] ;  /* 0x0060600001687983 */ /* 0x000f680000300a00 */
[----:B------:R-:W5:Y:S04]  /*2a7d0*/  LDL.LU.64 R106, [R1+0x6058] ;  /* 0x00605800016a7983 */ /* 0x000f680000300a00 */
[----:B------:R-:W5:Y:S04]  /*2a7e0*/  LDL.LU.64 R108, [R1+0x6050] ;  /* 0x00605000016c7983 */ /* 0x000f680000300a00 */
[----:B------:R-:W5:Y:S04]  /*2a7f0*/  LDL.LU.64 R110, [R1+0x6048] ;  /* 0x00604800016e7983 */ /* 0x000f680000300a00 */
[----:B----4-:R-:W5:Y:S04]  /*2a800*/  LDL.LU.64 R112, [R1+0x6040] ;  /* 0x0060400001707983 */ /* 0x010f680000300a00 */
[----:B------:R-:W-:Y:S04]  /*2a810*/  LDGSTS.E [R5+0x3ff80], desc[UR28][R246.64], !P0 ;  /* 0x3ff80000f6057fae */ /* 0x000fe8000c12185c */
[----:B------:R-:W5:Y:S04]  /*2a820*/  LDL.LU.64 R114, [R1+0x6038] ;  /* 0x0060380001727983 */ /* 0x000f680000300a00 */
[----:B------:R-:W0:Y:S04]  /*2a830*/  LDGDEPBAR ;  /* 0x00000000000079af */ /* 0x000e280000000000 */
[----:B------:R-:W5:Y:S04]  /*2a840*/  LDL.LU.64 R116, [R1+0x6030] ;  /* 0x0060300001747983 */ /* 0x000f680000300a00 */
[----:B------:R2:W-:Y:S04]  /*2a850*/  LDGSTS.E [R2+0x48000], desc[UR28][R250.64], P5 ;  /* 0x48000000fa027fae */ /* 0x0005e8000a92185c */
[----:B------:R-:W5:Y:S04]  /*2a860*/  LDL.LU.64 R118, [R1+0x6028] ;  /* 0x0060280001767983 */ /* 0x000f680000300a00 */
[----:B------:R3:W-:Y:S04]  /*2a870*/  LDGSTS.E [R2+0x48080], desc[UR28][R248.64], P3 ;  /* 0x48080000f8027fae */ /* 0x0007e8000992185c */
[----:B------:R-:W5:Y:S04]  /*2a880*/  LDL.LU.64 R120, [R1+0x6020] ;  /* 0x0060200001787983 */ /* 0x000f680000300a00 */
[----:B------:R4:W-:Y:S04]  /*2a890*/  LDGSTS.E [R2+0x48800], desc[UR28][R242.64], P5 ;  /* 0x48800000f2027fae */ /* 0x0009e8000a92185c */
[----:B------:R-:W5:Y:S04]  /*2a8a0*/  LDL.LU.64 R122, [R1+0x6018] ;  /* 0x00601800017a7983 */ /* 0x000f680000300a00 */
[----:B------:R4:W-:Y:S04]  /*2a8b0*/  LDGSTS.E [R2+0x48880], desc[UR28][R240.64], P3 ;  /* 0x48880000f0027fae */ /* 0x0009e8000992185c */
[----:B------:R-:W5:Y:S04]  /*2a8c0*/  LDL.LU.64 R124, [R1+0x6010] ;  /* 0x00601000017c7983 */ /* 0x000f680000300a00 */
[----:B------:R-:W-:Y:S04]  /*2a8d0*/  LDGSTS.E [R2+0x49000], desc[UR28][R238.64], P5 ;  /* 0x49000000ee027fae */ /* 0x000fe8000a92185c */
        /* <DEDUP_REMOVED lines=10> */
[----:B-1----:R-:W3:Y:S04]  /*2a980*/  LDL.LU.64 R246, [R1+0x5fe0] ;  /* 0x005fe00001f67983 */ /* 0x002ee80000300a00 */
[----:B------:R1:W-:Y:S04]  /*2a990*/  LDGSTS.E [R2+0x4a800], desc[UR28][R150.64], P5 ;  /* 0x4a80000096027fae */ /* 0x0003e8000a92185c */
[----:B------:R-:W-:Y:S04]  /*2a9a0*/  LDGSTS.E [R2+0x4a880], desc[UR28][R148.64], P3 ;  /* 0x4a88000094027fae */ /* 0x000fe8000992185c */
[----:B------:R-:W2:Y:S04]  /*2a9b0*/  LDL.LU.64 R250, [R1+0x2810] ;  /* 0x0028100001fa7983 */ /* 0x000ea80000300a00 */
[----:B------:R1:W-:Y:S04]  /*2a9c0*/  LDGSTS.E [R2+0x4b000], desc[UR28][R90.64], P5 ;  /* 0x4b0000005a027fae */ /* 0x0003e8000a92185c */
[----:B------:R-:W4:Y:S04]  /*2a9d0*/  LDL.LU.64 R248, [R1+0x23e0] ;  /* 0x0023e00001f87983 */ /* 0x000f280000300a00 */
[----:B------:R-:W-:Y:S04]  /*2a9e0*/  LDGSTS.E [R2+0x4b080], desc[UR28][R70.64], P3 ;  /* 0x4b08000046027fae */ /* 0x000fe8000992185c */
[----:B------:R-:W4:Y:S04]  /*2a9f0*/  LDL.LU.64 R90, [R1+0x27d0] ;  /* 0x0027d000015a7983 */ /* 0x000f280000300a00 */
[----:B------:R1:W-:Y:S04]  /*2aa00*/  LDGSTS.E [R2+0x4b800], desc[UR28][R146.64], P5 ;  /* 0x4b80000092027fae */ /* 0x0003e8000a92185c */
[----:B------:R-:W4:Y:S04]  /*2aa10*/  LDL.LU.64 R70, [R1+0x2380] ;  /* 0x0023800001467983 */ /* 0x000f280000300a00 */
[----:B------:R1:W-:Y:S04]  /*2aa20*/  LDGSTS.E [R2+0x4b880], desc[UR28][R88.64], P3 ;  /* 0x4b88000058027fae */ /* 0x0003e8000992185c */
[----:B------:R-:W-:Y:S04]  /*2aa30*/  LDGSTS.E [R2+0x4c000], desc[UR28][R80.64], P5 ;  /* 0x4c00000050027fae */ /* 0x000fe8000a92185c */
[----:B------:R-:W-:Y:S04]  /*2aa40*/  LDGSTS.E [R2+0x4c080], desc[UR28][R144.64], P3 ;  /* 0x4c08000090027fae */ /* 0x000fe8000992185c */
[----:B------:R-:W4:Y:S04]  /*2aa50*/  LDL.LU.64 R88, [R1+0x2790] ;  /* 0x0027900001587983 */ /* 0x000f280000300a00 */
[----:B------:R-:W4:Y:S04]  /*2aa60*/  LDL.LU.64 R80, [R1+0x2340] ;  /* 0x0023400001507983 */ /* 0x000f280000300a00 */
[----:B------:R-:W-:Y:S04]  /*2aa70*/  LDGSTS.E [R2+0x4c800], desc[UR28][R78.64], P5 ;  /* 0x4c8000004e027fae */ /* 0x000fe8000a92185c */
[----:B------:R-:W-:Y:S04]  /*2aa80*/  LDGSTS.E [R2+0x4c880], desc[UR28][R142.64], P3 ;  /* 0x4c8800008e027fae */ /* 0x000fe8000992185c */
[----:B------:R-:W-:Y:S04]  /*2aa90*/  LDGSTS.E [R2+0x4d000], desc[UR28][R86.64], P5 ;  /* 0x4d00000056027fae */ /* 0x000fe8000a92185c */
[----:B------:R-:W4:Y:S04]  /*2aaa0*/  LDL.LU.64 R78, [R1+0x2750] ;  /* 0x00275000014e7983 */ /* 0x000f280000300a00 */
[----:B------:R1:W-:Y:S04]  /*2aab0*/  LDGSTS.E [R2+0x4d080], desc[UR28][R74.64], P3 ;  /* 0x4d0800004a027fae */ /* 0x0003e8000992185c */
[----:B------:R-:W4:Y:S04]  /*2aac0*/  LDL.LU.64 R86, [R1+0x2180] ;  /* 0x0021800001567983 */ /* 0x000f280000300a00 */
[----:B------:R-:W-:Y:S04]  /*2aad0*/  LDGSTS.E [R2+0x4d800], desc[UR28][R140.64], P5 ;  /* 0x4d8000008c027fae */ /* 0x000fe8000a92185c */
[----:B------:R-:W4:Y:S04]  /*2aae0*/  LDL.LU.64 R74, [R1+0x2710] ;  /* 0x00271000014a7983 */ /* 0x000f280000300a00 */
[----:B------:R-:W-:Y:S04]  /*2aaf0*/  LDGSTS.E [R2+0x4d880], desc[UR28][R138.64], P3 ;  /* 0x4d8800008a027fae */ /* 0x000fe8000992185c */
[----:B------:R1:W-:Y:S04]  /*2ab00*/  LDGSTS.E [R2+0x4e000], desc[UR28][R72.64], P5 ;  /* 0x4e00000048027fae */ /* 0x0003e8000a92185c */
[----:B------:R-:W-:Y:S04]  /*2ab10*/  LDGSTS.E [R2+0x4e080], desc[UR28][R136.64], P3 ;  /* 0x4e08000088027fae */ /* 0x000fe8000992185c */
[----:B------:R-:W-:Y:S04]  /*2ab20*/  LDGSTS.E [R2+0x4e800], desc[UR28][R94.64], P5 ;  /* 0x4e8000005e027fae */ /* 0x000fe8000a92185c */
[----:B------:R-:W4:Y:S04]  /*2ab30*/  LDL.LU.64 R72, [R1+0x2140] ;  /* 0x0021400001487983 */ /* 0x000f280000300a00 */
[----:B------:R1:W-:Y:S04]  /*2ab40*/  LDGSTS.E [R2+0x4e880], desc[UR28][R84.64], P3 ;  /* 0x4e88000054027fae */ /* 0x0003e8000992185c */
[----:B------:R-:W-:Y:S04]  /*2ab50*/  LDGSTS.E [R2+0x4f000], desc[UR28][R92.64], P5 ;  /* 0x4f0000005c027fae */ /* 0x000fe8000a92185c */
[----:B------:R-:W-:Y:S04]  /*2ab60*/  LDGSTS.E [R2+0x4f080], desc[UR28][R82.64], P3 ;  /* 0x4f08000052027fae */ /* 0x000fe8000992185c */
[----:B------:R-:W1:Y:S04]  /*2ab70*/  LDL.LU.64 R84, [R1+0x26d0] ;  /* 0x0026d00001547983 */ /* 0x000e680000300a00 */
[----:B------:R1:W-:Y:S04]  /*2ab80*/  LDGSTS.E [R2+0x4f800], desc[UR28][R76.64], P5 ;  /* 0x4f8000004c027fae */ /* 0x0003e8000a92185c */
[----:B------:R-:W4:Y:S04]  /*2ab90*/  LDL.LU.64 R82, [R1+0x1fe0] ;  /* 0x001fe00001527983 */ /* 0x000f280000300a00 */
[----:B------:R1:W-:Y:S04]  /*2aba0*/  LDGSTS.E [R2+0x4f880], desc[UR28][R68.64], P3 ;  /* 0x4f88000044027fae */ /* 0x0003e8000992185c */
[----:B------:R-:W4:Y:S01]  /*2abb0*/  LDL.LU.64 R76, [R1+0x2690] ;  /* 0x00269000014c7983 */ /* 0x000f220000300a00 */
[----:B--2---:R-:W-:-:S05]  /*2abc0*/  IMAD.WIDE R250, R6, 0x4, R250 ;  /* 0x0000000406fa7825 */ /* 0x004fca00078e02fa */
[----:B---3--:R2:W-:Y:S01]  /*2abd0*/  LDGSTS.E [R246+0x48100], desc[UR28][R250.64], P5 ;  /* 0x48100000faf67fae */ /* 0x0085e2000a92185c */
[----:B----4-:R-:W-:-:S05]  /*2abe0*/  IMAD.WIDE R248, R6, 0x4, R248 ;  /* 0x0000000406f87825 */ /* 0x010fca00078e02f8 */
[----:B------:R3:W-:Y:S01]  /*2abf0*/  LDGSTS.E [R246+0x48180], desc[UR28][R248.64], P3 ;  /* 0x48180000f8f67fae */ /* 0x0007e2000992185c */
[----:B------:R-:W-:-:S05]  /*2ac00*/  IMAD.WIDE R242, R6, 0x4, R90 ;  /* 0x0000000406f27825 */ /* 0x000fca00078e025a */
[----:B------:R4:W-:Y:S01]  /*2ac10*/  LDGSTS.E [R246+0x48900], desc[UR28][R242.64], P5 ;  /* 0x48900000f2f67fae */ /* 0x0009e2000a92185c */
[----:B------:R-:W-:-:S03]  /*2ac20*/  IMAD.WIDE R240, R6, 0x4, R70 ;  /* 0x0000000406f07825 */ /* 0x000fc600078e0246 */
[----:B------:R-:W2:Y:S04]  /*2ac30*/  LDL.LU.64 R70, [R1+0x1fa0] ;  /* 0x001fa00001467983 */ /* 0x000ea80000300a00 */
[----:B------:R3:W-:Y:S04]  /*2ac40*/  STL.64 [R1+0x3e98], R250 ;  /* 0x003e98fa01007387 */ /* 0x0007e80000100a00 */
[----:B------:R3:W-:Y:S04]  /*2ac50*/  STL.64 [R1+0x2388], R248 ;  /* 0x002388f801007387 */ /* 0x0007e80000100a00 */
[----:B------:R4:W-:Y:S01]  /*2ac60*/  LDGSTS.E [R246+0x48980], desc[UR28][R240.64], P3 ;  /* 0x48980000f0f67fae */ /* 0x0009e2000992185c */
[----:B------:R-:W-:-:S03]  /*2ac70*/  IMAD.WIDE R236, R6, 0x4, R80 ;  /* 0x0000000406ec7825 */ /* 0x000fc600078e0250 */
[----:B------:R-:W3:Y:S04]  /*2ac80*/  LDL.LU.64 R80, [R1+0x2650] ;  /* 0x0026500001507983 */ /* 0x000ee80000300a00 */
[----:B------:R-:W-:Y:S01]  /*2ac90*/  STL.64 [R1+0x3ea0], R242 ;  /* 0x003ea0f201007387 */ /* 0x000fe20000100a00 */
[----:B------:R-:W-:-:S03]  /*2aca0*/  IMAD.WIDE R234, R6, 0x4, R78 ;  /* 0x0000000406ea7825 */ /* 0x000fc600078e024e */
[----:B------:R-:W4:Y:S01]  /*2acb0*/  LDL.LU.64 R78, [R1+0x1f60] ;  /* 0x001f6000014e7983 */ /* 0x000f220000300a00 */
[----:B------:R-:W-:-:S03]  /*2acc0*/  IMAD.WIDE R238, R6, 0x4, R88 ;  /* 0x0000000406ee7825 */ /* 0x000fc600078e0258 */
[----:B------:R-:W-:Y:S04]  /*2acd0*/  STL.64 [R1+0x2380], R240 ;  /* 0x002380f001007387 */ /* 0x000fe80000100a00 */
[----:B------:R-:W-:Y:S01]  /*2ace0*/  STL.64 [R1+0x4028], R238 ;  /* 0x004028ee01007387 */ /* 0x000fe20000100a00 */
[----:B------:R-:W-:-:S03]  /*2acf0*/  IMAD.WIDE R232, R6, 0x4, R86 ;  /* 0x0000000406e87825 */ /* 0x000fc600078e0256 */
[----:B------:R-:W-:Y:S01]  /*2ad00*/  LDGSTS.E [R246+0x49100], desc[UR28][R238.64], P5 ;  /* 0x49100000eef67fae */ /* 0x000fe2000a92185c */
[----:B------:R-:W-:-:S03]  /*2ad10*/  IMAD.WIDE R154, R6, 0x4, R74 ;  /* 0x00000004069a7825 */ /* 0x000fc600078e024a */
[----:B------:R-:W2:Y:S04]  /*2ad20*/  LDL.LU.64 R74, [R1+0x2610] ;  /* 0x00261000014a7983 */ /* 0x000ea80000300a00 */
[----:B------:R-:W2:Y:S04]  /*2ad30*/  LDL.LU.64 R144, [R1+0x1f20] ;  /* 0x001f200001907983 */ /* 0x000ea80000300a00 */
[----:B------:R-:W-:Y:S04]  /*2ad40*/  STL.64 [R1+0x4020], R236 ;  /* 0x004020ec01007387 */ /* 0x000fe80000100a00 */
[----:B------:R2:W-:Y:S04]  /*2ad50*/  LDGSTS.E [R246+0x49180], desc[UR28][R236.64], P3 ;  /* 0x49180000ecf67fae */ /* 0x0005e8000992185c */
[----:B------:R2:W-:Y:S01]  /*2ad60*/  LDGSTS.E [R246+0x49900], desc[UR28][R234.64], P5 ;  /* 0x49900000eaf67fae */ /* 0x0005e2000a92185c */
[----:B------:R-:W-:-:S03]  /*2ad70*/  IMAD.WIDE R152, R6, 0x4, R72 ;  /* 0x0000000406987825 */ /* 0x000fc600078e0248 */
[----:B------:R-:W2:Y:S04]  /*2ad80*/  LDL.LU.64 R72, [R1+0x25d0] ;  /* 0x0025d00001487983 */ /* 0x000ea80000300a00 */
[----:B------:R-:W2:Y:S04]  /*2ad90*/  LDL.LU.64 R142, [R1+0x1ee0] ;  /* 0x001ee000018e7983 */ /* 0x000ea80000300a00 */
[----:B------:R-:W-:Y:S04]  /*2ada0*/  STL.64 [R1+0x4038], R234 ;  /* 0x004038ea01007387 */ /* 0x000fe80000100a00 */
[----:B------:R-:W2:Y:S01]  /*2adb0*/  LDL.LU.64 R86, [R1+0x2590] ;  /* 0x0025900001567983 */ /* 0x000ea20000300a00 */
[----:B-1----:R-:W-:-:S03]  /*2adc0*/  IMAD.WIDE R150, R6, 0x4, R84 ;  /* 0x0000000406967825 */ /* 0x002fc600078e0254 */
[----:B------:R-:W2:Y:S04]  /*2add0*/  LDL.LU.64 R84, [R1+0x1ea0] ;  /* 0x001ea00001547983 */ /* 0x000ea80000300a00 */
[----:B------:R-:W-:Y:S04]  /*2ade0*/  STL.64 [R1+0x4030], R232 ;  /* 0x004030e801007387 */ /* 0x000fe80000100a00 */
[----:B------:R-:W2:Y:S04]  /*2adf0*/  LDL.LU.64 R140, [R1+0x2550] ;  /* 0x00255000018c7983 */ /* 0x000ea80000300a00 */
[----:B------:R-:W2:Y:S01]  /*2ae00*/  LDL.LU.64 R138, [R1+0x1e60] ;  /* 0x001e6000018a7983 */ /* 0x000ea20000300a00 */
[----:B------:R-:W-:-:S03]  /*2ae10*/  IMAD.WIDE R90, R6, 0x4, R76 ;  /* 0x00000004065a7825 */ /* 0x000fc600078e024c */
[----:B------:R-:W-:Y:S04]  /*2ae20*/  STL.64 [R1+0x5b90], R154 ;  /* 0x005b909a01007387 */ /* 0x000fe80000100a00 */
[----:B------:R-:W2:Y:S01]  /*2ae30*/  LDL.LU.64 R76, [R1+0x2510] ;  /* 0x00251000014c7983 */ /* 0x000ea20000300a00 */
[----:B------:R-:W-:-:S03]  /*2ae40*/  IMAD.WIDE R148, R6, 0x4, R82 ;  /* 0x0000000406947825 */ /* 0x000fc600078e0252 */
[----:B------:R-:W2:Y:S04]  /*2ae50*/  LDL.LU.64 R136, [R1+0x1e20] ;  /* 0x001e200001887983 */ /* 0x000ea80000300a00 */
[----:B------:R-:W-:Y:S04]  /*2ae60*/  STL.64 [R1+0x5b88], R152 ;  /* 0x005b889801007387 */ /* 0x000fe80000100a00 */
[----:B------:R-:W2:Y:S04]  /*2ae70*/  LDL.LU.64 R94, [R1+0x2460] ;  /* 0x00246000015e7983 */ /* 0x000ea80000300a00 */
[----:B------:R-:W2:Y:S04]  /*2ae80*/  LDL.LU.64 R82, [R1+0x1de0] ;  /* 0x001de00001527983 */ /* 0x000ea80000300a00 */
[----:B------:R-:W-:Y:S04]  /*2ae90*/  STL.64 [R1+0x5bd0], R150 ;  /* 0x005bd09601007387 */ /* 0x000fe80000100a00 */
[----:B------:R-:W2:Y:S04]  /*2aea0*/  LDL.LU.64 R92, [R1+0x1d90] ;  /* 0x001d9000015c7983 */ /* 0x000ea80000300a00 */
[----:B------:R1:W-:Y:S04]  /*2aeb0*/  LDGSTS.E [R246+0x49980], desc[UR28][R232.64], P3 ;  /* 0x49980000e8f67fae */ /* 0x0003e8000992185c */
[----:B------:R-:W-:Y:S04]  /*2aec0*/  LDGSTS.E [R246+0x4a100], desc[UR28][R154.64], P5 ;  /* 0x4a1000009af67fae */ /* 0x000fe8000a92185c */
[----:B------:R1:W-:Y:S04]  /*2aed0*/  LDGSTS.E [R246+0x4a180], desc[UR28][R152.64], P3 ;  /* 0x4a18000098f67fae */ /* 0x0003e8000992185c */
[----:B------:R1:W-:Y:S04]  /*2aee0*/  LDGSTS.E [R246+0x4a900], desc[UR28][R150.64], P5 ;  /* 0x4a90000096f67fae */ /* 0x0003e8000a92185c */
[----:B------:R1:W-:Y:S04]  /*2aef0*/  LDGSTS.E [R246+0x4a980], desc[UR28][R148.64], P3 ;  /* 0x4a98000094f67fae */ /* 0x0003e8000992185c */
[----:B------:R1:W-:Y:S01]  /*2af00*/  LDGSTS.E [R246+0x4b100], desc[UR28][R90.64], P5 ;  /* 0x4b1000005af67fae */ /* 0x0003e2000a92185c */
[----:B---3--:R-:W-:-:S03]  /*2af10*/  IMAD.WIDE R146, R6, 0x4, R80 ;  /* 0x0000000406927825 */ /* 0x008fc600078e0250 */
[----:B------:R-:W3:Y:S04]  /*2af20*/  LDL.LU.64 R80, [R1+0x1d88] ;  /* 0x001d880001507983 */ /* 0x000ee80000300a00 */
[----:B------:R-:W-:Y:S01]  /*2af30*/  STL.64 [R1+0x5bc8], R148 ;  /* 0x005bc89401007387 */ /* 0x000fe20000100a00 */
[----:B----4-:R-:W-:-:S03]  /*2af40*/  IMAD.WIDE R88, R6, 0x4, R78 ;  /* 0x0000000406587825 */ /* 0x010fc600078e024e */
[----:B------:R-:W4:Y:S04]  /*2af50*/  LDL.LU.64 R78, [R1+0x1ca0] ;  /* 0x001ca000014e7983 */ /* 0x000f280000300a00 */
[----:B------:R-:W4:Y:S01]  /*2af60*/  LDL.LU.64 R68, [R1+0x1c98] ;  /* 0x001c980001447983 */ /* 0x000f220000300a00 */
[----:B--2---:R-:W-:-:S03]  /*2af70*/  IMAD.WIDE R70, R6, 0x4, R70 ;  /* 0x0000000406467825 */ /* 0x004fc600078e0246 */
[----:B------:R2:W-:Y:S04]  /*2af80*/  STL.64 [R1+0x5c40], R90 ;  /* 0x005c405a01007387 */ /* 0x0005e80000100a00 */
[----:B------:R1:W-:Y:S01]  /*2af90*/  STL.64 [R1+0x5c38], R70 ;  /* 0x005c384601007387 */ /* 0x0003e20000100a00 */
[----:B------:R-:W-:-:S03]  /*2afa0*/  IMAD.WIDE R74, R6, 0x4, R74 ;  /* 0x00000004064a7825 */ /* 0x000fc600078e024a */
[----:B------:R-:W-:Y:S01]  /*2afb0*/  STL.64 [R1+0x5e40], R146 ;  /* 0x005e409201007387 */ /* 0x000fe20000100a00 */
[----:B------:R-:W-:-:S03]  /*2afc0*/  IMAD.WIDE R144, R6, 0x4, R144 ;  /* 0x0000000406907825 */ /* 0x000fc600078e0290 */
[----:B------:R1:W-:Y:S04]  /*2afd0*/  STL.64 [R1+0x5e38], R88 ;  /* 0x005e385801007387 */ /* 0x0003e80000100a00 */
[----:B------:R1:W-:Y:S04]  /*2afe0*/  STL.64 [R1+0x5e30], R74 ;  /* 0x005e304a01007387 */ /* 0x0003e80000100a00 */
[----:B------:R-:W-:Y:S04]  /*2aff0*/  STL.64 [R1+0x5e28], R144 ;  /* 0x005e289001007387 */ /* 0x000fe80000100a00 */
[----:B------:R-:W-:Y:S01]  /*2b000*/  LDGSTS.E [R246+0x4b180], desc[UR28][R70.64], P3 ;  /* 0x4b18000046f67fae */ /* 0x000fe2000992185c */
[----:B------:R-:W-:-:S03]  /*2b010*/  IMAD.WIDE R72, R6, 0x4, R72 ;  /* 0x0000000406487825 */ /* 0x000fc600078e0248 */
[----:B------:R1:W-:Y:S01]  /*2b020*/  LDGSTS.E [R246+0x4b900], desc[UR28][R146.64], P5 ;  /* 0x4b90000092f67fae */ /* 0x0003e2000a92185c */
[----:B------:R-:W-:-:S03]  /*2b030*/  IMAD.WIDE R142, R6, 0x4, R142 ;  /* 0x00000004068e7825 */ /* 0x000fc600078e028e */
[----:B------:R1:W-:Y:S01]  /*2b040*/  STL.64 [R1+0x5e20], R72 ;  /* 0x005e204801007387 */ /* 0x0003e20000100a00 */
[----:B------:R-:W-:-:S03]  /*2b050*/  IMAD.WIDE R86, R6, 0x4, R86 ;  /* 0x0000000406567825 */ /* 0x000fc600078e0256 */
[----:B------:R-:W-:Y:S01]  /*2b060*/  STL.64 [R1+0x5e18], R142 ;  /* 0x005e188e01007387 */ /* 0x000fe20000100a00 */
[----:B------:R-:W-:-:S03]  /*2b070*/  IMAD.WIDE R84, R6, 0x4, R84 ;  /* 0x0000000406547825 */ /* 0x000fc600078e0254 */
[----:B------:R1:W-:Y:S01]  /*2b080*/  STL.64 [R1+0x5e10], R86 ;  /* 0x005e105601007387 */ /* 0x0003e20000100a00 */
[----:B------:R-:W-:-:S03]  /*2b090*/  IMAD.WIDE R140, R6, 0x4, R140 ;  /* 0x00000004068c7825 */ /* 0x000fc600078e028c */
[----:B------:R1:W-:Y:S01]  /*2b0a0*/  STL.64 [R1+0x5e08], R84 ;  /* 0x005e085401007387 */ /* 0x0003e20000100a00 */
[----:B------:R-:W-:-:S03]  /*2b0b0*/  IMAD.WIDE R138, R6, 0x4, R138 ;  /* 0x00000004068a7825 */ /* 0x000fc600078e028a */
[----:B------:R-:W-:Y:S01]  /*2b0c0*/  STL.64 [R1+0x5e00], R140 ;  /* 0x005e008c01007387 */ /* 0x000fe20000100a00 */
[----:B------:R-:W-:-:S03]  /*2b0d0*/  IMAD.WIDE R76, R6, 0x4, R76 ;  /* 0x00000004064c7825 */ /* 0x000fc600078e024c */
[----:B------:R-:W-:Y:S01]  /*2b0e0*/  STL.64 [R1+0x5df8], R138 ;  /* 0x005df88a01007387 */ /* 0x000fe20000100a00 */
[----:B------:R-:W-:-:S03]  /*2b0f0*/  IMAD.WIDE R136, R6, 0x4, R136 ;  /* 0x0000000406887825 */ /* 0x000fc600078e0288 */
[----:B------:R1:W-:Y:S01]  /*2b100*/  STL.64 [R1+0x5df0], R76 ;  /* 0x005df04c01007387 */ /* 0x0003e20000100a00 */
[----:B------:R-:W-:-:S03]  /*2b110*/  IMAD.WIDE R94, R6, 0x4, R94 ;  /* 0x00000004065e7825 */ /* 0x000fc600078e025e */
[----:B------:R-:W-:Y:S01]  /*2b120*/  STL.64 [R1+0x5de8], R136 ;  /* 0x005de88801007387 */ /* 0x000fe20000100a00 */
[----:B------:R-:W-:-:S03]  /*2b130*/  IMAD.WIDE R82, R6, 0x4, R82 ;  /* 0x0000000406527825 */ /* 0x000fc600078e0252 */
[----:B------:R-:W-:Y:S01]  /*2b140*/  STL.64 [R1+0x5de0], R94 ;  /* 0x005de05e01007387 */ /* 0x000fe20000100a00 */
[----:B------:R-:W-:-:S03]  /*2b150*/  IMAD.WIDE R92, R6, 0x4, R92 ;  /* 0x00000004065c7825 */ /* 0x000fc600078e025c */
[----:B------:R1:W-:Y:S04]  /*2b160*/  STL.64 [R1+0x5dd8], R82 ;  /* 0x005dd85201007387 */ /* 0x0003e80000100a00 */
[----:B------:R-:W-:Y:S04]  /*2b170*/  STL.64 [R1+0x5dd0], R92 ;  /* 0x005dd05c01007387 */ /* 0x000fe80000100a00 */
[----:B------:R1:W-:Y:S04]  /*2b180*/  LDGSTS.E [R246+0x4b980], desc[UR28][R88.64], P3 ;  /* 0x4b98000058f67fae */ /* 0x0003e8000992185c */
[----:B------:R-:W-:Y:S04]  /*2b190*/  LDGSTS.E [R246+0x4c100], desc[UR28][R74.64], P5 ;  /* 0x4c1000004af67fae */ /* 0x000fe8000a92185c */
[----:B------:R-:W-:Y:S04]  /*2b1a0*/  LDGSTS.E [R246+0x4c180], desc[UR28][R144.64], P3 ;  /* 0x4c18000090f67fae */ /* 0x000fe8000992185c */
[----:B------:R-:W-:Y:S04]  /*2b1b0*/  LDGSTS.E [R246+0x4c900], desc[UR28][R72.64], P5 ;  /* 0x4c90000048f67fae */ /* 0x000fe8000a92185c */
[----:B------:R-:W-:Y:S04]  /*2b1c0*/  LDGSTS.E [R246+0x4c980], desc[UR28][R142.64], P3 ;  /* 0x4c9800008ef67fae */ /* 0x000fe8000992185c */
[----:B------:R1:W-:Y:S04]  /*2b1d0*/  LDGSTS.E [R246+0x4d100], desc[UR28][R86.64], P5 ;  /* 0x4d10000056f67fae */ /* 0x0003e8000a92185c */
[----:B------:R-:W-:Y:S04]  /*2b1e0*/  LDGSTS.E [R246+0x4d180], desc[UR28][R84.64], P3 ;  /* 0x4d18000054f67fae */ /* 0x000fe8000992185c */
[----:B------:R-:W-:Y:S04]  /*2b1f0*/  LDGSTS.E [R246+0x4d900], desc[UR28][R140.64], P5 ;  /* 0x4d9000008cf67fae */ /* 0x000fe8000a92185c */
[----:B------:R-:W-:Y:S04]  /*2b200*/  LDGSTS.E [R246+0x4d980], desc[UR28][R138.64], P3 ;  /* 0x4d9800008af67fae */ /* 0x000fe8000992185c */
[----:B------:R1:W-:Y:S04]  /*2b210*/  LDGSTS.E [R246+0x4e100], desc[UR28][R76.64], P5 ;  /* 0x4e1000004cf67fae */ /* 0x0003e8000a92185c */
[----:B------:R-:W-:Y:S04]  /*2b220*/  LDGSTS.E [R246+0x4e180], desc[UR28][R136.64], P3 ;  /* 0x4e18000088f67fae */ /* 0x000fe8000992185c */
[----:B------:R-:W-:Y:S04]  /*2b230*/  LDGSTS.E [R246+0x4e900], desc[UR28][R94.64], P5 ;  /* 0x4e9000005ef67fae */ /* 0x000fe8000a92185c */
[----:B------:R1:W-:Y:S04]  /*2b240*/  LDGSTS.E [R246+0x4e980], desc[UR28][R82.64], P3 ;  /* 0x4e98000052f67fae */ /* 0x0003e8000992185c */
[----:B------:R-:W-:Y:S01]  /*2b250*/  LDGSTS.E [R246+0x4f100], desc[UR28][R92.64], P5 ;  /* 0x4f1000005cf67fae */ /* 0x000fe2000a92185c */
[----:B---3--:R-:W-:-:S05]  /*2b260*/  IMAD.WIDE R80, R6, 0x4, R80 ;  /* 0x0000000406507825 */ /* 0x008fca00078e0250 */
[----:B------:R3:W-:Y:S04]  /*2b270*/  STL.64 [R1+0x5dc8], R80 ;  /* 0x005dc85001007387 */ /* 0x0007e80000100a00 */
[----:B------:R3:W-:Y:S01]  /*2b280*/  LDGSTS.E [R246+0x4f180], desc[UR28][R80.64], P3 ;  /* 0x4f18000050f67fae */ /* 0x0007e2000992185c */
[----:B----4-:R-:W-:-:S04]  /*2b290*/  IMAD.WIDE R78, R6, 0x4, R78 ;  /* 0x00000004064e7825 */ /* 0x010fc800078e024e */
[C---:B------:R-:W-:Y:S01]  /*2b2a0*/  IMAD.WIDE R68, R6.reuse, 0x4, R68 ;  /* 0x0000000406447825 */ /* 0x040fe200078e0244 */
[----:B------:R4:W-:Y:S04]  /*2b2b0*/  STL.64 [R1+0x5dc0], R78 ;  /* 0x005dc04e01007387 */ /* 0x0009e80000100a00 */
[----:B------:R4:W-:Y:S04]  /*2b2c0*/  STL.64 [R1+0x5db8], R68 ;  /* 0x005db84401007387 */ /* 0x0009e80000100a00 */
[----:B------:R-:W4:Y:S04]  /*2b2d0*/  LDL.LU.64 R250, [R1+0x2808] ;  /* 0x0028080001fa7983 */ /* 0x000f280000300a00 */
[----:B------:R-:W4:Y:S04]  /*2b2e0*/  LDL.LU.64 R248, [R1+0x23d8] ;  /* 0x0023d80001f87983 */ /* 0x000f280000300a00 */
[----:B--2---:R-:W2:Y:S04]  /*2b2f0*/  LDL.LU.64 R90, [R1+0x27c8] ;  /* 0x0027c800015a7983 */ /* 0x004ea80000300a00 */
[----:B-1----:R-:W2:Y:S04]  /*2b300*/  LDL.LU.64 R70, [R1+0x2378] ;  /* 0x0023780001467983 */ /* 0x002ea80000300a00 */
[----:B------:R-:W2:Y:S04]  /*2b310*/  LDL.LU.64 R88, [R1+0x2788] ;  /* 0x0027880001587983 */ /* 0x000ea80000300a00 */
[----:B------:R-:W2:Y:S04]  /*2b320*/  LDL.LU.64 R74, [R1+0x2338] ;  /* 0x00233800014a7983 */ /* 0x000ea80000300a00 */
[----:B------:R-:W2:Y:S04]  /*2b330*/  LDL.LU.64 R72, [R1+0x2748] ;  /* 0x0027480001487983 */ /* 0x000ea80000300a00 */
[----:B------:R-:W2:Y:S04]  /*2b340*/  LDL.LU.64 R86, [R1+0x2178] ;  /* 0x0021780001567983 */ /* 0x000ea80000300a00 */
[----:B------:R-:W2:Y:S04]  /*2b350*/  LDL.LU.64 R84, [R1+0x2708] ;  /* 0x0027080001547983 */ /* 0x000ea80000300a00 */
[----:B------:R-:W2:Y:S04]  /*2b360*/  LDL.LU.64 R76, [R1+0x2018] ;  /* 0x00201800014c7983 */ /* 0x000ea80000300a00 */
[----:B------:R-:W2:Y:S04]  /*2b370*/  LDL.LU.64 R82, [R1+0x26c8] ;  /* 0x0026c80001527983 */ /* 0x000ea80000300a00 */
[----:B---3--:R-:W3:Y:S04]  /*2b380*/  LDL.LU.64 R80, [R1+0x1fd8] ;  /* 0x001fd80001507983 */ /* 0x008ee80000300a00 */
[----:B------:R1:W-:Y:S04]  /*2b390*/  LDGSTS.E [R246+0x4f900], desc[UR28][R78.64], P5 ;  /* 0x4f9000004ef67fae */ /* 0x0003e8000a92185c */
[----:B------:R1:W-:Y:S04]  /*2b3a0*/  LDGSTS.E [R246+0x4f980], desc[UR28][R68.64], P3 ;  /* 0x4f98000044f67fae */ /* 0x0003e8000992185c */
[----:B----4-:R-:W4:Y:S01]  /*2b3b0*/  LDL.LU.64 R78, [R1+0x2688] ;  /* 0x00268800014e7983 */ /* 0x010f220000300a00 */
[----:B------:R-:W-:-:S04]  /*2b3c0*/  IMAD.WIDE R250, R6, 0x4, R250 ;  /* 0x0000000406fa7825 */ /* 0x000fc800078e02fa */
[C---:B------:R-:W-:Y:S01]  /*2b3d0*/  IMAD.WIDE R248, R6.reuse, 0x4, R248 ;  /* 0x0000000406f87825 */ /* 0x040fe200078e02f8 */
[----:B------:R-:W-:Y:S03]  /*2b3e0*/  LDGSTS.E [R0+0x48200], desc[UR28][R250.64], P5 ;  /* 0x48200000fa007fae */ /* 0x000fe6000a92185c */
[C---:B--2---:R-:W-:Y:S01]  /*2b3f0*/  IMAD.WIDE R242, R6.reuse, 0x4, R90 ;  /* 0x0000000406f27825 */ /* 0x044fe200078e025a */
[----:B------:R2:W-:Y:S03]  /*2b400*/  LDGSTS.E [R0+0x48280], desc[UR28][R248.64], P3 ;  /* 0x48280000f8007fae */ /* 0x0005e6000992185c */
[C---:B------:R-:W-:Y:S01]  /*2b410*/  IMAD.WIDE R240, R6.reuse, 0x4, R70 ;  /* 0x0000000406f07825 */ /* 0x040fe200078e0246 */
[----:B------:R2:W-:Y:S04]  /*2b420*/  LDGSTS.E [R0+0x48a00], desc[UR28][R242.64], P5 ;  /* 0x48a00000f2007fae */ /* 0x0005e8000a92185c */
[----:B------:R-:W2:Y:S01]  /*2b430*/  LDL.LU.64 R70, [R1+0x1f98] ;  /* 0x001f980001467983 */ /* 0x000ea20000300a00 */
[----:B------:R-:W-:-:S03]  /*2b440*/  IMAD.WIDE R236, R6, 0x4, R74 ;  /* 0x0000000406ec7825 */ /* 0x000fc600078e024a */
[----:B------:R-:W-:Y:S04]  /*2b450*/  STL.64 [R1+0x1fe0], R250 ;  /* 0x001fe0fa01007387 */ /* 0x000fe80000100a00 */
[----:B------:R1:W-:Y:S01]  /*2b460*/  STL.64 [R1+0x1fa0], R248 ;  /* 0x001fa0f801007387 */ /* 0x0003e20000100a00 */
[----:B------:R-:W-:-:S03]  /*2b470*/  IMAD.WIDE R234, R6, 0x4, R72 ;  /* 0x0000000406ea7825 */ /* 0x000fc600078e0248 */
[----:B------:R-:W2:Y:S04]  /*2b480*/  LDL.LU.64 R74, [R1+0x2648] ;  /* 0x00264800014a7983 */ /* 0x000ea80000300a00 */
[----:B------:R-:W-:Y:S04]  /*2b490*/  STL.64 [R1+0x2180], R242 ;  /* 0x002180f201007387 */ /* 0x000fe80000100a00 */
[----:B------:R-:W2:Y:S01]  /*2b4a0*/  LDL.LU.64 R72, [R1+0x1f58] ;  /* 0x001f580001487983 */ /* 0x000ea20000300a00 */
[----:B------:R-:W-:-:S03]  /*2b4b0*/  IMAD.WIDE R238, R6, 0x4, R88 ;  /* 0x0000000406ee7825 */ /* 0x000fc600078e0258 */
[----:B------:R-:W-:Y:S01]  /*2b4c0*/  STL.64 [R1+0x2140], R240 ;  /* 0x002140f001007387 */ /* 0x000fe20000100a00 */
[----:B------:R-:W-:-:S03]  /*2b4d0*/  IMAD.WIDE R232, R6, 0x4, R86 ;  /* 0x0000000406e87825 */ /* 0x000fc600078e0256 */
[----:B------:R-:W-:Y:S01]  /*2b4e0*/  STL.64 [R1+0x2340], R238 ;  /* 0x002340ee01007387 */ /* 0x000fe20000100a00 */
[----:B------:R-:W-:-:S03]  /*2b4f0*/  IMAD.WIDE R152, R6, 0x4, R76 ;  /* 0x0000000406987825 */ /* 0x000fc600078e024c */
[----:B------:R-:W2:Y:S04]  /*2b500*/  LDL.LU.64 R86, [R1+0x2608] ;  /* 0x0026080001567983 */ /* 0x000ea80000300a00 */
[----:B------:R-:W2:Y:S01]  /*2b510*/  LDL.LU.64 R144, [R1+0x1f18] ;  /* 0x001f180001907983 */ /* 0x000ea20000300a00 */
[----:B------:R-:W-:-:S03]  /*2b520*/  IMAD.WIDE R154, R6, 0x4, R84 ;  /* 0x00000004069a7825 */ /* 0x000fc600078e0254 */
[----:B------:R-:W-:Y:S01]  /*2b530*/  STL.64 [R1+0x2338], R236 ;  /* 0x002338ec01007387 */ /* 0x000fe20000100a00 */
[----:B------:R-:W-:-:S03]  /*2b540*/  IMAD.WIDE R150, R6, 0x4, R82 ;  /* 0x0000000406967825 */ /* 0x000fc600078e0252 */
[----:B------:R-:W2:Y:S04]  /*2b550*/  LDL.LU.64 R76, [R1+0x25c8] ;  /* 0x0025c800014c7983 */ /* 0x000ea80000300a00 */
[----:B------:R-:W2:Y:S04]  /*2b560*/  LDL.LU.64 R142, [R1+0x1ed8] ;  /* 0x001ed800018e7983 */ /* 0x000ea80000300a00 */
[----:B------:R-:W-:Y:S04]  /*2b570*/  STL.64 [R1+0x2378], R234 ;  /* 0x002378ea01007387 */ /* 0x000fe80000100a00 */
[----:B------:R-:W2:Y:S04]  /*2b580*/  LDL.LU.64 R84, [R1+0x2588] ;  /* 0x0025880001547983 */ /* 0x000ea80000300a00 */
[----:B------:R-:W2:Y:S01]  /*2b590*/  LDL.LU.64 R82, [R1+0x1e98] ;  /* 0x001e980001527983 */ /* 0x000ea20000300a00 */
[----:B---3--:R-:W-:-:S03]  /*2b5a0*/  IMAD.WIDE R148, R6, 0x4, R80 ;  /* 0x0000000406947825 */ /* 0x008fc600078e0250 */
[----:B------:R-:W-:Y:S04]  /*2b5b0*/  STL.64 [R1+0x2178], R232 ;  /* 0x002178e801007387 */ /* 0x000fe80000100a00 */
[----:B------:R-:W3:Y:S04]  /*2b5c0*/  LDL.LU.64 R140, [R1+0x2548] ;  /* 0x00254800018c7983 */ /* 0x000ee80000300a00 */
[----:B------:R-:W3:Y:S04]  /*2b5d0*/  LDL.LU.64 R138, [R1+0x1e58] ;  /* 0x001e5800018a7983 */ /* 0x000ee80000300a00 */
[----:B------:R-:W-:Y:S01]  /*2b5e0*/  STL.64 [R1+0x5b30], R154 ;  /* 0x005b309a01007387 */ /* 0x000fe20000100a00 */
[----:B----4-:R-:W-:-:S03]  /*2b5f0*/  IMAD.WIDE R90, R6, 0x4, R78 ;  /* 0x00000004065a7825 */ /* 0x010fc600078e024e */
[----:B------:R-:W4:Y:S04]  /*2b600*/  LDL.LU.64 R80, [R1+0x2508] ;  /* 0x0025080001507983 */ /* 0x000f280000300a00 */
[----:B------:R-:W4:Y:S04]  /*2b610*/  LDL.LU.64 R136, [R1+0x1e18] ;  /* 0x001e180001887983 */ /* 0x000f280000300a00 */
[----:B------:R-:W-:Y:S04]  /*2b620*/  STL.64 [R1+0x5b28], R152 ;  /* 0x005b289801007387 */ /* 0x000fe80000100a00 */
[----:B------:R-:W4:Y:S04]  /*2b630*/  LDL.LU.64 R94, [R1+0x2458] ;  /* 0x00245800015e7983 */ /* 0x000f280000300a00 */
[----:B------:R-:W1:Y:S04]  /*2b640*/  LDL.LU.64 R78, [R1+0x1dd8] ;  /* 0x001dd800014e7983 */ /* 0x000e680000300a00 */
[----:B------:R-:W-:Y:S04]  /*2b650*/  STL.64 [R1+0x5b40], R150 ;  /* 0x005b409601007387 */ /* 0x000fe80000100a00 */
[----:B------:R-:W4:Y:S04]  /*2b660*/  LDL.LU.64 R92, [R1+0x1d80] ;  /* 0x001d8000015c7983 */ /* 0x000f280000300a00 */
[----:B------:R1:W-:Y:S04]  /*2b670*/  LDGSTS.E [R0+0x48a80], desc[UR28][R240.64], P3 ;  /* 0x48a80000f0007fae */ /* 0x0003e8000992185c */
[----:B------:R1:W-:Y:S04]  /*2b680*/  LDGSTS.E [R0+0x49200], desc[UR28][R238.64], P5 ;  /* 0x49200000ee007fae */ /* 0x0003e8000a92185c */
[----:B------:R-:W-:Y:S04]  /*2b690*/  LDGSTS.E [R0+0x49280], desc[UR28][R236.64], P3 ;  /* 0x49280000ec007fae */ /* 0x000fe8000992185c */
[----:B------:R1:W-:Y:S04]  /*2b6a0*/  LDGSTS.E [R0+0x49a00], desc[UR28][R234.64], P5 ;  /* 0x49a00000ea007fae */ /* 0x0003e8000a92185c */
[----:B------:R-:W-:Y:S04]  /*2b6b0*/  LDGSTS.E [R0+0x49a80], desc[UR28][R232.64], P3 ;  /* 0x49a80000e8007fae */ /* 0x000fe8000992185c */
[----:B------:R1:W-:Y:S04]  /*2b6c0*/  LDGSTS.E [R0+0x4a200], desc[UR28][R154.64], P5 ;  /* 0x4a2000009a007fae */ /* 0x0003e8000a92185c */
[----:B------:R1:W-:Y:S04]  /*2b6d0*/  LDGSTS.E [R0+0x4a280], desc[UR28][R152.64], P3 ;  /* 0x4a28000098007fae */ /* 0x0003e8000992185c */
[----:B------:R1:W-:Y:S04]  /*2b6e0*/  LDGSTS.E [R0+0x4aa00], desc[UR28][R150.64], P5 ;  /* 0x4aa0000096007fae */ /* 0x0003e8000a92185c */
[----:B------:R-:W-:Y:S04]  /*2b6f0*/  LDGSTS.E [R0+0x4aa80], desc[UR28][R148.64], P3 ;  /* 0x4aa8000094007fae */ /* 0x000fe8000992185c */
[----:B------:R1:W-:Y:S01]  /*2b700*/  LDGSTS.E [R0+0x4b200], desc[UR28][R90.64], P5 ;  /* 0x4b2000005a007fae */ /* 0x0003e2000a92185c */
[----:B--2---:R-:W-:-:S03]  /*2b710*/  IMAD.WIDE R146, R6, 0x4, R74 ;  /* 0x0000000406927825 */ /* 0x004fc600078e024a */
[----:B------:R-:W2:Y:S04]  /*2b720*/  LDL.LU.64 R74, [R1+0x1d78] ;  /* 0x001d7800014a7983 */ /* 0x000ea80000300a00 */
[----:B------:R-:W-:Y:S01]  /*2b730*/  STL.64 [R1+0x5b38], R148 ;  /* 0x005b389401007387 */ /* 0x000fe20000100a00 */
[----:B------:R-:W-:-:S03]  /*2b740*/  IMAD.WIDE R88, R6, 0x4, R72 ;  /* 0x0000000406587825 */ /* 0x000fc600078e0248 */
[----:B------:R-:W2:Y:S04]  /*2b750*/  LDL.LU.64 R72, [R1+0x1c90] ;  /* 0x001c900001487983 */ /* 0x000ea80000300a00 */
[----:B------:R-:W2:Y:S01]  /*2b760*/  LDL.LU.64 R68, [R1+0x1c88] ;  /* 0x001c880001447983 */ /* 0x000ea20000300a00 */
[----:B------:R-:W-:-:S03]  /*2b770*/  IMAD.WIDE R70, R6, 0x4, R70 ;  /* 0x0000000406467825 */ /* 0x000fc600078e0246 */
[----:B------:R2:W-:Y:S01]  /*2b780*/  STL.64 [R1+0x5be0], R90 ;  /* 0x005be05a01007387 */ /* 0x0005e20000100a00 */
[----:B------:R-:W-:-:S03]  /*2b790*/  IMAD.WIDE R86, R6, 0x4, R86 ;  /* 0x0000000406567825 */ /* 0x000fc600078e0256 */
[----:B------:R2:W-:Y:S01]  /*2b7a0*/  STL.64 [R1+0x5bd8], R70 ;  /* 0x005bd84601007387 */ /* 0x0005e20000100a00 */
[----:B------:R-:W-:-:S03]  /*2b7b0*/  IMAD.WIDE R144, R6, 0x4, R144 ;  /* 0x0000000406907825 */ /* 0x000fc600078e0290 */
[----:B------:R-:W-:Y:S04]  /*2b7c0*/  STL.64 [R1+0x5cc0], R146 ;  /* 0x005cc09201007387 */ /* 0x000fe80000100a00 */
[----:B------:R2:W-:Y:S01]  /*2b7d0*/  STL.64 [R1+0x5cb8], R88 ;  /* 0x005cb85801007387 */ /* 0x0005e20000100a00 */
[----:B------:R-:W-:-:S03]  /*2b7e0*/  IMAD.WIDE R76, R6, 0x4, R76 ;  /* 0x00000004064c7825 */ /* 0x000fc600078e024c */
[----:B------:R2:W-:Y:S01]  /*2b7f0*/  STL.64 [R1+0x5db0], R86 ;  /* 0x005db05601007387 */ /* 0x0005e20000100a00 */
[----:B------:R-:W-:-:S03]  /*2b800*/  IMAD.WIDE R142, R6, 0x4, R142 ;  /* 0x00000004068e7825 */ /* 0x000fc600078e028e */
[----:B------:R-:W-:Y:S01]  /*2b810*/  STL.64 [R1+0x5da8], R144 ;  /* 0x005da89001007387 */ /* 0x000fe20000100a00 */
[----:B------:R-:W-:-:S03]  /*2b820*/  IMAD.WIDE R84, R6, 0x4, R84 ;  /* 0x0000000406547825 */ /* 0x000fc600078e0254 */
[----:B------:R2:W-:Y:S01]  /*2b830*/  STL.64 [R1+0x5da0], R76 ;  /* 0x005da04c01007387 */ /* 0x0005e20000100a00 */
[----:B------:R-:W-:-:S03]  /*2b840*/  IMAD.WIDE R82, R6, 0x4, R82 ;  /* 0x0000000406527825 */ /* 0x000fc600078e0252 */
[----:B------:R-:W-:Y:S04]  /*2b850*/  STL.64 [R1+0x5d98], R142 ;  /* 0x005d988e01007387 */ /* 0x000fe80000100a00 */
[----:B------:R2:W-:Y:S01]  /*2b860*/  STL.64 [R1+0x5d90], R84 ;  /* 0x005d905401007387 */ /* 0x0005e20000100a00 */
[----:B---3--:R-:W-:-:S03]  /*2b870*/  IMAD.WIDE R140, R6, 0x4, R140 ;  /* 0x00000004068c7825 */ /* 0x008fc600078e028c */
[----:B------:R3:W-:Y:S01]  /*2b880*/  STL.64 [R1+0x5d88], R82 ;  /* 0x005d885201007387 */ /* 0x0007e20000100a00 */
[----:B------:R-:W-:-:S03]  /*2b890*/  IMAD.WIDE R138, R6, 0x4, R138 ;  /* 0x00000004068a7825 */ /* 0x000fc600078e028a */
[----:B------:R-:W-:Y:S01]  /*2b8a0*/  STL.64 [R1+0x5d80], R140 ;  /* 0x005d808c01007387 */ /* 0x000fe20000100a00 */
[----:B----4-:R-:W-:-:S03]  /*2b8b0*/  IMAD.WIDE R80, R6, 0x4, R80 ;  /* 0x0000000406507825 */ /* 0x010fc600078e0250 */
[----:B------:R-:W-:Y:S01]  /*2b8c0*/  STL.64 [R1+0x5d78], R138 ;  /* 0x005d788a01007387 */ /* 0x000fe20000100a00 */
[----:B------:R-:W-:-:S03]  /*2b8d0*/  IMAD.WIDE R136, R6, 0x4, R136 ;  /* 0x0000000406887825 */ /* 0x000fc600078e0288 */
[----:B------:R4:W-:Y:S01]  /*2b8e0*/  STL.64 [R1+0x5d70], R80 ;  /* 0x005d705001007387 */ /* 0x0009e20000100a00 */
[----:B------:R-:W-:-:S03]  /*2b8f0*/  IMAD.WIDE R94, R6, 0x4, R94 ;  /* 0x00000004065e7825 */ /* 0x000fc600078e025e */
[----:B------:R-:W-:Y:S01]  /*2b900*/  STL.64 [R1+0x5d68], R136 ;  /* 0x005d688801007387 */ /* 0x000fe20000100a00 */
[----:B-1----:R-:W-:-:S03]  /*2b910*/  IMAD.WIDE R78, R6, 0x4, R78 ;  /* 0x00000004064e7825 */ /* 0x002fc600078e024e */
[----:B------:R-:W-:Y:S01]  /*2b920*/  STL.64 [R1+0x5d60], R94 ;  /* 0x005d605e01007387 */ /* 0x000fe20000100a00 */
[----:B------:R-:W-:-:S03]  /*2b930*/  IMAD.WIDE R92, R6, 0x4, R92 ;  /* 0x00000004065c7825 */ /* 0x000fc600078e025c */
[----:B------:R1:W-:Y:S04]  /*2b940*/  STL.64 [R1+0x5d58], R78 ;  /* 0x005d584e01007387 */ /* 0x0003e80000100a00 */
[----:B------:R-:W-:Y:S04]  /*2b950*/  STL.64 [R1+0x5d50], R92 ;  /* 0x005d505c01007387 */ /* 0x000fe80000100a00 */
        /* <DEDUP_REMOVED lines=15> */
[----:B------:R-:W-:Y:S01]  /*2ba50*/  LDGSTS.E [R0+0x4f200], desc[UR28][R92.64], P5 ;  /* 0x4f2000005c007fae */ /* 0x000fe2000a92185c */
[----:B--2---:R-:W-:-:S04]  /*2ba60*/  IMAD.WIDE R74, R6, 0x4, R74 ;  /* 0x00000004064a7825 */ /* 0x004fc800078e024a */
[C---:B------:R-:W-:Y:S01]  /*2ba70*/  IMAD.WIDE R72, R6.reuse, 0x4, R72 ;  /* 0x0000000406487825 */ /* 0x040fe200078e0248 */
[----:B------:R2:W-:Y:S03]  /*2ba80*/  STL.64 [R1+0x5d48], R74 ;  /* 0x005d484a01007387 */ /* 0x0005e60000100a00 */
[C---:B------:R-:W-:Y:S01]  /*2ba90*/  IMAD.WIDE R68, R6.reuse, 0x4, R68 ;  /* 0x0000000406447825 */ /* 0x040fe200078e0244 */
[----:B------:R2:W-:Y:S04]  /*2baa0*/  STL.64 [R1+0x5d40], R72 ;  /* 0x005d404801007387 */ /* 0x0005e80000100a00 */
[----:B------:R2:W-:Y:S04]  /*2bab0*/  STL.64 [R1+0x5d38], R68 ;  /* 0x005d384401007387 */ /* 0x0005e80000100a00 */
[----:B------:R-:W2:Y:S04]  /*2bac0*/  LDL.LU.64 R248, [R1+0x2800] ;  /* 0x0028000001f87983 */ /* 0x000ea80000300a00 */
        /* <DEDUP_REMOVED lines=8> */
[----:B----4-:R-:W4:Y:S04]  /*2bb50*/  LDL.LU.64 R80, [R1+0x2010] ;  /* 0x0020100001507983 */ /* 0x010f280000300a00 */
[----:B-1----:R-:W4:Y:S04]  /*2bb60*/  LDL.LU.64 R78, [R1+0x26c0] ;  /* 0x0026c000014e7983 */ /* 0x002f280000300a00 */
[----:B------:R1:W-:Y:S04]  /*2bb70*/  LDGSTS.E [R0+0x4f280], desc[UR28][R74.64], P3 ;  /* 0x4f2800004a007fae */ /* 0x0003e8000992185c */
[----:B------:R1:W-:Y:S04]  /*2bb80*/  LDGSTS.E [R0+0x4fa00], desc[UR28][R72.64], P5 ;  /* 0x4fa0000048007fae */ /* 0x0003e8000a92185c */
[----:B------:R1:W-:Y:S04]  /*2bb90*/  LDGSTS.E [R0+0x4fa80], desc[UR28][R68.64], P3 ;  /* 0x4fa8000044007fae */ /* 0x0003e8000992185c */
[----:B--2---:R-:W2:Y:S04]  /*2bba0*/  LDL.LU.64 R74, [R1+0x1fd0] ;  /* 0x001fd000014a7983 */ /* 0x004ea80000300a00 */
[----:B------:R-:W1:Y:S01]  /*2bbb0*/  LDL.LU.64 R72, [R1+0x2680] ;  /* 0x0026800001487983 */ /* 0x000e620000300a00 */
[----:B------:R-:W-:-:S04]  /*2bbc0*/  IMAD.WIDE R248, R6, 0x4, R248 ;  /* 0x0000000406f87825 */ /* 0x000fc800078e02f8 */
[C---:B------:R-:W-:Y:S01]  /*2bbd0*/  IMAD.WIDE R250, R6.reuse, 0x4, R250 ;  /* 0x0000000406fa7825 */ /* 0x040fe200078e02fa */
[----:B------:R-:W-:Y:S03]  /*2bbe0*/  LDGSTS.E [R247+0x48300], desc[UR28][R248.64], P5 ;  /* 0x48300000f8f77fae */ /* 0x000fe6000a92185c */
[C---:B------:R-:W-:Y:S01]  /*2bbf0*/  IMAD.WIDE R242, R6.reuse, 0x4, R90 ;  /* 0x0000000406f27825 */ /* 0x040fe200078e025a */
[----:B------:R1:W-:Y:S03]  /*2bc00*/  LDGSTS.E [R247+0x48380], desc[UR28][R250.64], P3 ;  /* 0x48380000faf77fae */ /* 0x0003e6000992185c */
[C---:B------:R-:W-:Y:S01]  /*2bc10*/  IMAD.WIDE R240, R6.reuse, 0x4, R70 ;  /* 0x0000000406f07825 */ /* 0x040fe200078e0246 */
[----:B------:R-:W-:Y:S04]  /*2bc20*/  LDGSTS.E [R247+0x48b00], desc[UR28][R242.64], P5 ;  /* 0x48b00000f2f77fae */ /* 0x000fe8000a92185c */
[----:B------:R-:W2:Y:S01]  /*2bc30*/  LDL.LU.64 R70, [R1+0x1f90] ;  /* 0x001f900001467983 */ /* 0x000ea20000300a00 */
[----:B------:R-:W-:-:S03]  /*2bc40*/  IMAD.WIDE R238, R6, 0x4, R88 ;  /* 0x0000000406ee7825 */ /* 0x000fc600078e0258 */
[----:B------:R1:W-:Y:S04]  /*2bc50*/  STL.64 [R1+0x1ea0], R248 ;  /* 0x001ea0f801007387 */ /* 0x0003e80000100a00 */
[----:B------:R1:W-:Y:S01]  /*2bc60*/  STL.64 [R1+0x1e98], R250 ;  /* 0x001e98fa01007387 */ /* 0x0003e20000100a00 */
[----:B------:R-:W-:-:S03]  /*2bc70*/  IMAD.WIDE R234, R6, 0x4, R76 ;  /* 0x0000000406ea7825 */ /* 0x000fc600078e024c */
[----:B------:R-:W2:Y:S04]  /*2bc80*/  LDL.LU.64 R88, [R1+0x2640] ;  /* 0x0026400001587983 */ /* 0x000ea80000300a00 */
[----:B------:R-:W-:Y:S04]  /*2bc90*/  STL.64 [R1+0x1f18], R242 ;  /* 0x001f18f201007387 */ /* 0x000fe80000100a00 */
[----:B------:R-:W2:Y:S01]  /*2bca0*/  LDL.LU.64 R76, [R1+0x1f50] ;  /* 0x001f5000014c7983 */ /* 0x000ea20000300a00 */
[----:B------:R-:W-:-:S03]  /*2bcb0*/  IMAD.WIDE R236, R6, 0x4, R86 ;  /* 0x0000000406ec7825 */ /* 0x000fc600078e0256 */
[----:B------:R-:W-:Y:S01]  /*2bcc0*/  STL.64 [R1+0x1ee0], R240 ;  /* 0x001ee0f001007387 */ /* 0x000fe20000100a00 */
[----:B---3--:R-:W-:-:S03]  /*2bcd0*/  IMAD.WIDE R154, R6, 0x4, R82 ;  /* 0x00000004069a7825 */ /* 0x008fc600078e0252 */
[----:B------:R-:W-:Y:S01]  /*2bce0*/  STL.64 [R1+0x1f60], R238 ;  /* 0x001f60ee01007387 */ /* 0x000fe20000100a00 */
[----:B------:R-:W-:-:S03]  /*2bcf0*/  IMAD.WIDE R232, R6, 0x4, R84 ;  /* 0x0000000406e87825 */ /* 0x000fc600078e0254 */
        /* <DEDUP_REMOVED lines=8> */
[----:B------:R-:W4:Y:S01]  /*2bd80*/  LDL.LU.64 R80, [R1+0x1e90] ;  /* 0x001e900001507983 */ /* 0x000f220000300a00 */
[----:B------:R-:W-:-:S03]  /*2bd90*/  IMAD.WIDE R150, R6, 0x4, R78 ;  /* 0x0000000406967825 */ /* 0x000fc600078e024e */
[----:B------:R-:W-:Y:S04]  /*2bda0*/  STL.64 [R1+0x1f98], R232 ;  /* 0x001f98e801007387 */ /* 0x000fe80000100a00 */
[----:B------:R-:W4:Y:S04]  /*2bdb0*/  LDL.LU.64 R142, [R1+0x2540] ;  /* 0x00254000018e7983 */ /* 0x000f280000300a00 */
[----:B------:R-:W4:Y:S01]  /*2bdc0*/  LDL.LU.64 R140, [R1+0x1e50] ;  /* 0x001e5000018c7983 */ /* 0x000f220000300a00 */
[----:B--2---:R-:W-:-:S03]  /*2bdd0*/  IMAD.WIDE R90, R6, 0x4, R74 ;  /* 0x00000004065a7825 */ /* 0x004fc600078e024a */
[----:B------:R-:W-:Y:S01]  /*2bde0*/  STL.64 [R1+0x2018], R154 ;  /* 0x0020189a01007387 */ /* 0x000fe20000100a00 */
[----:B-1----:R-:W-:-:S03]  /*2bdf0*/  IMAD.WIDE R74, R6, 0x4, R72 ;  /* 0x00000004064a7825 */ /* 0x002fc600078e0248 */
[----:B------:R-:W2:Y:S04]  /*2be00*/  LDL.LU.64 R78, [R1+0x2500] ;  /* 0x00250000014e7983 */ /* 0x000ea80000300a00 */
[----:B------:R-:W2:Y:S04]  /*2be10*/  LDL.LU.64 R138, [R1+0x1e10] ;  /* 0x001e1000018a7983 */ /* 0x000ea80000300a00 */
[----:B------:R-:W-:Y:S04]  /*2be20*/  STL.64 [R1+0x2010], R152 ;  /* 0x0020109801007387 */ /* 0x000fe80000100a00 */
[----:B------:R-:W2:Y:S04]  /*2be30*/  LDL.LU.64 R136, [R1+0x2450] ;  /* 0x0024500001887983 */ /* 0x000ea80000300a00 */
[----:B------:R-:W2:Y:S04]  /*2be40*/  LDL.LU.64 R72, [R1+0x1dd0] ;  /* 0x001dd00001487983 */ /* 0x000ea80000300a00 */
[----:B------:R-:W-:Y:S04]  /*2be50*/  STL.64 [R1+0x2170], R150 ;  /* 0x0021709601007387 */ /* 0x000fe80000100a00 */
[----:B------:R-:W2:Y:S04]  /*2be60*/  LDL.LU.64 R94, [R1+0x1d70] ;  /* 0x001d7000015e7983 */ /* 0x000ea80000300a00 */
[----:B------:R-:W2:Y:S04]  /*2be70*/  LDL.LU.64 R92, [R1+0x1d68] ;  /* 0x001d6800015c7983 */ /* 0x000ea80000300a00 */
        /* <DEDUP_REMOVED lines=11> */
[----:B------:R-:W-:-:S04]  /*2bf30*/  IMAD.WIDE R148, R6, 0x4, R88 ;  /* 0x0000000406947825 */ /* 0x000fc800078e0258 */
[C---:B------:R-:W-:Y:S02]  /*2bf40*/  IMAD.WIDE R88, R6.reuse, 0x4, R76 ;  /* 0x0000000406587825 */ /* 0x040fe400078e024c */
[----:B------:R-:W2:Y:S04]  /*2bf50*/  LDL.LU.64 R76, [R1+0x1c80] ;  /* 0x001c8000014c7983 */ /* 0x000ea80000300a00 */
[----:B------:R-:W2:Y:S01]  /*2bf60*/  LDL.LU.64 R68, [R1+0x1c78] ;  /* 0x001c780001447983 */ /* 0x000ea20000300a00 */
[----:B------:R-:W-:-:S03]  /*2bf70*/  IMAD.WIDE R70, R6, 0x4, R70 ;  /* 0x0000000406467825 */ /* 0x000fc600078e0246 */
[----:B------:R1:W-:Y:S01]  /*2bf80*/  STL.64 [R1+0x2370], R74 ;  /* 0x0023704a01007387 */ /* 0x0003e20000100a00 */
[----:B---3--:R-:W-:-:S03]  /*2bf90*/  IMAD.WIDE R86, R6, 0x4, R86 ;  /* 0x0000000406567825 */ /* 0x008fc600078e0256 */
[----:B------:R3:W-:Y:S01]  /*2bfa0*/  STL.64 [R1+0x2330], R70 ;  /* 0x0023304601007387 */ /* 0x0007e20000100a00 */
[----:B------:R-:W-:-:S03]  /*2bfb0*/  IMAD.WIDE R146, R6, 0x4, R146 ;  /* 0x0000000406927825 */ /* 0x000fc600078e0292 */
[----:B------:R-:W-:Y:S04]  /*2bfc0*/  STL.64 [R1+0x5bb0], R148 ;  /* 0x005bb09401007387 */ /* 0x000fe80000100a00 */
[----:B------:R3:W-:Y:S01]  /*2bfd0*/  STL.64 [R1+0x5ba8], R88 ;  /* 0x005ba85801007387 */ /* 0x0007e20000100a00 */
[----:B----4-:R-:W-:-:S03]  /*2bfe0*/  IMAD.WIDE R82, R6, 0x4, R82 ;  /* 0x0000000406527825 */ /* 0x010fc600078e0252 */
        /* <DEDUP_REMOVED lines=12> */
[----:B--2---:R-:W-:-:S03]  /*2c0b0*/  IMAD.WIDE R78, R6, 0x4, R78 ;  /* 0x00000004064e7825 */ /* 0x004fc600078e024e */
        /* <DEDUP_REMOVED lines=10> */
[----:B------:R-:W-:Y:S04]  /*2c160*/  STL.64 [R1+0x5ce0], R94 ;  /* 0x005ce05e01007387 */ /* 0x000fe80000100a00 */
        /* <DEDUP_REMOVED lines=20> */
[C---:B------:R-:W-:Y:S01]  /*2c2b0*/  IMAD.WIDE R68, R6.reuse, 0x4, R68 ;  /* 0x0000000406447825 */ /* 0x040fe200078e0244 */
[----:B------:R2:W-:Y:S04]  /*2c2c0*/  STL.64 [R1+0x5cd0], R76 ;  /* 0x005cd04c01007387 */ /* 0x0005e80000100a00 */
[----:B------:R2:W-:Y:S04]  /*2c2d0*/  STL.64 [R1+0x5cc8], R68 ;  /* 0x005cc84401007387 */ /* 0x0005e80000100a00 */
[----:B------:R-:W2:Y:S04]  /*2c2e0*/  LDL.LU.64 R250, [R1+0x27f8] ;  /* 0x0027f80001fa7983 */ /* 0x000ea80000300a00 */
[----:B-1----:R-:W2:Y:S04]  /*2c2f0*/  LDL.LU.64 R74, [R1+0x23a8] ;  /* 0x0023a800014a7983 */ /* 0x002ea80000300a00 */
[----:B------:R-:W2:Y:S04]  /*2c300*/  LDL.LU.64 R90, [R1+0x27b8] ;  /* 0x0027b800015a7983 */ /* 0x000ea80000300a00 */
[----:B---3--:R-:W3:Y:S04]  /*2c310*/  LDL.LU.64 R70, [R1+0x2368] ;  /* 0x0023680001467983 */ /* 0x008ee80000300a00 */
[----:B------:R-:W3:Y:S04]  /*2c320*/  LDL.LU.64 R88, [R1+0x2778] ;  /* 0x0027780001587983 */ /* 0x000ee80000300a00 */
[----:B----4-:R-:W4:Y:S04]  /*2c330*/  LDL.LU.64 R86, [R1+0x21a8] ;  /* 0x0021a80001567983 */ /* 0x010f280000300a00 */
[----:B------:R-:W4:Y:S04]  /*2c340*/  LDL.LU.64 R82, [R1+0x2738] ;  /* 0x0027380001527983 */ /* 0x000f280000300a00 */
[----:B------:R-:W4:Y:S04]  /*2c350*/  LDL.LU.64 R84, [R1+0x2168] ;  /* 0x0021680001547983 */ /* 0x000f280000300a00 */
[----:B------:R-:W4:Y:S04]  /*2c360*/  LDL.LU.64 R80, [R1+0x26f8] ;  /* 0x0026f80001507983 */ /* 0x000f280000300a00 */
[----:B--2---:R-:W2:Y:S04]  /*2c370*/  LDL.LU.64 R78, [R1+0x2008] ;  /* 0x00200800014e7983 */ /* 0x004ea80000300a00 */
[----:B------:R-:W2:Y:S04]  /*2c380*/  LDL.LU.64 R72, [R1+0x26b8] ;  /* 0x0026b80001487983 */ /* 0x000ea80000300a00 */
[----:B------:R-:W-:Y:S04]  /*2c390*/  LDGSTS.E [R247+0x4fb00], desc[UR28][R76.64], P5 ;  /* 0x4fb000004cf77fae */ /* 0x000fe8000a92185c */
[----:B------:R1:W-:Y:S04]  /*2c3a0*/  LDGSTS.E [R247+0x4fb80], desc[UR28][R68.64], P3 ;  /* 0x4fb8000044f77fae */ /* 0x0003e8000992185c */
[----:B------:R-:W2:Y:S01]  /*2c3b0*/  LDL.LU.64 R76, [R1+0x1fc8] ;  /* 0x001fc800014c7983 */ /* 0x000ea20000300a00 */
[----:B------:R-:W-:-:S04]  /*2c3c0*/  IMAD.WIDE R250, R6, 0x4, R250 ;  /* 0x0000000406fa7825 */ /* 0x000fc800078e02fa */
[C---:B-1----:R-:W-:Y:S01]  /*2c3d0*/  IMAD.WIDE R246, R6.reuse, 0x4, R74 ;  /* 0x0000000406f67825 */ /* 0x042fe200078e024a */
[----:B------:R1:W-:Y:S03]  /*2c3e0*/  LDGSTS.E [R4+0x48400], desc[UR28][R250.64], P5 ;  /* 0x48400000fa047fae */ /* 0x0003e6000a92185c */
[C---:B------:R-:W-:Y:S01]  /*2c3f0*/  IMAD.WIDE R242, R6.reuse, 0x4, R90 ;  /* 0x0000000406f27825 */ /* 0x040fe200078e025a */
[----:B------:R-:W2:Y:S03]  /*2c400*/  LDL.LU.64 R74, [R1+0x2678] ;  /* 0x00267800014a7983 */ /* 0x000ea60000300a00 */
[C---:B---3--:R-:W-:Y:S01]  /*2c410*/  IMAD.WIDE R240, R6.reuse, 0x4, R70 ;  /* 0x0000000406f07825 */ /* 0x048fe200078e0246 */
[----:B------:R3:W-:Y:S04]  /*2c420*/  LDGSTS.E [R4+0x48480], desc[UR28][R246.64], P3 ;  /* 0x48480000f6047fae */ /* 0x0007e8000992185c */
[----:B------:R-:W3:Y:S01]  /*2c430*/  LDL.LU.64 R70, [R1+0x1f88] ;  /* 0x001f880001467983 */ /* 0x000ee20000300a00 */
[----:B------:R-:W-:-:S03]  /*2c440*/  IMAD.WIDE R238, R6, 0x4, R88 ;  /* 0x0000000406ee7825 */ /* 0x000fc600078e0258 */
[----:B------:R1:W-:Y:S04]  /*2c450*/  STL.64 [R1+0x1de0], R250 ;  /* 0x001de0fa01007387 */ /* 0x0003e80000100a00 */
[----:B------:R-:W-:Y:S01]  /*2c460*/  STL.64 [R1+0x1dd8], R246 ;  /* 0x001dd8f601007387 */ /* 0x000fe20000100a00 */
[----:B----4-:R-:W-:-:S03]  /*2c470*/  IMAD.WIDE R234, R6, 0x4, R82 ;  /* 0x0000000406ea7825 */ /* 0x010fc600078e0252 */
[----:B------:R-:W4:Y:S04]  /*2c480*/  LDL.LU.64 R88, [R1+0x2638] ;  /* 0x0026380001587983 */ /* 0x000f280000300a00 */
[----:B------:R-:W-:Y:S04]  /*2c490*/  STL.64 [R1+0x1e20], R242 ;  /* 0x001e20f201007387 */ /* 0x000fe80000100a00 */
[----:B------:R-:W4:Y:S01]  /*2c4a0*/  LDL.LU.64 R82, [R1+0x1f48] ;  /* 0x001f480001527983 */ /* 0x000f220000300a00 */
[----:B------:R-:W-:-:S03]  /*2c4b0*/  IMAD.WIDE R236, R6, 0x4, R86 ;  /* 0x0000000406ec7825 */ /* 0x000fc600078e0256 */
[----:B------:R-:W-:Y:S01]  /*2c4c0*/  STL.64 [R1+0x1e18], R240 ;  /* 0x001e18f001007387 */ /* 0x000fe20000100a00 */
[----:B------:R-:W-:-:S03]  /*2c4d0*/  IMAD.WIDE R154, R6, 0x4, R80 ;  /* 0x00000004069a7825 */ /* 0x000fc600078e0250 */
[----:B------:R-:W-:Y:S01]  /*2c4e0*/  STL.64 [R1+0x1e60], R238 ;  /* 0x001e60ee01007387 */ /* 0x000fe20000100a00 */
[----:B------:R-:W-:-:S03]  /*2c4f0*/  IMAD.WIDE R232, R6, 0x4, R84 ;  /* 0x0000000406e87825 */ /* 0x000fc600078e0254 */
[----:B------:R-:W4:Y:S04]  /*2c500*/  LDL.LU.64 R86, [R1+0x25f8] ;  /* 0x0025f80001567983 */ /* 0x000f280000300a00 */
[----:B------:R-:W4:Y:S04]  /*2c510*/  LDL.LU.64 R146, [R1+0x1f08] ;  /* 0x001f080001927983 */ /* 0x000f280000300a00 */
[----:B------:R-:W-:Y:S01]  /*2c520*/  STL.64 [R1+0x1e58], R236 ;  /* 0x001e58ec01007387 */ /* 0x000fe20000100a00 */
[----:B--2---:R-:W-:-:S03]  /*2c530*/  IMAD.WIDE R150, R6, 0x4, R72 ;  /* 0x0000000406967825 */ /* 0x004fc600078e0248 */
[----:B------:R-:W2:Y:S04]  /*2c540*/  LDL.LU.64 R80, [R1+0x25b8] ;  /* 0x0025b80001507983 */ /* 0x000ea80000300a00 */
[----:B------:R-:W2:Y:S04]  /*2c550*/  LDL.LU.64 R144, [R1+0x1ec8] ;  /* 0x001ec80001907983 */ /* 0x000ea80000300a00 */
[----:B------:R-:W-:Y:S01]  /*2c560*/  STL.64 [R1+0x1ed8], R234 ;  /* 0x001ed8ea01007387 */ /* 0x000fe20000100a00 */
[----:B------:R-:W-:-:S03]  /*2c570*/  IMAD.WIDE R152, R6, 0x4, R78 ;  /* 0x0000000406987825 */ /* 0x000fc600078e024e */
[----:B------:R-:W2:Y:S04]  /*2c580*/  LDL.LU.64 R84, [R1+0x2578] ;  /* 0x0025780001547983 */ /* 0x000ea80000300a00 */
[----:B------:R-:W2:Y:S01]  /*2c590*/  LDL.LU.64 R72, [R1+0x1e88] ;  /* 0x001e880001487983 */ /* 0x000ea20000300a00 */
[----:B------:R-:W-:-:S03]  /*2c5a0*/  IMAD.WIDE R90, R6, 0x4, R76 ;  /* 0x00000004065a7825 */ /* 0x000fc600078e024c */
[----:B------:R-:W-:Y:S04]  /*2c5b0*/  STL.64 [R1+0x1ed0], R232 ;  /* 0x001ed0e801007387 */ /* 0x000fe80000100a00 */
[----:B------:R-:W2:Y:S04]  /*2c5c0*/  LDL.LU.64 R142, [R1+0x2538] ;  /* 0x00253800018e7983 */ /* 0x000ea80000300a00 */
[----:B------:R-:W2:Y:S04]  /*2c5d0*/  LDL.LU.64 R140, [R1+0x1e48] ;  /* 0x001e4800018c7983 */ /* 0x000ea80000300a00 */
[----:B------:R-:W-:Y:S04]  /*2c5e0*/  STL.64 [R1+0x1f20], R154 ;  /* 0x001f209a01007387 */ /* 0x000fe80000100a00 */
[----:B------:R-:W2:Y:S04]  /*2c5f0*/  LDL.LU.64 R76, [R1+0x24f8] ;  /* 0x0024f800014c7983 */ /* 0x000ea80000300a00 */
[----:B------:R-:W2:Y:S04]  /*2c600*/  LDL.LU.64 R138, [R1+0x1e08] ;  /* 0x001e0800018a7983 */ /* 0x000ea80000300a00 */
[----:B------:R-:W-:Y:S04]  /*2c610*/  STL.64 [R1+0x1f10], R152 ;  /* 0x001f109801007387 */ /* 0x000fe80000100a00 */
[----:B------:R-:W2:Y:S04]  /*2c620*/  LDL.LU.64 R136, [R1+0x2448] ;  /* 0x0024480001887983 */ /* 0x000ea80000300a00 */
[----:B------:R1:W-:Y:S04]  /*2c630*/  LDGSTS.E [R4+0x48c00], desc[UR28][R242.64], P5 ;  /* 0x48c00000f2047fae */ /* 0x0003e8000a92185c */
        /* <DEDUP_REMOVED lines=8> */
[----:B------:R1:W-:Y:S01]  /*2c6c0*/  LDGSTS.E [R4+0x4ac80], desc[UR28][R90.64], P3 ;  /* 0x4ac800005a047fae */ /* 0x0003e2000992185c */
[----:B------:R-:W-:-:S05]  /*2c6d0*/  IMAD.WIDE R78, R6, 0x4, R74 ;  /* 0x00000004064e7825 */ /* 0x000fca00078e024a */
[----:B------:R-:W-:Y:S01]  /*2c6e0*/  LDGSTS.E [R4+0x4b400], desc[UR28][R78.64], P5 ;  /* 0x4b4000004e047fae */ /* 0x000fe2000a92185c */
[----:B---3--:R-:W-:-:S03]  /*2c6f0*/  IMAD.WIDE R74, R6, 0x4, R70 ;  /* 0x00000004064a7825 */ /* 0x008fc600078e0246 */
[----:B------:R-:W3:Y:S04]  /*2c700*/  LDL.LU.64 R70, [R1+0x1dc8] ;  /* 0x001dc80001467983 */ /* 0x000ee80000300a00 */
[----:B------:R-:W-:Y:S04]  /*2c710*/  STL.64 [R1+0x1f90], R150 ;  /* 0x001f909601007387 */ /* 0x000fe80000100a00 */
[----:B------:R-:W3:Y:S01]  /*2c720*/  LDL.LU.64 R94, [R1+0x1cf0] ;  /* 0x001cf000015e7983 */ /* 0x000ee20000300a00 */
[----:B----4-:R-:W-:-:S03]  /*2c730*/  IMAD.WIDE R148, R6, 0x4, R88 ;  /* 0x0000000406947825 */ /* 0x010fc600078e0258 */
[----:B------:R-:W4:Y:S04]  /*2c740*/  LDL.LU.64 R92, [R1+0x1ce8] ;  /* 0x001ce800015c7983 */ /* 0x000f280000300a00 */
[----:B------:R-:W-:Y:S01]  /*2c750*/  STL.64 [R1+0x1f50], R90 ;  /* 0x001f505a01007387 */ /* 0x000fe20000100a00 */
[----:B------:R-:W-:-:S03]  /*2c760*/  IMAD.WIDE R88, R6, 0x4, R82 ;  /* 0x0000000406587825 */ /* 0x000fc600078e0252 */
[----:B------:R-:W4:Y:S04]  /*2c770*/  LDL.LU.64 R82, [R1+0x1c70] ;  /* 0x001c700001527983 */ /* 0x000f280000300a00 */
[----:B------:R-:W4:Y:S04]  /*2c780*/  LDL.LU.64 R68, [R1+0x1c68] ;  /* 0x001c680001447983 */ /* 0x000f280000300a00 */
[----:B------:R1:W-:Y:S01]  /*2c790*/  STL.64 [R1+0x1fc8], R78 ;  /* 0x001fc84e01007387 */ /* 0x0003e20000100a00 */
[----:B------:R-:W-:-:S03]  /*2c7a0*/  IMAD.WIDE R86, R6, 0x4, R86 ;  /* 0x0000000406567825 */ /* 0x000fc600078e0256 */
[----:B------:R1:W-:Y:S01]  /*2c7b0*/  STL.64 [R1+0x1f88], R74 ;  /* 0x001f884a01007387 */ /* 0x0003e20000100a00 */
[----:B------:R-:W-:-:S03]  /*2c7c0*/  IMAD.WIDE R146, R6, 0x4, R146 ;  /* 0x0000000406927825 */ /* 0x000fc600078e0292 */
[----:B------:R-:W-:Y:S04]  /*2c7d0*/  STL.64 [R1+0x21a8], R148 ;  /* 0x0021a89401007387 */ /* 0x000fe80000100a00 */
[----:B------:R1:W-:Y:S01]  /*2c7e0*/  STL.64 [R1+0x2168], R88 ;  /* 0x0021685801007387 */ /* 0x0003e20000100a00 */
[----:B--2---:R-:W-:-:S03]  /*2c7f0*/  IMAD.WIDE R80, R6, 0x4, R80 ;  /* 0x0000000406507825 */ /* 0x004fc600078e0250 */
        /* <DEDUP_REMOVED lines=18> */
[----:B------:R-:W-:Y:S04]  /*2c920*/  STL.64 [R1+0x5c80], R136 ;  /* 0x005c808801007387 */ /* 0x000fe80000100a00 */
[----:B------:R-:W-:Y:S04]  /*2c930*/  LDGSTS.E [R4+0x4b480], desc[UR28][R74.64], P3 ;  /* 0x4b4800004a047fae */ /* 0x000fe8000992185c */
[----:B------:R2:W-:Y:S04]  /*2c940*/  LDGSTS.E [R4+0x4bc00], desc[UR28][R148.64], P5 ;  /* 0x4bc0000094047fae */ /* 0x0005e8000a92185c */
[----:B------:R2:W-:Y:S04]  /*2c950*/  LDGSTS.E [R4+0x4bc80], desc[UR28][R88.64], P3 ;  /* 0x4bc8000058047fae */ /* 0x0005e8000992185c */
[----:B------:R-:W-:Y:S04]  /*2c960*/  LDGSTS.E [R4+0x4c400], desc[UR28][R86.64], P5 ;  /* 0x4c40000056047fae */ /* 0x000fe8000a92185c */
[----:B------:R-:W-:Y:S04]  /*2c970*/  LDGSTS.E [R4+0x4c480], desc[UR28][R146.64], P3 ;  /* 0x4c48000092047fae */ /* 0x000fe8000992185c */
[----:B------:R-:W-:Y:S04]  /*2c980*/  LDGSTS.E [R4+0x4cc00], desc[UR28][R80.64], P5 ;  /* 0x4cc0000050047fae */ /* 0x000fe8000a92185c */
[----:B------:R-:W-:Y:S04]  /*2c990*/  LDGSTS.E [R4+0x4cc80], desc[UR28][R144.64], P3 ;  /* 0x4cc8000090047fae */ /* 0x000fe8000992185c */
[----:B------:R-:W-:Y:S04]  /*2c9a0*/  LDGSTS.E [R4+0x4d400], desc[UR28][R84.64], P5 ;  /* 0x4d40000054047fae */ /* 0x000fe8000a92185c */
[----:B------:R2:W-:Y:S04]  /*2c9b0*/  LDGSTS.E [R4+0x4d480], desc[UR28][R72.64], P3 ;  /* 0x4d48000048047fae */ /* 0x0005e8000992185c */
[----:B------:R-:W-:Y:S04]  /*2c9c0*/  LDGSTS.E [R4+0x4dc00], desc[UR28][R142.64], P5 ;  /* 0x4dc000008e047fae */ /* 0x000fe8000a92185c */
[----:B------:R-:W-:Y:S04]  /*2c9d0*/  LDGSTS.E [R4+0x4dc80], desc[UR28][R140.64], P3 ;  /* 0x4dc800008c047fae */ /* 0x000fe8000992185c */
[----:B------:R2:W-:Y:S04]  /*2c9e0*/  LDGSTS.E [R4+0x4e400], desc[UR28][R76.64], P5 ;  /* 0x4e4000004c047fae */ /* 0x0005e8000a92185c */
[----:B------:R-:W-:Y:S04]  /*2c9f0*/  LDGSTS.E [R4+0x4e480], desc[UR28][R138.64], P3 ;  /* 0x4e4800008a047fae */ /* 0x000fe8000992185c */
[----:B------:R-:W-:Y:S01]  /*2ca00*/  LDGSTS.E [R4+0x4ec00], desc[UR28][R136.64], P5 ;  /* 0x4ec0000088047fae */ /* 0x000fe2000a92185c */
[----:B---3--:R-:W-:-:S04]  /*2ca10*/  IMAD.WIDE R70, R6, 0x4, R70 ;  /* 0x0000000406467825 */ /* 0x008fc800078e0246 */
[C---:B------:R-:W-:Y:S01]  /*2ca20*/  IMAD.WIDE R94, R6.reuse, 0x4, R94 ;  /* 0x00000004065e7825 */ /* 0x040fe200078e025e */
[----:B------:R3:W-:Y:S03]  /*2ca30*/  STL.64 [R1+0x5c78], R70 ;  /* 0x005c784601007387 */ /* 0x0007e60000100a00 */
[C---:B----4-:R-:W-:Y:S01]  /*2ca40*/  IMAD.WIDE R92, R6.reuse, 0x4, R92 ;  /* 0x00000004065c7825 */ /* 0x050fe200078e025c */
[----:B------:R-:W-:Y:S03]  /*2ca50*/  STL.64 [R1+0x5c70], R94 ;  /* 0x005c705e01007387 */ /* 0x000fe60000100a00 */
[C---:B------:R-:W-:Y:S01]  /*2ca60*/  IMAD.WIDE R82, R6.reuse, 0x4, R82 ;  /* 0x0000000406527825 */ /* 0x040fe200078e0252 */
[----:B------:R-:W-:Y:S03]  /*2ca70*/  STL.64 [R1+0x5c68], R92 ;  /* 0x005c685c01007387 */ /* 0x000fe60000100a00 */
[C---:B------:R-:W-:Y:S01]  /*2ca80*/  IMAD.WIDE R68, R6.reuse, 0x4, R68 ;  /* 0x0000000406447825 */ /* 0x040fe200078e0244 */
[----:B------:R4:W-:Y:S04]  /*2ca90*/  STL.64 [R1+0x5c60], R82 ;  /* 0x005c605201007387 */ /* 0x0009e80000100a00 */
[----:B------:R4:W-:Y:S04]  /*2caa0*/  STL.64 [R1+0x5c58], R68 ;  /* 0x005c584401007387 */ /* 0x0009e80000100a00 */
[----:B-1----:R-:W4:Y:S04]  /*2cab0*/  LDL.LU.64 R250, [R1+0x27f0] ;  /* 0x0027f00001fa7983 */ /* 0x002f280000300a00 */
[----:B------:R-:W4:Y:S04]  /*2cac0*/  LDL.LU.64 R78, [R1+0x23a0] ;  /* 0x0023a000014e7983 */ /* 0x000f280000300a00 */
[----:B------:R-:W4:Y:S04]  /*2cad0*/  LDL.LU.64 R90, [R1+0x27b0] ;  /* 0x0027b000015a7983 */ /* 0x000f280000300a00 */
[----:B------:R-:W4:Y:S04]  /*2cae0*/  LDL.LU.64 R74, [R1+0x2360] ;  /* 0x00236000014a7983 */ /* 0x000f280000300a00 */
[----:B------:R-:W4:Y:S04]  /*2caf0*/  LDL.LU.64 R88, [R1+0x2770] ;  /* 0x0027700001587983 */ /* 0x000f280000300a00 */
[----:B--2---:R-:W2:Y:S04]  /*2cb00*/  LDL.LU.64 R86, [R1+0x21a0] ;  /* 0x0021a00001567983 */ /* 0x004ea80000300a00 */
[----:B------:R-:W2:Y:S04]  /*2cb10*/  LDL.LU.64 R80, [R1+0x2730] ;  /* 0x0027300001507983 */ /* 0x000ea80000300a00 */
[----:B------:R-:W2:Y:S04]  /*2cb20*/  LDL.LU.64 R84, [R1+0x2160] ;  /* 0x0021600001547983 */ /* 0x000ea80000300a00 */
[----:B------:R-:W2:Y:S04]  /*2cb30*/  LDL.LU.64 R72, [R1+0x26f0] ;  /* 0x0026f00001487983 */ /* 0x000ea80000300a00 */
[----:B------:R-:W2:Y:S04]  /*2cb40*/  LDL.LU.64 R76, [R1+0x2000] ;  /* 0x00200000014c7983 */ /* 0x000ea80000300a00 */
[----:B------:R1:W-:Y:S04]  /*2cb50*/  LDGSTS.E [R4+0x4ec80], desc[UR28][R70.64], P3 ;  /* 0x4ec8000046047fae */ /* 0x0003e8000992185c */
[----:B------:R-:W-:Y:S04]  /*2cb60*/  LDGSTS.E [R4+0x4f400], desc[UR28][R94.64], P5 ;  /* 0x4f4000005e047fae */ /* 0x000fe8000a92185c */
[----:B------:R-:W-:Y:S04]  /*2cb70*/  LDGSTS.E [R4+0x4f480], desc[UR28][R92.64], P3 ;  /* 0x4f4800005c047fae */ /* 0x000fe8000992185c */
[----:B---3--:R-:W3:Y:S04]  /*2cb80*/  LDL.LU.64 R70, [R1+0x26b0] ;  /* 0x0026b00001467983 */ /* 0x008ee80000300a00 */
[----:B------:R1:W-:Y:S04]  /*2cb90*/  LDGSTS.E [R4+0x4fc00], desc[UR28][R82.64], P5 ;  /* 0x4fc0000052047fae */ /* 0x0003e8000a92185c */
[----:B------:R1:W-:Y:S04]  /*2cba0*/  LDGSTS.E [R4+0x4fc80], desc[UR28][R68.64], P3 ;  /* 0x4fc8000044047fae */ /* 0x0003e8000992185c */
[----:B----4-:R-:W4:Y:S01]  /*2cbb0*/  LDL.LU.64 R82, [R1+0x1fc0] ;  /* 0x001fc00001527983 */ /* 0x010f220000300a00 */
[----:B------:R-:W-:-:S04]  /*2cbc0*/  IMAD.WIDE R250, R6, 0x4, R250 ;  /* 0x0000000406fa7825 */ /* 0x000fc800078e02fa */
[C---:B------:R-:W-:Y:S01]  /*2cbd0*/  IMAD.WIDE R246, R6.reuse, 0x4, R78 ;  /* 0x0000000406f67825 */ /* 0x040fe200078e024e */
[----:B------:R-:W-:Y:S03]  /*2cbe0*/  LDGSTS.E [R248+0x48500], desc[UR28][R250.64], P5 ;  /* 0x48500000faf87fae */ /* 0x000fe6000a92185c */
[C---:B------:R-:W-:Y:S01]  /*2cbf0*/  IMAD.WIDE R242, R6.reuse, 0x4, R90 ;  /* 0x0000000406f27825 */ /* 0x040fe200078e025a */
[----:B------:R-:W4:Y:S03]  /*2cc00*/  LDL.LU.64 R78, [R1+0x2670] ;  /* 0x00267000014e7983 */ /* 0x000f260000300a00 */
[C---:B------:R-:W-:Y:S01]  /*2cc10*/  IMAD.WIDE R240, R6.reuse, 0x4, R74 ;  /* 0x0000000406f07825 */ /* 0x040fe200078e024a */
[----:B------:R-:W-:Y:S04]  /*2cc20*/  LDGSTS.E [R248+0x48580], desc[UR28][R246.64], P3 ;  /* 0x48580000f6f87fae */ /* 0x000fe8000992185c */
[----:B------:R-:W4:Y:S01]  /*2cc30*/  LDL.LU.64 R74, [R1+0x1f80] ;  /* 0x001f8000014a7983 */ /* 0x000f220000300a00 */
[----:B------:R-:W-:-:S03]  /*2cc40*/  IMAD.WIDE R238, R6, 0x4, R88 ;  /* 0x0000000406ee7825 */ /* 0x000fc600078e0258 */
[----:B------:R-:W-:Y:S04]  /*2cc50*/  STL.64 [R1+0x1cf0], R250 ;  /* 0x001cf0fa01007387 */ /* 0x000fe80000100a00 */
[----:B------:R-:W-:Y:S01]  /*2cc60*/  STL.64 [R1+0x1ce8], R246 ;  /* 0x001ce8f601007387 */ /* 0x000fe20000100a00 */
[----:B--2---:R-:W-:-:S03]  /*2cc70*/  IMAD.WIDE R234, R6, 0x4, R80 ;  /* 0x0000000406ea7825 */ /* 0x004fc600078e0250 */
        /* <DEDUP_REMOVED lines=8> */
[----:B------:R-:W2:Y:S01]  /*2cd00*/  LDL.LU.64 R72, [R1+0x25f0] ;  /* 0x0025f00001487983 */ /* 0x000ea20000300a00 */
[----:B------:R-:W-:-:S03]  /*2cd10*/  IMAD.WIDE R232, R6, 0x4, R84 ;  /* 0x0000000406e87825 */ /* 0x000fc600078e0254 */
[----:B------:R-:W2:Y:S04]  /*2cd20*/  LDL.LU.64 R146, [R1+0x1f00] ;  /* 0x001f000001927983 */ /* 0x000ea80000300a00 */
[----:B------:R-:W-:Y:S01]  /*2cd30*/  STL.64 [R1+0x1dc8], R236 ;  /* 0x001dc8ec01007387 */ /* 0x000fe20000100a00 */
[----:B---3--:R-:W-:-:S03]  /*2cd40*/  IMAD.WIDE R150, R6, 0x4, R70 ;  /* 0x0000000406967825 */ /* 0x008fc600078e0246 */
[----:B------:R-:W3:Y:S04]  /*2cd50*/  LDL.LU.64 R76, [R1+0x25b0] ;  /* 0x0025b000014c7983 */ /* 0x000ee80000300a00 */
[----:B------:R-:W3:Y:S04]  /*2cd60*/  LDL.LU.64 R144, [R1+0x1ec0] ;  /* 0x001ec00001907983 */ /* 0x000ee80000300a00 */
[----:B------:R-:W-:Y:S04]  /*2cd70*/  STL.64 [R1+0x1e10], R234 ;  /* 0x001e10ea01007387 */ /* 0x000fe80000100a00 */
[----:B------:R-:W3:Y:S04]  /*2cd80*/  LDL.LU.64 R84, [R1+0x2570] ;  /* 0x0025700001547983 */ /* 0x000ee80000300a00 */
[----:B------:R-:W1:Y:S01]  /*2cd90*/  LDL.LU.64 R70, [R1+0x1e80] ;  /* 0x001e800001467983 */ /* 0x000e620000300a00 */
[----:B----4-:R-:W-:-:S03]  /*2cda0*/  IMAD.WIDE R90, R6, 0x4, R82 ;  /* 0x00000004065a7825 */ /* 0x010fc600078e0252 */
[----:B------:R-:W-:Y:S04]  /*2cdb0*/  STL.64 [R1+0x1e08], R232 ;  /* 0x001e08e801007387 */ /* 0x000fe80000100a00 */
[----:B------:R-:W4:Y:S04]  /*2cdc0*/  LDL.LU.64 R142, [R1+0x2530] ;  /* 0x00253000018e7983 */ /* 0x000f280000300a00 */
[----:B------:R-:W4:Y:S04]  /*2cdd0*/  LDL.LU.64 R140, [R1+0x1e40] ;  /* 0x001e4000018c7983 */ /* 0x000f280000300a00 */
        /* <DEDUP_REMOVED lines=21> */
[C---:B------:R-:W-:Y:S02]  /*2cf30*/  IMAD.WIDE R88, R6.reuse, 0x4, R80 ;  /* 0x0000000406587825 */ /* 0x040fe400078e0250 */
[----:B------:R-:W2:Y:S04]  /*2cf40*/  LDL.LU.64 R80, [R1+0x1c60] ;  /* 0x001c600001507983 */ /* 0x000ea80000300a00 */
[----:B------:R-:W2:Y:S01]  /*2cf50*/  LDL.LU.64 R68, [R1+0x1c58] ;  /* 0x001c580001447983 */ /* 0x000ea20000300a00 */
[----:B------:R-:W-:-:S04]  /*2cf60*/  IMAD.WIDE R78, R6, 0x4, R78 ;  /* 0x00000004064e7825 */ /* 0x000fc800078e024e */
[C---:B------:R-:W-:Y:S01]  /*2cf70*/  IMAD.WIDE R74, R6.reuse, 0x4, R74 ;  /* 0x00000004064a7825 */ /* 0x040fe200078e024a */
[----:B------:R2:W-:Y:S03]  /*2cf80*/  STL.64 [R1+0x1f48], R78 ;  /* 0x001f484e01007387 */ /* 0x0005e60000100a00 */
[C---:B------:R-:W-:Y:S01]  /*2cf90*/  IMAD.WIDE R72, R6.reuse, 0x4, R72 ;  /* 0x0000000406487825 */ /* 0x040fe200078e0248 */
[----:B------:R2:W-:Y:S03]  /*2cfa0*/  STL.64 [R1+0x1f08], R74 ;  /* 0x001f084a01007387 */ /* 0x0005e60000100a00 */
[C---:B------:R-:W-:Y:S01]  /*2cfb0*/  IMAD.WIDE R146, R6.reuse, 0x4, R146 ;  /* 0x0000000406927825 */ /* 0x040fe200078e0292 */
[----:B------:R-:W-:Y:S03]  /*2cfc0*/  STL.64 [R1+0x1f80], R148 ;  /* 0x001f809401007387 */ /* 0x000fe60000100a00 */
[C---:B---3--:R-:W-:Y:S01]  /*2cfd0*/  IMAD.WIDE R76, R6.reuse, 0x4, R76 ;  /* 0x00000004064c7825 */ /* 0x048fe200078e024c */
[----:B------:R3:W-:Y:S03]  /*2cfe0*/  STL.64 [R1+0x1f40], R88 ;  /* 0x001f405801007387 */ /* 0x0007e60000100a00 */
[C---:B------:R-:W-:Y:S01]  /*2cff0*/  IMAD.WIDE R144, R6.reuse, 0x4, R144 ;  /* 0x0000000406907825 */ /* 0x040fe200078e0290 */
[----:B------:R3:W-:Y:S04]  /*2d000*/  STL.64 [R1+0x2008], R72 ;  /* 0x0020084801007387 */ /* 0x0007e80000100a00 */
[----:B------:R-:W-:Y:S01]  /*2d010*/  STL.64 [R1+0x2000], R146 ;  /* 0x0020009201007387 */ /* 0x000fe20000100a00 */
[----:B------:R-:W-:-:S03]  /*2d020*/  IMAD.WIDE R84, R6, 0x4, R84 ;  /* 0x0000000406547825 */ /* 0x000fc600078e0254 */
[----:B------:R3:W-:Y:S01]  /*2d030*/  STL.64 [R1+0x2368], R76 ;  /* 0x0023684c01007387 */ /* 0x0007e20000100a00 */
[----:B-1----:R-:W-:-:S03]  /*2d040*/  IMAD.WIDE R70, R6, 0x4, R70 ;  /* 0x0000000406467825 */ /* 0x002fc600078e0246 */
[----:B------:R-:W-:Y:S04]  /*2d050*/  STL.64 [R1+0x2360], R144 ;  /* 0x0023609001007387 */ /* 0x000fe80000100a00 */
[----:B------:R1:W-:Y:S01]  /*2d060*/  STL.64 [R1+0x5b80], R84 ;  /* 0x005b805401007387 */ /* 0x0003e20000100a00 */
[----:B----4-:R-:W-:-:S03]  /*2d070*/  IMAD.WIDE R142, R6, 0x4, R142 ;  /* 0x00000004068e7825 */ /* 0x010fc600078e028e */
        /* <DEDUP_REMOVED lines=33> */
[----:B------:R4:W-:Y:S01]  /*2d290*/  LDGSTS.E [R248+0x4f580], desc[UR28][R92.64], P3 ;  /* 0x4f5800005cf87fae */ /* 0x0009e2000992185c */
[----:B--2---:R-:W-:-:S04]  /*2d2a0*/  IMAD.WIDE R80, R6, 0x4, R80 ;  /* 0x0000000406507825 */ /* 0x004fc800078e0250 */
[C---:B------:R-:W-:Y:S01]  /*2d2b0*/  IMAD.WIDE R68, R6.reuse, 0x4, R68 ;  /* 0x0000000406447825 */ /* 0x040fe200078e0244 */
[----:B------:R2:W-:Y:S04]  /*2d2c0*/  STL.64 [R1+0x5bf0], R80 ;  /* 0x005bf05001007387 */ /* 0x0005e80000100a00 */
[----:B------:R2:W-:Y:S04]  /*2d2d0*/  STL.64 [R1+0x5be8], R68 ;  /* 0x005be84401007387 */ /* 0x0005e80000100a00 */
[----:B------:R-:W2:Y:S04]  /*2d2e0*/  LDL.LU.64 R78, [R1+0x27e8] ;  /* 0x0027e800014e7983 */ /* 0x000ea80000300a00 */
[----:B------:R-:W2:Y:S04]  /*2d2f0*/  LDL.LU.64 R250, [R1+0x2398] ;  /* 0x0023980001fa7983 */ /* 0x000ea80000300a00 */
[----:B------:R-:W2:Y:S04]  /*2d300*/  LDL.LU.64 R90, [R1+0x27a8] ;  /* 0x0027a800015a7983 */ /* 0x000ea80000300a00 */
[----:B------:R-:W2:Y:S04]  /*2d310*/  LDL.LU.64 R74, [R1+0x2358] ;  /* 0x00235800014a7983 */ /* 0x000ea80000300a00 */
[----:B---3--:R-:W3:Y:S04]  /*2d320*/  LDL.LU.64 R88, [R1+0x2768] ;  /* 0x0027680001587983 */ /* 0x008ee80000300a00 */
[----:B------:R-:W3:Y:S04]  /*2d330*/  LDL.LU.64 R72, [R1+0x2198] ;  /* 0x0021980001487983 */ /* 0x000ee80000300a00 */
[----:B------:R-:W3:Y:S04]  /*2d340*/  LDL.LU.64 R76, [R1+0x2728] ;  /* 0x00272800014c7983 */ /* 0x000ee80000300a00 */
[----:B-1----:R-:W3:Y:S04]  /*2d350*/  LDL.LU.64 R84, [R1+0x2158] ;  /* 0x0021580001547983 */ /* 0x002ee80000300a00 */
[----:B----4-:R-:W4:Y:S04]  /*2d360*/  LDL.LU.64 R70, [R1+0x26e8] ;  /* 0x0026e80001467983 */ /* 0x010f280000300a00 */
[----:B------:R-:W4:Y:S04]  /*2d370*/  LDL.LU.64 R82, [R1+0x1ff8] ;  /* 0x001ff80001527983 */ /* 0x000f280000300a00 */
[----:B------:R-:W4:Y:S04]  /*2d380*/  LDL.LU.64 R86, [R1+0x26a8] ;  /* 0x0026a80001567983 */ /* 0x000f280000300a00 */
[----:B------:R1:W-:Y:S04]  /*2d390*/  LDGSTS.E [R248+0x4fd00], desc[UR28][R80.64], P5 ;  /* 0x4fd0000050f87fae */ /* 0x0003e8000a92185c */
[----:B------:R1:W-:Y:S04]  /*2d3a0*/  LDGSTS.E [R248+0x4fd80], desc[UR28][R68.64], P3 ;  /* 0x4fd8000044f87fae */ /* 0x0003e8000992185c */
[----:B--2---:R-:W2:Y:S01]  /*2d3b0*/  LDL.LU.64 R80, [R1+0x1fb8] ;  /* 0x001fb80001507983 */ /* 0x004ea20000300a00 */
[----:B------:R-:W-:-:S03]  /*2d3c0*/  IMAD.WIDE R136, R6, 0x4, R78 ;  /* 0x0000000406887825 */ /* 0x000fc600078e024e */
[----:B------:R-:W2:Y:S01]  /*2d3d0*/  LDL.LU.64 R78, [R1+0x2668] ;  /* 0x00266800014e7983 */ /* 0x000ea20000300a00 */
[----:B------:R-:W-:-:S03]  /*2d3e0*/  IMAD.WIDE R250, R6, 0x4, R250 ;  /* 0x0000000406fa7825 */ /* 0x000fc600078e02fa */
[----:B------:R-:W-:Y:S01]  /*2d3f0*/  LDGSTS.E [R5+0x48600], desc[UR28][R136.64], P5 ;  /* 0x4860000088057fae */ /* 0x000fe2000a92185c */
[----:B------:R-:W-:-:S03]  /*2d400*/  IMAD.WIDE R246, R6, 0x4, R90 ;  /* 0x0000000406f67825 */ /* 0x000fc600078e025a */
[----:B------:R-:W-:Y:S01]  /*2d410*/  LDGSTS.E [R5+0x48680], desc[UR28][R250.64], P3 ;  /* 0x48680000fa057fae */ /* 0x000fe2000992185c */
[----:B------:R-:W-:-:S03]  /*2d420*/  IMAD.WIDE R242, R6, 0x4, R74 ;  /* 0x0000000406f27825 */ /* 0x000fc600078e024a */
[----:B------:R-:W2:Y:S04]  /*2d430*/  LDL.LU.64 R74, [R1+0x1f78] ;  /* 0x001f7800014a7983 */ /* 0x000ea80000300a00 */
[----:B------:R1:W-:Y:S01]  /*2d440*/  STL.64 [R1+0x1c70], R136 ;  /* 0x001c708801007387 */ /* 0x0003e20000100a00 */
[----:B---3--:R-:W-:-:S03]  /*2d450*/  IMAD.WIDE R238, R6, 0x4, R72 ;  /* 0x0000000406ee7825 */ /* 0x008fc600078e0248 */
[----:B------:R-:W-:Y:S01]  /*2d460*/  STL.64 [R1+0x1c68], R250 ;  /* 0x001c68fa01007387 */ /* 0x000fe20000100a00 */
[----:B------:R-:W-:-:S03]  /*2d470*/  IMAD.WIDE R236, R6, 0x4, R76 ;  /* 0x0000000406ec7825 */ /* 0x000fc600078e024c */
[----:B------:R-:W3:Y:S04]  /*2d480*/  LDL.LU.64 R72, [R1+0x2628] ;  /* 0x0026280001487983 */ /* 0x000ee80000300a00 */
[----:B------:R-:W-:Y:S04]  /*2d490*/  STL.64 [R1+0x1c90], R246 ;  /* 0x001c90f601007387 */ /* 0x000fe80000100a00 */
[----:B------:R-:W3:Y:S01]  /*2d4a0*/  LDL.LU.64 R76, [R1+0x1f38] ;  /* 0x001f3800014c7983 */ /* 0x000ee20000300a00 */
[----:B------:R-:W-:-:S03]  /*2d4b0*/  IMAD.WIDE R240, R6, 0x4, R88 ;  /* 0x0000000406f07825 */ /* 0x000fc600078e0258 */
[----:B------:R-:W-:Y:S01]  /*2d4c0*/  STL.64 [R1+0x1c88], R242 ;  /* 0x001c88f201007387 */ /* 0x000fe20000100a00 */
[----:B----4-:R-:W-:-:S03]  /*2d4d0*/  IMAD.WIDE R232, R6, 0x4, R70 ;  /* 0x0000000406e87825 */ /* 0x010fc600078e0246 */
[----:B------:R-:W-:Y:S01]  /*2d4e0*/  STL.64 [R1+0x1ce0], R240 ;  /* 0x001ce0f001007387 */ /* 0x000fe20000100a00 */
[----:B------:R-:W-:-:S03]  /*2d4f0*/  IMAD.WIDE R234, R6, 0x4, R84 ;  /* 0x0000000406ea7825 */ /* 0x000fc600078e0254 */
[----:B------:R-:W4:Y:S01]  /*2d500*/  LDL.LU.64 R70, [R1+0x25e8] ;  /* 0x0025e80001467983 */ /* 0x000f220000300a00 */
[----:B------:R-:W-:-:S03]  /*2d510*/  IMAD.WIDE R92, R6, 0x4, R82 ;  /* 0x00000004065c7825 */ /* 0x000fc600078e0252 */
[----:B------:R-:W4:Y:S04]  /*2d520*/  LDL.LU.64 R152, [R1+0x1ef8] ;  /* 0x001ef80001987983 */ /* 0x000f280000300a00 */
[----:B------:R-:W-:Y:S04]  /*2d530*/  STL.64 [R1+0x1cd8], R238 ;  /* 0x001cd8ee01007387 */ /* 0x000fe80000100a00 */
[----:B------:R-:W4:Y:S04]  /*2d540*/  LDL.LU.64 R84, [R1+0x25a8] ;  /* 0x0025a80001547983 */ /* 0x000f280000300a00 */
[----:B------:R-:W4:Y:S01]  /*2d550*/  LDL.LU.64 R82, [R1+0x1eb8] ;  /* 0x001eb80001527983 */ /* 0x000f220000300a00 */
[----:B--2---:R-:W-:-:S03]  /*2d560*/  IMAD.WIDE R88, R6, 0x4, R80 ;  /* 0x0000000406587825 */ /* 0x004fc600078e0250 */
[----:B------:R-:W-:Y:S04]  /*2d570*/  STL.64 [R1+0x1d70], R236 ;  /* 0x001d70ec01007387 */ /* 0x000fe80000100a00 */
[----:B------:R-:W2:Y:S04]  /*2d580*/  LDL.LU.64 R150, [R1+0x2568] ;  /* 0x0025680001967983 */ /* 0x000ea80000300a00 */
[----:B------:R-:W2:Y:S01]  /*2d590*/  LDL.LU.64 R148, [R1+0x1e78] ;  /* 0x001e780001947983 */ /* 0x000ea20000300a00 */
[----:B------:R-:W-:-:S03]  /*2d5a0*/  IMAD.WIDE R90, R6, 0x4, R86 ;  /* 0x00000004065a7825 */ /* 0x000fc600078e0256 */
[----:B------:R-:W-:Y:S04]  /*2d5b0*/  STL.64 [R1+0x1d68], R234 ;  /* 0x001d68ea01007387 */ /* 0x000fe80000100a00 */
[----:B------:R-:W1:Y:S04]  /*2d5c0*/  LDL.LU.64 R80, [R1+0x2528] ;  /* 0x0025280001507983 */ /* 0x000e680000300a00 */
[----:B------:R-:W2:Y:S04]  /*2d5d0*/  LDL.LU.64 R146, [R1+0x1e38] ;  /* 0x001e380001927983 */ /* 0x000ea80000300a00 */
[----:B------:R-:W-:Y:S04]  /*2d5e0*/  STL.64 [R1+0x1d90], R232 ;  /* 0x001d90e801007387 */ /* 0x000fe80000100a00 */
[----:B------:R-:W2:Y:S04]  /*2d5f0*/  LDL.LU.64 R144, [R1+0x2478] ;  /* 0x0024780001907983 */ /* 0x000ea80000300a00 */
        /* <DEDUP_REMOVED lines=10> */
[----:B------:R-:W-:-:S03]  /*2d6a0*/  IMAD.WIDE R86, R6, 0x4, R78 ;  /* 0x0000000406567825 */ /* 0x000fc600078e024e */
[----:B------:R-:W2:Y:S04]  /*2d6b0*/  LDL.LU.64 R78, [R1+0x1df8] ;  /* 0x001df800014e7983 */ /* 0x000ea80000300a00 */
[----:B------:R1:W-:Y:S04]  /*2d6c0*/  STL.64 [R1+0x1d88], R92 ;  /* 0x001d885c01007387 */ /* 0x0003e80000100a00 */
[----:B------:R-:W2:Y:S04]  /*2d6d0*/  LDL.LU.64 R142, [R1+0x23e8] ;  /* 0x0023e800018e7983 */ /* 0x000ea80000300a00 */
[----:B------:R-:W2:Y:S04]  /*2d6e0*/  LDL.LU.64 R140, [R1+0x1db8] ;  /* 0x001db800018c7983 */ /* 0x000ea80000300a00 */
[----:B------:R1:W-:Y:S04]  /*2d6f0*/  STL.64 [R1+0x1e00], R90 ;  /* 0x001e005a01007387 */ /* 0x0003e80000100a00 */
[----:B------:R-:W2:Y:S04]  /*2d700*/  LDL.LU.64 R138, [R1+0x1cd0] ;  /* 0x001cd000018a7983 */ /* 0x000ea80000300a00 */
[----:B------:R-:W2:Y:S04]  /*2d710*/  LDL.LU.64 R94, [R1+0x1cc8] ;  /* 0x001cc800015e7983 */ /* 0x000ea80000300a00 */
[----:B------:R-:W-:Y:S01]  /*2d720*/  STL.64 [R1+0x1dc0], R88 ;  /* 0x001dc05801007387 */ /* 0x000fe20000100a00 */
[----:B---3--:R-:W-:-:S03]  /*2d730*/  IMAD.WIDE R154, R6, 0x4, R76 ;  /* 0x00000004069a7825 */ /* 0x008fc600078e024c */
[----:B------:R-:W3:Y:S04]  /*2d740*/  LDL.LU.64 R76, [R1+0x1c50] ;  /* 0x001c5000014c7983 */ /* 0x000ee80000300a00 */
[----:B------:R-:W3:Y:S01]  /*2d750*/  LDL.LU.64 R68, [R1+0x1c48] ;  /* 0x001c480001447983 */ /* 0x000ee20000300a00 */
[----:B------:R-:W-:-:S04]  /*2d760*/  IMAD.WIDE R74, R6, 0x4, R74 ;  /* 0x00000004064a7825 */ /* 0x000fc800078e024a */
[C---:B------:R-:W-:Y:S01]  /*2d770*/  IMAD.WIDE R72, R6.reuse, 0x4, R72 ;  /* 0x0000000406487825 */ /* 0x040fe200078e0248 */
[----:B------:R-:W-:Y:S03]  /*2d780*/  STL.64 [R1+0x1ec0], R86 ;  /* 0x001ec05601007387 */ /* 0x000fe60000100a00 */
[C---:B----4-:R-:W-:Y:S01]  /*2d790*/  IMAD.WIDE R70, R6.reuse, 0x4, R70 ;  /* 0x0000000406467825 */ /* 0x050fe200078e0246 */
[----:B------:R4:W-:Y:S03]  /*2d7a0*/  STL.64 [R1+0x1e80], R74 ;  /* 0x001e804a01007387 */ /* 0x0009e60000100a00 */
[C---:B------:R-:W-:Y:S01]  /*2d7b0*/  IMAD.WIDE R152, R6.reuse, 0x4, R152 ;  /* 0x0000000406987825 */ /* 0x040fe200078e0298 */
[----:B------:R4:W-:Y:S03]  /*2d7c0*/  STL.64 [R1+0x1f00], R72 ;  /* 0x001f004801007387 */ /* 0x0009e60000100a00 */
[C---:B------:R-:W-:Y:S01]  /*2d7d0*/  IMAD.WIDE R84, R6.reuse, 0x4, R84 ;  /* 0x0000000406547825 */ /* 0x040fe200078e0254 */
[----:B------:R-:W-:Y:S03]  /*2d7e0*/  STL.64 [R1+0x1ec8], R154 ;  /* 0x001ec89a01007387 */ /* 0x000fe60000100a00 */
[C---:B------:R-:W-:Y:S01]  /*2d7f0*/  IMAD.WIDE R82, R6.reuse, 0x4, R82 ;  /* 0x0000000406527825 */ /* 0x040fe200078e0252 */
[----:B------:R4:W-:Y:S04]  /*2d800*/  STL.64 [R1+0x1f38], R70 ;  /* 0x001f384601007387 */ /* 0x0009e80000100a00 */
[----:B------:R-:W-:Y:S01]  /*2d810*/  STL.64 [R1+0x1ef8], R152 ;  /* 0x001ef89801007387 */ /* 0x000fe20000100a00 */
[----:B--2---:R-:W-:-:S03]  /*2d820*/  IMAD.WIDE R150, R6, 0x4, R150 ;  /* 0x0000000406967825 */ /* 0x004fc600078e0296 */
[----:B------:R2:W-:Y:S01]  /*2d830*/  STL.64 [R1+0x1fc0], R84 ;  /* 0x001fc05401007387 */ /* 0x0005e20000100a00 */
[----:B------:R-:W-:-:S03]  /*2d840*/  IMAD.WIDE R148, R6, 0x4, R148 ;  /* 0x0000000406947825 */ /* 0x000fc600078e0294 */
[----:B------:R2:W-:Y:S04]  /*2d850*/  STL.64 [R1+0x1fb8], R82 ;  /* 0x001fb85201007387 */ /* 0x0005e80000100a00 */
[----:B------:R-:W-:Y:S01]  /*2d860*/  STL.64 [R1+0x1ff8], R150 ;  /* 0x001ff89601007387 */ /* 0x000fe20000100a00 */
[----:B-1----:R-:W-:-:S03]  /*2d870*/  IMAD.WIDE R80, R6, 0x4, R80 ;  /* 0x0000000406507825 */ /* 0x002fc600078e0250 */
        /* <DEDUP_REMOVED lines=21> */
[----:B------:R1:W-:Y:S03]  /*2d9d0*/  STL.64 [R1+0x21a0], R78 ;  /* 0x0021a04e01007387 */ /* 0x0003e60000100a00 */
[C---:B------:R-:W-:Y:S01]  /*2d9e0*/  IMAD.WIDE R140, R6.reuse, 0x4, R140 ;  /* 0x00000004068c7825 */ /* 0x040fe200078e028c */
[----:B------:R-:W-:Y:S03]  /*2d9f0*/  STL.64 [R1+0x5b50], R142 ;  /* 0x005b508e01007387 */ /* 0x000fe60000100a00 */
[C---:B------:R-:W-:Y:S01]  /*2da00*/  IMAD.WIDE R138, R6.reuse, 0x4, R138 ;  /* 0x00000004068a7825 */ /* 0x040fe200078e028a */
[----:B------:R-:W-:Y:S03]  /*2da10*/  STL.64 [R1+0x5b48], R140 ;  /* 0x005b488c01007387 */ /* 0x000fe60000100a00 */
[C---:B------:R-:W-:Y:S01]  /*2da20*/  IMAD.WIDE R94, R6.reuse, 0x4, R94 ;  /* 0x00000004065e7825 */ /* 0x040fe200078e025e */
[----:B------:R-:W-:Y:S04]  /*2da30*/  STL.64 [R1+0x5b70], R138 ;  /* 0x005b708a01007387 */ /* 0x000fe80000100a00 */
[----:B------:R-:W5:Y:S01]  /*2da40*/  LDL.LU.64 R136, [R1+0x5fd0] ;  /* 0x005fd00001887983 */ /* 0x000f620000300a00 */
[----:B---3--:R-:W-:-:S03]  /*2da50*/  IMAD.WIDE R76, R6, 0x4, R76 ;  /* 0x00000004064c7825 */ /* 0x008fc600078e024c */
[----:B------:R-:W-:Y:S01]  /*2da60*/  STL.64 [R1+0x5b68], R94 ;  /* 0x005b685e01007387 */ /* 0x000fe20000100a00 */
[----:B------:R-:W-:-:S03]  /*2da70*/  IMAD.WIDE R68, R6, 0x4, R68 ;  /* 0x0000000406447825 */ /* 0x000fc600078e0244 */
[----:B------:R3:W-:Y:S04]  /*2da80*/  STL.64 [R1+0x5b60], R76 ;  /* 0x005b604c01007387 */ /* 0x0007e80000100a00 */
[----:B------:R3:W-:Y:S04]  /*2da90*/  STL.64 [R1+0x5b58], R68 ;  /* 0x005b584401007387 */ /* 0x0007e80000100a00 */
[----:B------:R-:W3:Y:S04]  /*2daa0*/  LDL.LU.64 R92, [R1+0x27e0] ;  /* 0x0027e000015c7983 */ /* 0x000ee80000300a00 */
[----:B------:R-:W3:Y:S04]  /*2dab0*/  LDL.LU.64 R90, [R1+0x2390] ;  /* 0x00239000015a7983 */ /* 0x000ee80000300a00 */
[----:B----4-:R-:W4:Y:S04]  /*2dac0*/  LDL.LU.64 R74, [R1+0x27a0] ;  /* 0x0027a000014a7983 */ /* 0x010f280000300a00 */
[----:B------:R-:W4:Y:S04]  /*2dad0*/  LDL.LU.64 R88, [R1+0x2350] ;  /* 0x0023500001587983 */ /* 0x000f280000300a00 */
[----:B------:R-:W4:Y:S04]  /*2dae0*/  LDL.LU.64 R86, [R1+0x2760] ;  /* 0x0027600001567983 */ /* 0x000f280000300a00 */
[----:B------:R-:W4:Y:S04]  /*2daf0*/  LDL.LU.64 R72, [R1+0x2190] ;  /* 0x0021900001487983 */ /* 0x000f280000300a00 */
[----:B------:R-:W4:Y:S04]  /*2db00*/  LDL.LU.64 R70, [R1+0x2720] ;  /* 0x0027200001467983 */ /* 0x000f280000300a00 */
[----:B--2---:R-:W2:Y:S04]  /*2db10*/  LDL.LU.64 R84, [R1+0x2150] ;  /* 0x0021500001547983 */ /* 0x004ea80000300a00 */
[----:B------:R-:W2:Y:S04]  /*2db20*/  LDL.LU.64 R82, [R1+0x26e0] ;  /* 0x0026e00001527983 */ /* 0x000ea80000300a00 */
[----:B-1----:R-:W2:Y:S04]  /*2db30*/  LDL.LU.64 R80, [R1+0x1ff0] ;  /* 0x001ff00001507983 */ /* 0x002ea80000300a00 */
[----:B------:R-:W-:Y:S04]  /*2db40*/  LDGSTS.E [R5+0x4e680], desc[UR28][R78.64], P3 ;  /* 0x4e6800004e057fae */ /* 0x000fe8000992185c */
[----:B------:R-:W-:Y:S04]  /*2db50*/  LDGSTS.E [R5+0x4ee00], desc[UR28][R142.64], P5 ;  /* 0x4ee000008e057fae */ /* 0x000fe8000a92185c */
[----:B------:R-:W-:Y:S04]  /*2db60*/  LDGSTS.E [R5+0x4ee80], desc[UR28][R140.64], P3 ;  /* 0x4ee800008c057fae */ /* 0x000fe8000992185c */
[----:B------:R-:W2:Y:S04]  /*2db70*/  LDL.LU.64 R78, [R1+0x26a0] ;  /* 0x0026a000014e7983 */ /* 0x000ea80000300a00 */
[----:B------:R4:W-:Y:S04]  /*2db80*/  LDGSTS.E [R5+0x4f600], desc[UR28][R138.64], P5 ;  /* 0x4f6000008a057fae */ /* 0x0009e8000a92185c */
[----:B------:R-:W-:Y:S04]  /*2db90*/  LDGSTS.E [R5+0x4f680], desc[UR28][R94.64], P3 ;  /* 0x4f6800005e057fae */ /* 0x000fe8000992185c */
[----:B------:R-:W2:Y:S04]  /*2dba0*/  LDL.LU.64 R250, [R1+0x1fb0] ;  /* 0x001fb00001fa7983 */ /* 0x000ea80000300a00 */
[----:B------:R-:W-:Y:S04]  /*2dbb0*/  LDGSTS.E [R5+0x4fe00], desc[UR28][R76.64], P5 ;  /* 0x4fe000004c057fae */ /* 0x000fe8000a92185c */
[----:B------:R1:W-:Y:S04]  /*2dbc0*/  LDGSTS.E [R5+0x4fe80], desc[UR28][R68.64], P3 ;  /* 0x4fe8000044057fae */ /* 0x0003e8000992185c */
[----:B---3--:R-:W3:Y:S01]  /*2dbd0*/  LDL.LU.64 R76, [R1+0x2660] ;  /* 0x00266000014c7983 */ /* 0x008ee20000300a00 */
[----:B----4-:R-:W-:-:S03]  /*2dbe0*/  IMAD.WIDE R138, R6, 0x4, R74 ;  /* 0x00000004068a7825 */ /* 0x010fc600078e024a */
[----:B------:R-:W4:Y:S01]  /*2dbf0*/  LDL.LU.64 R74, [R1+0x1f70] ;  /* 0x001f7000014a7983 */ /* 0x000f220000300a00 */
[----:B------:R-:W-:-:S03]  /*2dc00*/  IMAD.WIDE R144, R6, 0x4, R72 ;  /* 0x0000000406907825 */ /* 0x000fc600078e0248 */
[----:B------:R-:W4:Y:S01]  /*2dc10*/  LDL.LU.64 R72, [R1+0x2620] ;  /* 0x0026200001487983 */ /* 0x000f220000300a00 */
[----:B------:R-:W-:-:S03]  /*2dc20*/  IMAD.WIDE R146, R6, 0x4, R70 ;  /* 0x0000000406927825 */ /* 0x000fc600078e0246 */
[----:B------:R4:W-:Y:S04]  /*2dc30*/  STL.64 [R1+0x1c50], R138 ;  /* 0x001c508a01007387 */ /* 0x0009e80000100a00 */
[----:B------:R-:W4:Y:S01]  /*2dc40*/  LDL.LU.64 R70, [R1+0x1f30] ;  /* 0x001f300001467983 */ /* 0x000f220000300a00 */
[----:B------:R-:W-:-:S04]  /*2dc50*/  IMAD.WIDE R140, R6, 0x4, R88 ;  /* 0x00000004068c7825 */ /* 0x000fc800078e0258 */
[C---:B------:R-:W-:Y:S01]  /*2dc60*/  IMAD.WIDE R142, R6.reuse, 0x4, R86 ;  /* 0x00000004068e7825 */ /* 0x040fe200078e0256 */
[----:B------:R4:W-:Y:S04]  /*2dc70*/  STL.64 [R1+0x1c48], R140 ;  /* 0x001c488c01007387 */ /* 0x0009e80000100a00 */
[----:B------:R4:W-:Y:S01]  /*2dc80*/  STL.64 [R1+0x1c60], R142 ;  /* 0x001c608e01007387 */ /* 0x0009e20000100a00 */
[----:B-1----:R-:W-:-:S03]  /*2dc90*/  IMAD.WIDE R4, R6, 0x4, R92 ;  /* 0x0000000406047825 */ /* 0x002fc600078e025c */
[----:B------:R-:W4:Y:S01]  /*2dca0*/  LDL.LU.64 R234, [R1+0x25e0] ;  /* 0x0025e00001ea7983 */ /* 0x000f220000300a00 */
[----:B--2---:R-:W-:-:S03]  /*2dcb0*/  IMAD.WIDE R148, R6, 0x4, R84 ;  /* 0x0000000406947825 */ /* 0x004fc600078e0254 */
[----:B------:R-:W2:Y:S01]  /*2dcc0*/  LDL.LU.64 R232, [R1+0x1ef0] ;  /* 0x001ef00001e87983 */ /* 0x000ea20000300a00 */
[----:B------:R-:W-:-:S03]  /*2dcd0*/  IMAD.WIDE R246, R6, 0x4, R90 ;  /* 0x0000000406f67825 */ /* 0x000fc600078e025a */
[----:B------:R1:W-:Y:S01]  /*2dce0*/  STL.64 [R1+0x1c58], R144 ;  /* 0x001c589001007387 */ /* 0x0003e20000100a00 */
[----:B------:R-:W-:-:S03]  /*2dcf0*/  IMAD.WIDE R150, R6, 0x4, R82 ;  /* 0x0000000406967825 */ /* 0x000fc600078e0252 */
[----:B------:R-:W2:Y:S04]  /*2dd00*/  LDL.LU.64 R94, [R1+0x25a0] ;  /* 0x0025a000015e7983 */ /* 0x000ea80000300a00 */
[----:B------:R-:W2:Y:S04]  /*2dd10*/  LDL.LU.64 R92, [R1+0x1eb0] ;  /* 0x001eb000015c7983 */ /* 0x000ea80000300a00 */
        /* <DEDUP_REMOVED lines=10> */
[----:B------:R-:W2:Y:S01]  /*2ddc0*/  LDL.LU.64 R82, [R1+0x2470] ;  /* 0x0024700001527983 */ /* 0x000ea20000300a00 */
[----:B---3--:R-:W-:-:S03]  /*2ddd0*/  IMAD.WIDE R242, R6, 0x4, R76 ;  /* 0x0000000406f27825 */ /* 0x008fc600078e024c */
[----:B------:R-:W3:Y:S04]  /*2dde0*/  LDL.LU.64 R80, [R1+0x1df0] ;  /* 0x001df00001507983 */ /* 0x000ee80000300a00 */
[----:B------:R1:W-:Y:S04]  /*2ddf0*/  STL.64 [R1+0x1c98], R152 ;  /* 0x001c989801007387 */ /* 0x0003e80000100a00 */
[----:B------:R-:W3:Y:S04]  /*2de00*/  LDL.LU.64 R78, [R1+0x1db0] ;  /* 0x001db000014e7983 */ /* 0x000ee80000300a00 */
[----:B------:R-:W3:Y:S04]  /*2de10*/  LDL.LU.64 R76, [R1+0x1da8] ;  /* 0x001da800014c7983 */ /* 0x000ee80000300a00 */
[----:B------:R1:W-:Y:S04]  /*2de20*/  STL.64 [R1+0x1cd0], R154 ;  /* 0x001cd09a01007387 */ /* 0x0003e80000100a00 */
        /* <DEDUP_REMOVED lines=13> */
[----:B----4-:R-:W-:-:S03]  /*2df00*/  IMAD.WIDE R240, R6, 0x4, R74 ;  /* 0x0000000406f07825 */ /* 0x010fc600078e024a */
[----:B------:R-:W4:Y:S04]  /*2df10*/  LDL.LU.64 R74, [R1+0x1cc0] ;  /* 0x001cc000014a7983 */ /* 0x000f280000300a00 */
[----:B------:R-:W-:Y:S01]  /*2df20*/  LDGSTS.E [R249+0x4b780], desc[UR28][R240.64], P3 ;  /* 0x4b780000f0f97fae */ /* 0x000fe2000992185c */
[----:B------:R-:W-:-:S03]  /*2df30*/  IMAD.WIDE R238, R6, 0x4, R72 ;  /* 0x0000000406ee7825 */ /* 0x000fc600078e0248 */
[----:B------:R-:W4:Y:S04]  /*2df40*/  LDL.LU.64 R72, [R1+0x1cb8] ;  /* 0x001cb80001487983 */ /* 0x000f280000300a00 */
[----:B------:R1:W-:Y:S01]  /*2df50*/  STL.64 [R1+0x1cc8], R250 ;  /* 0x001cc8fa01007387 */ /* 0x0003e20000100a00 */
[----:B------:R-:W-:-:S03]  /*2df60*/  IMAD.WIDE R236, R6, 0x4, R70 ;  /* 0x0000000406ec7825 */ /* 0x000fc600078e0246 */
[----:B------:R-:W4:Y:S04]  /*2df70*/  LDL.LU.64 R70, [R1+0x1c40] ;  /* 0x001c400001467983 */ /* 0x000f280000300a00 */
[----:B------:R-:W4:Y:S04]  /*2df80*/  LDL.LU.64 R68, [R1+0x1c38] ;  /* 0x001c380001447983 */ /* 0x000f280000300a00 */
[----:B------:R-:W-:Y:S01]  /*2df90*/  STL.64 [R1+0x1df8], R242 ;  /* 0x001df8f201007387 */ /* 0x000fe20000100a00 */
[----:B------:R-:W-:-:S03]  /*2dfa0*/  IMAD.WIDE R234, R6, 0x4, R234 ;  /* 0x0000000406ea7825 */ /* 0x000fc600078e02ea */
[----:B------:R1:W-:Y:S01]  /*2dfb0*/  STL.64 [R1+0x1db8], R240 ;  /* 0x001db8f001007387 */ /* 0x0003e20000100a00 */
[----:B--2---:R-:W-:-:S03]  /*2dfc0*/  IMAD.WIDE R232, R6, 0x4, R232 ;  /* 0x0000000406e87825 */ /* 0x004fc600078e02e8 */
[----:B------:R-:W-:Y:S04]  /*2dfd0*/  STL.64 [R1+0x1e40], R238 ;  /* 0x001e40ee01007387 */ /* 0x000fe80000100a00 */
[----:B------:R2:W-:Y:S01]  /*2dfe0*/  STL.64 [R1+0x1e38], R236 ;  /* 0x001e38ec01007387 */ /* 0x0005e20000100a00 */
[----:B------:R-:W-:-:S03]  /*2dff0*/  IMAD.WIDE R94, R6, 0x4, R94 ;  /* 0x00000004065e7825 */ /* 0x000fc600078e025e */
[----:B------:R-:W-:Y:S01]  /*2e000*/  STL.64 [R1+0x1eb8], R234 ;  /* 0x001eb8ea01007387 */ /* 0x000fe20000100a00 */
[----:B------:R-:W-:-:S03]  /*2e010*/  IMAD.WIDE R92, R6, 0x4, R92 ;  /* 0x00000004065c7825 */ /* 0x000fc600078e025c */
[----:B------:R-:W-:Y:S04]  /*2e020*/  STL.64 [R1+0x1e78], R232 ;  /* 0x001e78e801007387 */ /* 0x000fe80000100a00 */
[----:B------:R-:W-:Y:S01]  /*2e030*/  STL.64 [R1+0x1ef0], R94 ;  /* 0x001ef05e01007387 */ /* 0x000fe20000100a00 */
[----:B------:R-:W-:-:S03]  /*2e040*/  IMAD.WIDE R90, R6, 0x4, R90 ;  /* 0x00000004065a7825 */ /* 0x000fc600078e025a */
        /* <DEDUP_REMOVED lines=9> */
[----:B---3--:R-:W-:-:S03]  /*2e0e0*/  IMAD.WIDE R80, R6, 0x4, R80 ;  /* 0x0000000406507825 */ /* 0x008fc600078e0250 */
[----:B------:R-:W-:Y:S01]  /*2e0f0*/  STL.64 [R1+0x1f78], R82 ;  /* 0x001f785201007387 */ /* 0x000fe20000100a00 */
[----:B------:R-:W-:-:S03]  /*2e100*/  IMAD.WIDE R78, R6, 0x4, R78 ;  /* 0x00000004064e7825 */ /* 0x000fc600078e024e */
[----:B------:R-:W-:Y:S01]  /*2e110*/  STL.64 [R1+0x1df0], R80 ;  /* 0x001df05001007387 */ /* 0x000fe20000100a00 */
        /* <DEDUP_REMOVED lines=17> */
[----:B----4-:R-:W-:-:S05]  /*2e230*/  IMAD.WIDE R74, R6, 0x4, R74 ;  /* 0x00000004064a7825 */ /* 0x010fca00078e024a */
[----:B------:R-:W-:Y:S04]  /*2e240*/  STL.64 [R1+0x1cc0], R74 ;  /* 0x001cc04a01007387 */ /* 0x000fe80000100a00 */
[----:B------:R-:W-:Y:S01]  /*2e250*/  LDGSTS.E [R249+0x4f700], desc[UR28][R74.64], P5 ;  /* 0x4f7000004af97fae */ /* 0x000fe2000a92185c */
[----:B------:R-:W-:-:S04]  /*2e260*/  IMAD.WIDE R72, R6, 0x4, R72 ;  /* 0x0000000406487825 */ /* 0x000fc800078e0248 */
[C---:B------:R-:W-:Y:S01]  /*2e270*/  IMAD.WIDE R70, R6.reuse, 0x4, R70 ;  /* 0x0000000406467825 */ /* 0x040fe200078e0246 */
[----:B------:R-:W-:Y:S03]  /*2e280*/  STL.64 [R1+0x1cb8], R72 ;  /* 0x001cb84801007387 */ /* 0x000fe60000100a00 */
[----:B------:R-:W-:Y:S01]  /*2e290*/  IMAD.WIDE R68, R6, 0x4, R68 ;  /* 0x0000000406447825 */ /* 0x000fe200078e0244 */
[----:B------:R-:W-:Y:S04]  /*2e2a0*/  STL.64 [R1+0x1c40], R70 ;  /* 0x001c404601007387 */ /* 0x000fe80000100a00 */
[----:B------:R-:W5:Y:S04]  /*2e2b0*/  LDL.LU.64 R138, [R1+0x5fc8] ;  /* 0x005fc800018a7983 */ /* 0x000f680000300a00 */
[----:B------:R3:W-:Y:S04]  /*2e2c0*/  STL.64 [R1+0x1c38], R68 ;  /* 0x001c384401007387 */ /* 0x0007e80000100a00 */
[----:B------:R-:W5:Y:S04]  /*2e2d0*/  LDL.LU.64 R140, [R1+0x5fc0] ;  /* 0x005fc000018c7983 */ /* 0x000f680000300a00 */
[----:B------:R-:W5:Y:S04]  /*2e2e0*/  LDL.LU.64 R142, [R1+0x5fb8] ;  /* 0x005fb800018e7983 */ /* 0x000f680000300a00 */
[----:B-1----:R-:W5:Y:S04]  /*2e2f0*/  LDL.LU.64 R144, [R1+0x5fb0] ;  /* 0x005fb00001907983 */ /* 0x002f680000300a00 */
[----:B------:R-:W5:Y:S04]  /*2e300*/  LDL.LU.64 R146, [R1+0x5fa8] ;  /* 0x005fa80001927983 */ /* 0x000f680000300a00 */
[----:B------:R-:W5:Y:S04]  /*2e310*/  LDL.LU.64 R148, [R1+0x5fa0] ;  /* 0x005fa00001947983 */ /* 0x000f680000300a00 */
[----:B------:R-:W5:Y:S04]  /*2e320*/  LDL.LU.64 R150, [R1+0x5f98] ;  /* 0x005f980001967983 */ /* 0x000f680000300a00 */
[----:B------:R-:W5:Y:S04]  /*2e330*/  LDL.LU.64 R152, [R1+0x5f90] ;  /* 0x005f900001987983 */ /* 0x000f680000300a00 */
[----:B------:R-:W5:Y:S04]  /*2e340*/  LDL.LU.64 R154, [R1+0x5f88] ;  /* 0x005f8800019a7983 */ /* 0x000f680000300a00 */
[----:B------:R1:W-:Y:S04]  /*2e350*/  STL [R1+0x6e8], RZ ;  /* 0x0006e8ff01007387 */ /* 0x0003e80000100800 */
        /* <DEDUP_REMOVED lines=137> */
[----:B------:R1:W-:Y:S04]  /*2ebf0*/  STL [R1], RZ ;  /* 0x000000ff01007387 */ /* 0x0003e80000100800 */
        /* <DEDUP_REMOVED lines=1578> */
[----:B------:R-:W-:Y:S04]  /*34ea0*/  LDGSTS.E [R249+0x4f780], desc[UR28][R72.64], P3 ;  /* 0x4f78000048f97fae */ /* 0x000fe8000992185c */
[----:B------:R1:W-:Y:S04]  /*34eb0*/  STL [R1+0x28dc], RZ ;  /* 0x0028dcff01007387 */ /* 0x0003e80000100800 */
[----:B------:R-:W-:Y:S04]  /*34ec0*/  LDGSTS.E [R249+0x4ff00], desc[UR28][R70.64], P5 ;  /* 0x4ff0000046f97fae */ /* 0x000fe8000a92185c */
[----:B------:R1:W-:Y:S04]  /*34ed0*/  STL [R1+0x28c0], RZ ;  /* 0x0028c0ff01007387 */ /* 0x0003e80000100800 */
[----:B------:R4:W-:Y:S04]  /*34ee0*/  LDGSTS.E [R249+0x4ff80], desc[UR28][R68.64], P3 ;  /* 0x4ff8000044f97fae */ /* 0x0009e8000992185c */
[----:B------:R1:W-:Y:S04]  /*34ef0*/  STL [R1+0x28c4], RZ ;  /* 0x0028c4ff01007387 */ /* 0x0003e80000100800 */
[----:B------:R1:W-:Y:S04]  /*34f00*/  STL [R1+0x28c8], RZ ;  /* 0x0028c8ff01007387 */ /* 0x0003e80000100800 */
[----:B------:R-:W0:Y:S01]  /*34f10*/  LDGDEPBAR ;  /* 0x00000000000079af */ /* 0x000e220000000000 */
[----:B------:R-:W-:Y:S01]  /*34f20*/  UISETP.GE.AND UP0, UPT, UR7, 0x40, UPT ;  /* 0x000000400700788c */ /* 0x000fe2000bf06270 */
[----:B----4-:R-:W-:-:S02]  /*34f30*/  CS2R R248, SRZ ;  /* 0x0000000000f87805 */ /* 0x010fc4000001ff00 */
[----:B------:R-:W-:Y:S02]  /*34f40*/  CS2R R250, SRZ ;  /* 0x0000000000fa7805 */ /* 0x000fe4000001ff00 */
[----:B------:R-:W-:Y:S02]  /*34f50*/  CS2R R240, SRZ ;  /* 0x0000000000f07805 */ /* 0x000fe4000001ff00 */
[----:B------:R-:W-:Y:S02]  /*34f60*/  CS2R R242, SRZ ;  /* 0x0000000000f27805 */ /* 0x000fe4000001ff00 */
[----:B--2---:R-:W-:Y:S02]  /*34f70*/  CS2R R236, SRZ ;  /* 0x0000000000ec7805 */ /* 0x004fe4000001ff00 */
[----:B------:R-:W-:Y:S02]  /*34f80*/  CS2R R238, SRZ ;  /* 0x0000000000ee7805 */ /* 0x000fe4000001ff00 */
[----:B---3--:R-:W-:-:S02]  /*34f90*/  CS2R R68, SRZ ;  /* 0x0000000000447805 */ /* 0x008fc4000001ff00 */
[----:B------:R-:W-:Y:S02]  /*34fa0*/  CS2R R70, SRZ ;  /* 0x0000000000467805 */ /* 0x000fe4000001ff00 */
[----:B------:R-:W-:Y:S02]  /*34fb0*/  CS2R R72, SRZ ;  /* 0x0000000000487805 */ /* 0x000fe4000001ff00 */
[----:B------:R-:W-:Y:S02]  /*34fc0*/  CS2R R74, SRZ ;  /* 0x00000000004a7805 */ /* 0x000fe4000001ff00 */
[----:B------:R-:W-:Y:S02]  /*34fd0*/  CS2R R76, SRZ ;  /* 0x00000000004c7805 */ /* 0x000fe4000001ff00 */
[----:B------:R-:W-:Y:S02]  /*34fe0*/  CS2R R78, SRZ ;  /* 0x00000000004e7805 */ /* 0x000fe4000001ff00 */
[----:B------:R-:W-:-:S02]  /*34ff0*/  CS2R R80, SRZ ;  /* 0x0000000000507805 */ /* 0x000fc4000001ff00 */
[----:B------:R-:W-:Y:S02]  /*35000*/  CS2R R82, SRZ ;  /* 0x0000000000527805 */ /* 0x000fe4000001ff00 */
[----:B------:R-:W-:Y:S02]  /*35010*/  CS2R R84, SRZ ;  /* 0x0000000000547805 */ /* 0x000fe4000001ff00 */
[----:B------:R-:W-:Y:S02]  /*35020*/  CS2R R86, SRZ ;  /* 0x0000000000567805 */ /* 0x000fe4000001ff00 */
[----:B------:R-:W-:Y:S02]  /*35030*/  CS2R R88, SRZ ;  /* 0x0000000000587805 */ /* 0x000fe4000001ff00 */
[----:B------:R-:W-:Y:S02]  /*35040*/  CS2R R90, SRZ ;  /* 0x00000000005a7805 */ /* 0x000fe4000001ff00 */
[----:B------:R-:W-:-:S02]  /*35050*/  CS2R R92, SRZ ;  /* 0x00000000005c7805 */ /* 0x000fc4000001ff00 */
[----:B------:R-:W-:Y:S02]  /*35060*/  CS2R R94, SRZ ;  /* 0x00000000005e7805 */ /* 0x000fe4000001ff00 */
[----:B------:R-:W-:Y:S01]  /*35070*/  PLOP3.LUT P0, PT, PT, PT, UP0, 0x40, 0x0 ;  /* 0x000000000000781c */ /* 0x000fe20003f0e808 */
[----:B------:R1:W-:Y:S01]  /*35080*/  STL [R1+0x28cc], RZ ;  /* 0x0028ccff01007387 */ /* 0x0003e20000100800 */
[----:B------:R-:W-:Y:S02]  /*35090*/  CS2R R232, SRZ ;  /* 0x0000000000e87805 */ /* 0x000fe4000001ff00 */
[----:B------:R-:W-:Y:S01]  /*350a0*/  CS2R R234, SRZ ;  /* 0x0000000000ea7805 */ /* 0x000fe2000001ff00 */
        /* <DEDUP_REMOVED lines=279> */
[----:B------:R1:W-:Y:S01]  /*36220*/  STL [R1+0x32dc], RZ ;  /* 0x0032dcff01007387 */ /* 0x0003e20000100800 */
[----:B------:R-:W-:Y:S05]  /*36230*/  @P0 BRA `(.L_x_0) ;  /* 0x00000ae400f40947 */ /* 0x000fea0003800000 */
[----:B------:R-:W2:Y:S04]  /*36240*/  LDL.LU.64 R84, [R1+0x3710] ;  /* 0x0037100001547983 */ /* 0x000ea80000300a00 */
        /* <DEDUP_REMOVED lines=9> */
[----:B--2---:R2:W-:Y:S04]  /*362e0*/  STL [R1+0x5a28], R84 ;  /* 0x005a285401007387 */ /* 0x0045e80000100800 */
[----:B------:R-:W4:Y:S01]  /*362f0*/  LDL.LU.64 R234, [R1+0x37a0] ;  /* 0x0037a00001ea7983 */ /* 0x000f220000300a00 */
[----:B------:R-:W-:-:S03]  /*36300*/  IMAD.MOV.U32 R0, RZ, RZ, R85 ;  /* 0x000000ffff007224 */ /* 0x000fc600078e0055 */
[----:B---3--:R-:W-:Y:S04]  /*36310*/  STL [R1+0x5a30], R78 ;  /* 0x005a304e01007387 */ /* 0x008fe80000100800 */
[----:B------:R3:W-:Y:S04]  /*36320*/  STL [R1+0x5a24], R0 ;  /* 0x005a240001007387 */ /* 0x0007e80000100800 */
[----:B--2---:R-:W2:Y:S04]  /*36330*/  LDL.LU.64 R84, [R1+0x37b8] ;  /* 0x0037b80001547983 */ /* 0x004ea80000300a00 */
[----:B----4-:R-:W-:Y:S01]  /*36340*/  STL [R1+0x5a38], R86 ;  /* 0x005a385601007387 */ /* 0x010fe20000100800 */
[----:B---3--:R-:W-:-:S05]  /*36350*/  IMAD.MOV.U32 R0, RZ, RZ, R79 ;  /* 0x000000ffff007224 */ /* 0x008fca00078e004f */
[----:B------:R3:W-:Y:S04]  /*36360*/  STL [R1+0x5a2c], R0 ;  /* 0x005a2c0001007387 */ /* 0x0007e80000100800 */
[----:B------:R-:W4:Y:S04]  /*36370*/  LDL.LU.64 R74, [R1+0x37e0] ;  /* 0x0037e000014a7983 */ /* 0x000f280000300a00 */
[----:B------:R-:W-:Y:S01]  /*36380*/  STL [R1+0x5a40], R88 ;  /* 0x005a405801007387 */ /* 0x000fe20000100800 */
[----:B---3--:R-:W-:-:S05]  /*36390*/  IMAD.MOV.U32 R0, RZ, RZ, R87 ;  /* 0x000000ffff007224 */ /* 0x008fca00078e0057 */
[----:B------:R3:W-:Y:S04]  /*363a0*/  STL [R1+0x5a34], R0 ;  /* 0x005a340001007387 */ /* 0x0007e80000100800 */
[----:B------:R-:W4:Y:S04]  /*363b0*/  LDL.LU.64 R86, [R1+0x37f8] ;  /* 0x0037f80001567983 */ /* 0x000f280000300a00 */
[----:B------:R-:W-:Y:S01]  /*363c0*/  STL [R1+0x5a48], R80 ;  /* 0x005a485001007387 */ /* 0x000fe20000100800 */
[----:B---3--:R-:W-:-:S05]  /*363d0*/  IMAD.MOV.U32 R0, RZ, RZ, R89 ;  /* 0x000000ffff007224 */ /* 0x008fca00078e0059 */
[----:B------:R3:W-:Y:S04]  /*363e0*/  STL [R1+0x5a3c], R0 ;  /* 0x005a3c0001007387 */ /* 0x0007e80000100800 */
[----:B------:R-:W4:Y:S04]  /*363f0*/  LDL.LU.64 R88, [R1+0x3800] ;  /* 0x0038000001587983 */ /* 0x000f280000300a00 */
[----:B------:R-:W4:Y:S01]  /*36400*/  LDL.LU.64 R76, [R1+0x3808] ;  /* 0x00380800014c7983 */ /* 0x000f220000300a00 */
[----:B---3--:R-:W-:-:S05]  /*36410*/  IMAD.MOV.U32 R0, RZ, RZ, R81 ;  /* 0x000000ffff007224 */ /* 0x008fca00078e0051 */
[----:B------:R3:W-:Y:S04]  /*36420*/  STL [R1+0x5a44], R0 ;  /* 0x005a440001007387 */ /* 0x0007e80000100800 */
[----:B------:R1:W-:Y:S01]  /*36430*/  STL [R1+0x5a50], R90 ;  /* 0x005a505a01007387 */ /* 0x0003e20000100800 */
[----:B---3--:R-:W-:-:S03]  /*36440*/  IMAD.MOV.U32 R0, RZ, RZ, R91 ;  /* 0x000000ffff007224 */ /* 0x008fc600078e005b */
[----:B-1----:R-:W3:Y:S04]  /*36450*/  LDL.LU.64 R90, [R1+0x6c8] ;  /* 0x0006c800015a7983 */ /* 0x002ee80000300a00 */
[----:B------:R1:W-:Y:S04]  /*36460*/  STL [R1+0x5a4c], R0 ;  /* 0x005a4c0001007387 */ /* 0x0003e80000100800 */
[----:B------:R1:W-:Y:S02]  /*36470*/  STL [R1+0x5a58], R92 ;  /* 0x005a585c01007387 */ /* 0x0003e40000100800 */
[----:B-1----:R-:W-:-:S02]  /*36480*/  IMAD.MOV.U32 R0, RZ, RZ, R93 ;  /* 0x000000ffff007224 */ /* 0x002fc400078e005d */
[----:B------:R-:W3:Y:S04]  /*36490*/  LDL.LU.64 R92, [R1+0x6f8] ;  /* 0x0006f800015c7983 */ /* 0x000ee80000300a00 */
[----:B------:R1:W-:Y:S04]  /*364a0*/  STL [R1+0x5a54], R0 ;  /* 0x005a540001007387 */ /* 0x0003e80000100800 */
[----:B------:R1:W-:Y:S04]  /*364b0*/  STL [R1+0x5a60], R94 ;  /* 0x005a605e01007387 */ /* 0x0003e80000100800 */
[----:B------:R-:W3:Y:S01]  /*364c0*/  LDL.LU.64 R78, [R1+0x708] ;  /* 0x00070800014e7983 */ /* 0x000ee20000300a00 */
[----:B-1----:R-:W-:-:S03]  /*364d0*/  IMAD.MOV.U32 R0, RZ, RZ, R95 ;  /* 0x000000ffff007224 */ /* 0x002fc600078e005f */
[----:B------:R-:W-:Y:S04]  /*364e0*/  STL [R1+0x5a68], R232 ;  /* 0x005a68e801007387 */ /* 0x000fe80000100800 */
[----:B------:R1:W-:Y:S04]  /*364f0*/  STL [R1+0x5a5c], R0 ;  /* 0x005a5c0001007387 */ /* 0x0003e80000100800 */
[----:B------:R-:W3:Y:S01]  /*36500*/  LDL.LU.64 R94, [R1+0x718] ;  /* 0x00071800015e7983 */ /* 0x000ee20000300a00 */
[----:B-1----:R-:W-:-:S03]  /*36510*/  IMAD.MOV.U32 R0, RZ, RZ, R233 ;  /* 0x000000ffff007224 */ /* 0x002fc600078e00e9 */
[----:B------:R-:W-:Y:S04]  /*36520*/  STL [R1+0x5a70], R82 ;  /* 0x005a705201007387 */ /* 0x000fe80000100800 */
[----:B------:R1:W-:Y:S04]  /*36530*/  STL [R1+0x5a64], R0 ;  /* 0x005a640001007387 */ /* 0x0003e80000100800 */
[----:B------:R-:W3:Y:S04]  /*36540*/  LDL.LU.64 R232, [R1+0x728] ;  /* 0x0007280001e87983 */ /* 0x000ee80000300a00 */
[----:B------:R-:W3:Y:S01]  /*36550*/  LDL.LU.64 R80, [R1+0x850] ;  /* 0x0008500001507983 */ /* 0x000ee20000300a00 */
[----:B-1----:R-:W-:-:S05]  /*36560*/  IMAD.MOV.U32 R0, RZ, RZ, R83 ;  /* 0x000000ffff007224 */ /* 0x002fca00078e0053 */
[----:B------:R1:W-:Y:S04]  /*36570*/  STL [R1+0x5a6c], R0 ;  /* 0x005a6c0001007387 */ /* 0x0003e80000100800 */
[----:B------:R2:W-:Y:S01]  /*36580*/  STL [R1+0x5a78], R234 ;  /* 0x005a78ea01007387 */ /* 0x0005e20000100800 */
[----:B-1----:R-:W-:-:S03]  /*36590*/  IMAD.MOV.U32 R0, RZ, RZ, R235 ;  /* 0x000000ffff007224 */ /* 0x002fc600078e00eb */
[----:B--2---:R-:W2:Y:S04]  /*365a0*/  LDL.LU.64 R234, [R1+0x858] ;  /* 0x0008580001ea7983 */ /* 0x004ea80000300a00 */
[----:B------:R1:W-:Y:S04]  /*365b0*/  STL [R1+0x5a74], R0 ;  /* 0x005a740001007387 */ /* 0x0003e80000100800 */
[----:B------:R4:W-:Y:S04]  /*365c0*/  STL [R1+0x5a80], R84 ;  /* 0x005a805401007387 */ /* 0x0009e80000100800 */
[----:B------:R-:W2:Y:S01]  /*365d0*/  LDL.LU.64 R82, [R1+0x860] ;  /* 0x0008600001527983 */ /* 0x000ea20000300a00 */
[----:B-1----:R-:W-:-:S05]  /*365e0*/  IMAD.MOV.U32 R0, RZ, RZ, R85 ;  /* 0x000000ffff007224 */ /* 0x002fca00078e0055 */
[----:B------:R1:W-:Y:S04]  /*365f0*/  STL [R1+0x5a7c], R0 ;  /* 0x005a7c0001007387 */ /* 0x0003e80000100800 */
[----:B----4-:R-:W-:Y:S04]  /*36600*/  STL [R1+0x5a88], R74 ;  /* 0x005a884a01007387 */ /* 0x010fe80000100800 */
[----:B------:R-:W4:Y:S01]  /*36610*/  LDL.LU.64 R84, [R1+0x868] ;  /* 0x0008680001547983 */ /* 0x000f220000300a00 */
[----:B-1----:R-:W-:-:S03]  /*36620*/  IMAD.MOV.U32 R0, RZ, RZ, R75 ;  /* 0x000000ffff007224 */ /* 0x002fc600078e004b */
[----:B------:R-:W-:Y:S04]  /*36630*/  STL [R1+0x5a90], R86 ;  /* 0x005a905601007387 */ /* 0x000fe80000100800 */
[----:B------:R1:W-:Y:S02]  /*36640*/  STL [R1+0x5a84], R0 ;  /* 0x005a840001007387 */ /* 0x0003e40000100800 */
[----:B-1----:R-:W-:Y:S02]  /*36650*/  IMAD.MOV.U32 R0, RZ, RZ, R87 ;  /* 0x000000ffff007224 */ /* 0x002fe400078e0057 */
[----:B------:R-:W4:Y:S04]  /*36660*/  LDL.LU.64 R86, [R1+0x870] ;  /* 0x0008700001567983 */ /* 0x000f280000300a00 */
[----:B------:R1:W-:Y:S04]  /*36670*/  STL [R1+0x5a8c], R0 ;  /* 0x005a8c0001007387 */ /* 0x0003e80000100800 */
[----:B------:R1:W-:Y:S02]  /*36680*/  STL [R1+0x5a98], R88 ;  /* 0x005a985801007387 */ /* 0x0003e40000100800 */
[----:B-1----:R-:W-:-:S02]  /*36690*/  IMAD.MOV.U32 R0, RZ, RZ, R89 ;  /* 0x000000ffff007224 */ /* 0x002fc400078e0059 */
[----:B------:R-:W-:Y:S04]  /*366a0*/  STL [R1+0x5aa0], R76 ;  /* 0x005aa04c01007387 */ /* 0x000fe80000100800 */
[----:B------:R1:W-:Y:S04]  /*366b0*/  STL [R1+0x5a94], R0 ;  /* 0x005a940001007387 */ /* 0x0003e80000100800 */
[----:B------:R-:W4:Y:S01]  /*366c0*/  LDL.LU.64 R88, [R1+0x878] ;  /* 0x0008780001587983 */ /* 0x000f220000300a00 */
[----:B-1----:R-:W-:-:S03]  /*366d0*/  IMAD.MOV.U32 R0, RZ, RZ, R77 ;  /* 0x000000ffff007224 */ /* 0x002fc600078e004d */
[----:B---3--:R-:W-:Y:S04]  /*366e0*/  STL [R1+0x5aa8], R90 ;  /* 0x005aa85a01007387 */ /* 0x008fe80000100800 */
[----:B------:R1:W-:Y:S02]  /*366f0*/  STL [R1+0x5a9c], R0 ;  /* 0x005a9c0001007387 */ /* 0x0003e40000100800 */
[----:B-1----:R-:W-:Y:S02]  /*36700*/  IMAD.MOV.U32 R0, RZ, RZ, R91 ;  /* 0x000000ffff007224 */ /* 0x002fe400078e005b */
[----:B------:R-:W3:Y:S04]  /*36710*/  LDL.LU.64 R90, [R1+0x880] ;  /* 0x00088000015a7983 */ /* 0x000ee80000300a00 */
[----:B------:R1:W-:Y:S04]  /*36720*/  STL [R1+0x5aa4], R0 ;  /* 0x005aa40001007387 */ /* 0x0003e80000100800 */
[----:B------:R1:W-:Y:S02]  /*36730*/  STL [R1+0x5ab0], R92 ;  /* 0x005ab05c01007387 */ /* 0x0003e40000100800 */
[----:B-1----:R-:W-:-:S02]  /*36740*/  IMAD.MOV.U32 R0, RZ, RZ, R93 ;  /* 0x000000ffff007224 */ /* 0x002fc400078e005d */
[----:B------:R-:W-:Y:S04]  /*36750*/  STL [R1+0x5ab8], R78 ;  /* 0x005ab84e01007387 */ /* 0x000fe80000100800 */
[----:B------:R1:W-:Y:S04]  /*36760*/  STL [R1+0x5aac], R0 ;  /* 0x005aac0001007387 */ /* 0x0003e80000100800 */
[----:B------:R-:W3:Y:S01]  /*36770*/  LDL.LU.64 R92, [R1+0x888] ;  /* 0x00088800015c7983 */ /* 0x000ee20000300a00 */
[----:B-1----:R-:W-:-:S03]  /*36780*/  IMAD.MOV.U32 R0, RZ, RZ, R79 ;  /* 0x000000ffff007224 */ /* 0x002fc600078e004f */
[----:B------:R-:W-:Y:S04]  /*36790*/  STL [R1+0x5ac0], R94 ;  /* 0x005ac05e01007387 */ /* 0x000fe80000100800 */
        /* <DEDUP_REMOVED lines=10> */
[----:B--2---:R-:W-:Y:S04]  /*36840*/  STL [R1+0x5ad8], R234 ;  /* 0x005ad8ea01007387 */ /* 0x004fe80000100800 */
[----:B------:R1:W-:Y:S02]  /*36850*/  STL [R1+0x5acc], R0 ;  /* 0x005acc0001007387 */ /* 0x0003e40000100800 */
[----:B-1----:R-:W-:Y:S02]  /*36860*/  IMAD.MOV.U32 R0, RZ, RZ, R235 ;  /* 0x000000ffff007224 */ /* 0x002fe400078e00eb */
[----:B------:R-:W2:Y:S04]  /*36870*/  LDL.LU.64 R234, [R1+0x9b8] ;  /* 0x0009b80001ea7983 */ /* 0x000ea80000300a00 */
[----:B------:R1:W-:Y:S04]  /*36880*/  STL [R1+0x5ad4], R0 ;  /* 0x005ad40001007387 */ /* 0x0003e80000100800 */
[----:B------:R-:W-:Y:S01]  /*36890*/  STL [R1+0x5ae0], R82 ;  /* 0x005ae05201007387 */ /* 0x000fe20000100800 */
[----:B-1----:R-:W-:-:S03]  /*368a0*/  IMAD.MOV.U32 R0, RZ, RZ, R83 ;  /* 0x000000ffff007224 */ /* 0x002fc600078e0053 */
[----:B----4-:R-:W-:Y:S04]  /*368b0*/  STL [R1+0x5ae8], R84 ;  /* 0x005ae85401007387 */ /* 0x010fe80000100800 */
[----:B------:R1:W-:Y:S04]  /*368c0*/  STL [R1+0x5adc], R0 ;  /* 0x005adc0001007387 */ /* 0x0003e80000100800 */
[----:B------:R-:W4:Y:S04]  /*368d0*/  LDL.LU.64 R68, [R1+0x698] ;  /* 0x0006980001447983 */ /* 0x000f280000300a00 */
[----:B------:R-:W4:Y:S01]  /*368e0*/  LDL.LU.64 R70, [R1+0x690] ;  /* 0x0006900001467983 */ /* 0x000f220000300a00 */
[----:B-1----:R-:W-:-:S05]  /*368f0*/  IMAD.MOV.U32 R0, RZ, RZ, R85 ;  /* 0x000000ffff007224 */ /* 0x002fca00078e0055 */
[----:B------:R1:W-:Y:S04]  /*36900*/  STL [R1+0x5ae4], R0 ;  /* 0x005ae40001007387 */ /* 0x0003e80000100800 */
[----:B------:R-:W-:Y:S04]  /*36910*/  STL [R1+0x5af0], R86 ;  /* 0x005af05601007387 */ /* 0x000fe80000100800 */
[----:B------:R-:W4:Y:S01]  /*36920*/  LDL.LU.64 R72, [R1+0x688] ;  /* 0x0006880001487983 */ /* 0x000f220000300a00 */
[----:B-1----:R-:W-:-:S03]  /*36930*/  IMAD.MOV.U32 R0, RZ, RZ, R87 ;  /* 0x000000ffff007224 */ /* 0x002fc600078e0057 */
[----:B------:R-:W4:Y:S04]  /*36940*/  LDL.LU.64 R74, [R1+0x680] ;  /* 0x00068000014a7983 */ /* 0x000f280000300a00 */
[----:B------:R1:W-:Y:S04]  /*36950*/  STL [R1+0x5aec], R0 ;  /* 0x005aec0001007387 */ /* 0x0003e80000100800 */
[----:B------:R-:W-:Y:S04]  /*36960*/  STL [R1+0x5af8], R88 ;  /* 0x005af85801007387 */ /* 0x000fe80000100800 */
[----:B------:R-:W4:Y:S01]  /*36970*/  LDL.LU.64 R76, [R1+0x678] ;  /* 0x00067800014c7983 */ /* 0x000f220000300a00 */
[----:B-1----:R-:W-:-:S03]  /*36980*/  IMAD.MOV.U32 R0, RZ, RZ, R89 ;  /* 0x000000ffff007224 */ /* 0x002fc600078e0059 */
[----:B------:R-:W4:Y:S04]  /*36990*/  LDL.LU.64 R78, [R1+0x670] ;  /* 0x00067000014e7983 */ /* 0x000f280000300a00 */
[----:B------:R1:W-:Y:S04]  /*369a0*/  STL [R1+0x5af4], R0 ;  /* 0x005af40001007387 */ /* 0x0003e80000100800 */
[----:B---3--:R-:W-:Y:S04]  /*369b0*/  STL [R1+0x5b00], R90 ;  /* 0x005b005a01007387 */ /* 0x008fe80000100800 */
[----:B------:R-:W3:Y:S01]  /*369c0*/  LDL.LU.64 R80, [R1+0x668] ;  /* 0x0006680001507983 */ /* 0x000ee20000300a00 */
[----:B-1----:R-:W-:-:S03]  /*369d0*/  IMAD.MOV.U32 R0, RZ, RZ, R91 ;  /* 0x000000ffff007224 */ /* 0x002fc600078e005b */
[----:B------:R-:W3:Y:S04]  /*369e0*/  LDL.LU.64 R82, [R1+0x660] ;  /* 0x0006600001527983 */ /* 0x000ee80000300a00 */
[----:B------:R1:W-:Y:S04]  /*369f0*/  STL [R1+0x5afc], R0 ;  /* 0x005afc0001007387 */ /* 0x0003e80000100800 */
[----:B------:R-:W-:Y:S04]  /*36a00*/  STL [R1+0x5b08], R92 ;  /* 0x005b085c01007387 */ /* 0x000fe80000100800 */
        /* <DEDUP_REMOVED lines=9> */
[----:B------:R2:W-:Y:S04]  /*36aa0*/  STL [R1+0x5b18], R232 ;  /* 0x005b18e801007387 */ /* 0x0005e80000100800 */
[----:B------:R-:W3:Y:S01]  /*36ab0*/  LDL.LU.64 R92, [R1+0x638] ;  /* 0x00063800015c7983 */ /* 0x000ee20000300a00 */
[----:B-1----:R-:W-:-:S03]  /*36ac0*/  IMAD.MOV.U32 R0, RZ, RZ, R233 ;  /* 0x000000ffff007224 */ /* 0x002fc600078e00e9 */
[----:B------:R-:W3:Y:S04]  /*36ad0*/  LDL.LU.64 R94, [R1+0x5b0] ;  /* 0x0005b000015e7983 */ /* 0x000ee80000300a00 */
[----:B------:R1:W-:Y:S04]  /*36ae0*/  STL [R1+0x5b14], R0 ;  /* 0x005b140001007387 */ /* 0x0003e80000100800 */
[----:B--2---:R2:W-:Y:S04]  /*36af0*/  STL [R1+0x5b20], R234 ;  /* 0x005b20ea01007387 */ /* 0x0045e80000100800 */
[----:B------:R-:W3:Y:S01]  /*36b00*/  LDL.LU.64 R232, [R1+0x5a8] ;  /* 0x0005a80001e87983 */ /* 0x000ee20000300a00 */
[----:B-1----:R-:W-:-:S03]  /*36b10*/  IMAD.MOV.U32 R0, RZ, RZ, R235 ;  /* 0x000000ffff007224 */ /* 0x002fc600078e00eb */
[----:B--2---:R-:W2:Y:S04]  /*36b20*/  LDL.LU.64 R234, [R1+0x5a0] ;  /* 0x0005a00001ea7983 */ /* 0x004ea80000300a00 */
[----:B------:R1:W-:Y:S04]  /*36b30*/  STL [R1+0x5b1c], R0 ;  /* 0x005b1c0001007387 */ /* 0x0003e80000100800 */
[----:B----4-:R-:W-:Y:S01]  /*36b40*/  STL [R1+0x5b24], R68 ;  /* 0x005b244401007387 */ /* 0x010fe20000100800 */
[----:B-1----:R-:W-:-:S03]  /*36b50*/  IMAD.MOV.U32 R0, RZ, RZ, R69 ;  /* 0x000000ffff007224 */ /* 0x002fc600078e0045 */
[----:B------:R-:W-:Y:S04]  /*36b60*/  STL [R1+0x5a20], R70 ;  /* 0x005a204601007387 */ /* 0x000fe80000100800 */
[----:B------:R1:W-:Y:S02]  /*36b70*/  STL [R1+0x5a1c], R0 ;  /* 0x005a1c0001007387 */ /* 0x0003e40000100800 */
[----:B-1----:R-:W-:Y:S02]  /*36b80*/  IMAD.MOV.U32 R0, RZ, RZ, R71 ;  /* 0x000000ffff007224 */ /* 0x002fe400078e0047 */
[----:B------:R-:W-:Y:S04]  /*36b90*/  STL [R1+0x5a18], R72 ;  /* 0x005a184801007387 */ /* 0x000fe80000100800 */
[----:B------:R1:W-:Y:S04]  /*36ba0*/  STL [R1+0x5a14], R0 ;  /* 0x005a140001007387 */ /* 0x0003e80000100800 */
[----:B------:R-:W-:Y:S01]  /*36bb0*/  STL [R1+0x5a10], R74 ;  /* 0x005a104a01007387 */ /* 0x000fe20000100800 */
[----:B-1----:R-:W-:-:S05]  /*36bc0*/  IMAD.MOV.U32 R0, RZ, RZ, R73 ;  /* 0x000000ffff007224 */ /* 0x002fca00078e0049 */
[----:B------:R1:W-:Y:S04]  /*36bd0*/  STL [R1+0x5a0c], R0 ;  /* 0x005a0c0001007387 */ /* 0x0003e80000100800 */
[----:B------:R-:W-:Y:S01]  /*36be0*/  STL [R1+0x5a08], R76 ;  /* 0x005a084c01007387 */ /* 0x000fe20000100800 */
[----:B-1----:R-:W-:-:S05]  /*36bf0*/  IMAD.MOV.U32 R0, RZ, RZ, R75 ;  /* 0x000000ffff007224 */ /* 0x002fca00078e004b */
[----:B------:R1:W-:Y:S04]  /*36c00*/  STL [R1+0x5a04], R0 ;  /* 0x005a040001007387 */ /* 0x0003e80000100800 */
[----:B------:R-:W-:Y:S01]  /*36c10*/  STL [R1+0x5a00], R78 ;  /* 0x005a004e01007387 */ /* 0x000fe20000100800 */
[----:B-1----:R-:W-:-:S05]  /*36c20*/  IMAD.MOV.U32 R0, RZ, RZ, R77 ;  /* 0x000000ffff007224 */ /* 0x002fca00078e004d */
[----:B------:R1:W-:Y:S04]  /*36c30*/  STL [R1+0x59fc], R0 ;  /* 0x0059fc0001007387 */ /* 0x0003e80000100800 */
[----:B---3--:R-:W-:Y:S01]  /*36c40*/  STL [R1+0x59f8], R80 ;  /* 0x0059f85001007387 */ /* 0x008fe20000100800 */
        /* <DEDUP_REMOVED lines=22> */
[----:B------:R1:W-:Y:S02]  /*36db0*/  STL [R1+0x59bc], R0 ;  /* 0x0059bc0001007387 */ /* 0x0003e40000100800 */
[----:B-1----:R-:W-:Y:S02]  /*36dc0*/  IMAD.MOV.U32 R0, RZ, RZ, R95 ;  /* 0x000000ffff007224 */ /* 0x002fe400078e005f */
[----:B------:R-:W-:Y:S04]  /*36dd0*/  STL [R1+0x59b8], R232 ;  /* 0x0059b8e801007387 */ /* 0x000fe80000100800 */
[----:B------:R1:W-:Y:S04]  /*36de0*/  STL [R1+0x59b4], R0 ;  /* 0x0059b40001007387 */ /* 0x0003e80000100800 */
[----:B--2---:R-:W-:Y:S01]  /*36df0*/  STL [R1+0x59b0], R234 ;  /* 0x0059b0ea01007387 */ /* 0x004fe20000100800 */
[----:B-1----:R-:W-:-:S05]  /*36e00*/  IMAD.MOV.U32 R0, RZ, RZ, R233 ;  /* 0x000000ffff007224 */ /* 0x002fca00078e00e9 */
[----:B------:R1:W-:Y:S04]  /*36e10*/  STL [R1+0x59ac], R0 ;  /* 0x0059ac0001007387 */ /* 0x0003e80000100800 */
[----:B-----5:R-:W-:Y:S01]  /*36e20*/  STL [R1+0x59a8], R154 ;  /* 0x0059a89a01007387 */ /* 0x020fe20000100800 */
[----:B-1----:R-:W-:-:S05]  /*36e30*/  IMAD.MOV.U32 R0, RZ, RZ, R235 ;  /* 0x000000ffff007224 */ /* 0x002fca00078e00eb */
[----:B------:R1:W-:Y:S04]  /*36e40*/  STL [R1+0x59a4], R0 ;  /* 0x0059a40001007387 */ /* 0x0003e80000100800 */
[----:B------:R-:W-:Y:S04]  /*36e50*/  STL [R1+0x599c], R155 ;  /* 0x00599c9b01007387 */ /* 0x000fe80000100800 */
        /* <DEDUP_REMOVED lines=9> */
[----:B------:R-:W2:Y:S04]  /*36ef0*/  LDL.LU.64 R84, [R1+0x1cf8] ;  /* 0x001cf80001547983 */ /* 0x000ea80000300a00 */
[----:B------:R-:W-:Y:S04]  /*36f00*/  STL [R1+0x5974], R145 ;  /* 0x0059749101007387 */ /* 0x000fe80000100800 */
[----:B------:R-:W-:Y:S04]  /*36f10*/  STL [R1+0x5978], R142 ;  /* 0x0059788e01007387 */ /* 0x000fe80000100800 */
[----:B------:R-:W3:Y:S04]  /*36f20*/  LDL.LU.64 R78, [R1+0x1d00] ;  /* 0x001d0000014e7983 */ /* 0x000ee80000300a00 */
[----:B------:R-:W-:Y:S04]  /*36f30*/  STL [R1+0x596c], R143 ;  /* 0x00596c8f01007387 */ /* 0x000fe80000100800 */
[----:B------:R-:W-:Y:S04]  /*36f40*/  STL [R1+0x5970], R140 ;  /* 0x0059708c01007387 */ /* 0x000fe80000100800 */
[----:B------:R-:W4:Y:S04]  /*36f50*/  LDL.LU.64 R86, [R1+0x1d08] ;  /* 0x001d080001567983 */ /* 0x000f280000300a00 */
        /* <DEDUP_REMOVED lines=24> */
[----:B--2---:R2:W-:Y:S04]  /*370e0*/  STL [R1+0x582c], R84 ;  /* 0x00582c5401007387 */ /* 0x0045e80000100800 */
[----:B------:R-:W4:Y:S01]  /*370f0*/  LDL.LU.64 R234, [R1+0x1d48] ;  /* 0x001d480001ea7983 */ /* 0x000f220000300a00 */
[----:B-1----:R-:W-:-:S03]  /*37100*/  IMAD.MOV.U32 R0, RZ, RZ, R85 ;  /* 0x000000ffff007224 */ /* 0x002fc600078e0055 */
[----:B---3--:R-:W-:Y:S04]  /*37110*/  STL [R1+0x5834], R78 ;  /* 0x0058344e01007387 */ /* 0x008fe80000100800 */
[----:B------:R1:W-:Y:S04]  /*37120*/  STL [R1+0x5828], R0 ;  /* 0x0058280001007387 */ /* 0x0003e80000100800 */
[----:B--2---:R-:W2:Y:S01]  /*37130*/  LDL.LU.64 R84, [R1+0x1308] ;  /* 0x0013080001547983 */ /* 0x004ea20000300a00 */
[----:B-1----:R-:W-:-:S03]  /*37140*/  IMAD.MOV.U32 R0, RZ, RZ, R79 ;  /* 0x000000ffff007224 */ /* 0x002fc600078e004f */
[----:B----4-:R-:W-:Y:S04]  /*37150*/  STL [R1+0x583c], R86 ;  /* 0x00583c5601007387 */ /* 0x010fe80000100800 */
[----:B------:R1:W-:Y:S04]  /*37160*/  STL [R1+0x5830], R0 ;  /* 0x0058300001007387 */ /* 0x0003e80000100800 */
[----:B------:R-:W3:Y:S01]  /*37170*/  LDL.LU.64 R74, [R1+0x1300] ;  /* 0x00130000014a7983 */ /* 0x000ee20000300a00 */
[----:B-1----:R-:W-:-:S03]  /*37180*/  IMAD.MOV.U32 R0, RZ, RZ, R87 ;  /* 0x000000ffff007224 */ /* 0x002fc600078e0057 */
[----:B------:R-:W-:Y:S04]  /*37190*/  STL [R1+0x5844], R88 ;  /* 0x0058445801007387 */ /* 0x000fe80000100800 */
[----:B------:R1:W-:Y:S04]  /*371a0*/  STL [R1+0x5838], R0 ;  /* 0x0058380001007387 */ /* 0x0003e80000100800 */
[----:B------:R-:W4:Y:S01]  /*371b0*/  LDL.LU.64 R86, [R1+0x1d50] ;  /* 0x001d500001567983 */ /* 0x000f220000300a00 */
[----:B-1----:R-:W-:-:S03]  /*371c0*/  IMAD.MOV.U32 R0, RZ, RZ, R89 ;  /* 0x000000ffff007224 */ /* 0x002fc600078e0059 */
[----:B------:R-:W-:Y:S04]  /*371d0*/  STL [R1+0x584c], R80 ;  /* 0x00584c5001007387 */ /* 0x000fe80000100800 */
[----:B------:R1:W-:Y:S04]  /*371e0*/  STL [R1+0x5840], R0 ;  /* 0x0058400001007387 */ /* 0x0003e80000100800 */
[----:B------:R-:W4:Y:S04]  /*371f0*/  LDL.LU.64 R88, [R1+0x1d58] ;  /* 0x001d580001587983 */ /* 0x000f280000300a00 */
[----:B------:R-:W4:Y:S01]  /*37200*/  LDL.LU.64 R76, [R1+0x1d60] ;  /* 0x001d6000014c7983 */ /* 0x000f220000300a00 */
[----:B-1----:R-:W-:-:S05]  /*37210*/  IMAD.MOV.U32 R0, RZ, RZ, R81 ;  /* 0x000000ffff007224 */ /* 0x002fca00078e0051 */
[----:B------:R1:W-:Y:S04]  /*37220*/  STL [R1+0x5848], R0 ;  /* 0x0058480001007387 */ /* 0x0003e80000100800 */
[----:B------:R1:W-:Y:S02]  /*37230*/  STL [R1+0x5854], R90 ;  /* 0x0058545a01007387 */ /* 0x0003e40000100800 */
[----:B-1----:R-:W-:Y:S02]  /*37240*/  IMAD.MOV.U32 R0, RZ, RZ, R91 ;  /* 0x000000ffff007224 */ /* 0x002fe400078e005b */
[----:B------:R-:W4:Y:S04]  /*37250*/  LDL.LU.64 R90, [R1+0x9c0] ;  /* 0x0009c000015a7983 */ /* 0x000f280000300a00 */
[----:B------:R1:W-:Y:S04]  /*37260*/  STL [R1+0x5850], R0 ;  /* 0x0058500001007387 */ /* 0x0003e80000100800 */
[----:B------:R1:W-:Y:S02]  /*37270*/  STL [R1+0x585c], R92 ;  /* 0x00585c5c01007387 */ /* 0x0003e40000100800 */
[----:B-1----:R-:W-:-:S02]  /*37280*/  IMAD.MOV.U32 R0, RZ, RZ, R93 ;  /* 0x000000ffff007224 */ /* 0x002fc400078e005d */
[----:B------:R-:W4:Y:S04]  /*37290*/  LDL.LU.64 R92, [R1+0x9c8] ;  /* 0x0009c800015c7983 */ /* 0x000f280000300a00 */
[----:B------:R1:W-:Y:S04]  /*372a0*/  STL [R1+0x5858], R0 ;  /* 0x0058580001007387 */ /* 0x0003e80000100800 */
[----:B------:R1:W-:Y:S04]  /*372b0*/  STL [R1+0x5864], R94 ;  /* 0x0058645e01007387 */ /* 0x0003e80000100800 */
[----:B------:R-:W4:Y:S01]  /*372c0*/  LDL.LU.64 R78, [R1+0x9d0] ;  /* 0x0009d000014e7983 */ /* 0x000f220000300a00 */
        /* <DEDUP_REMOVED lines=19> */
[----:B---3--:R-:W-:Y:S04]  /*37400*/  STL [R1+0x588c], R74 ;  /* 0x00588c4a01007387 */ /* 0x008fe80000100800 */
[----:B------:R-:W3:Y:S01]  /*37410*/  LDL.LU.64 R84, [R1+0xa00] ;  /* 0x000a000001547983 */ /* 0x000ee20000300a00 */
[----:B-1----:R-:W-:-:S03]  /*37420*/  IMAD.MOV.U32 R0, RZ, RZ, R75 ;  /* 0x000000ffff007224 */ /* 0x002fc600078e004b */
[----:B----4-:R-:W-:Y:S04]  /*37430*/  STL [R1+0x5894], R86 ;  /* 0x0058945601007387 */ /* 0x010fe80000100800 */
        /* <DEDUP_REMOVED lines=39> */
[----:B---3--:R-:W-:Y:S04]  /*376b0*/  STL [R1+0x58ec], R84 ;  /* 0x0058ec5401007387 */ /* 0x008fe80000100800 */
[----:B------:R1:W-:Y:S04]  /*376c0*/  STL [R1+0x58e0], R0 ;  /* 0x0058e00001007387 */ /* 0x0003e80000100800 */
[----:B------:R-:W3:Y:S04]  /*376d0*/  LDL.LU.64 R68, [R1+0x598] ;  /* 0x0005980001447983 */ /* 0x000ee80000300a00 */
[----:B------:R-:W3:Y:S01]  /*376e0*/  LDL.LU.64 R70, [R1+0x590] ;  /* 0x0005900001467983 */ /* 0x000ee20000300a00 */
[----:B-1----:R-:W-:-:S05]  /*376f0*/  IMAD.MOV.U32 R0, RZ, RZ, R85 ;  /* 0x000000ffff007224 */ /* 0x002fca00078e0055 */
[----:B------:R1:W-:Y:S04]  /*37700*/  STL [R1+0x58e8], R0 ;  /* 0x0058e80001007387 */ /* 0x0003e80000100800 */
[----:B----4-:R-:W-:Y:S04]  /*37710*/  STL [R1+0x58f4], R86 ;  /* 0x0058f45601007387 */ /* 0x010fe80000100800 */
        /* <DEDUP_REMOVED lines=24> */
[----:B------:R2:W-:Y:S04]  /*378a0*/  STL [R1+0x591c], R232 ;  /* 0x00591ce801007387 */ /* 0x0005e80000100800 */
[----:B------:R-:W4:Y:S01]  /*378b0*/  LDL.LU.64 R92, [R1+0x6a0] ;  /* 0x0006a000015c7983 */ /* 0x000f220000300a00 */
[----:B-1----:R-:W-:-:S03]  /*378c0*/  IMAD.MOV.U32 R0, RZ, RZ, R233 ;  /* 0x000000ffff007224 */ /* 0x002fc600078e00e9 */
[----:B------:R-:W4:Y:S04]  /*378d0*/  LDL.LU.64 R94, [R1+0x6a8] ;  /* 0x0006a800015e7983 */ /* 0x000f280000300a00 */
[----:B------:R1:W-:Y:S04]  /*378e0*/  STL [R1+0x5918], R0 ;  /* 0x0059180001007387 */ /* 0x0003e80000100800 */
[----:B--2---:R2:W-:Y:S04]  /*378f0*/  STL [R1+0x5924], R234 ;  /* 0x005924ea01007387 */ /* 0x0045e80000100800 */
[----:B------:R-:W4:Y:S01]  /*37900*/  LDL.LU.64 R232, [R1+0x6b0] ;  /* 0x0006b00001e87983 */ /* 0x000f220000300a00 */
[----:B-1----:R-:W-:-:S03]  /*37910*/  IMAD.MOV.U32 R0, RZ, RZ, R235 ;  /* 0x000000ffff007224 */ /* 0x002fc600078e00eb */
[----:B--2---:R-:W2:Y:S04]  /*37920*/  LDL.LU.64 R234, [R1+0x6b8] ;  /* 0x0006b80001ea7983 */ /* 0x004ea80000300a00 */
[----:B------:R1:W-:Y:S04]  /*37930*/  STL [R1+0x5920], R0 ;  /* 0x0059200001007387 */ /* 0x0003e80000100800 */
[----:B---3--:R-:W-:Y:S01]  /*37940*/  STL [R1+0x5928], R68 ;  /* 0x0059284401007387 */ /* 0x008fe20000100800 */
[----:B-1----:R-:W-:-:S03]  /*37950*/  IMAD.MOV.U32 R0, RZ, RZ, R69 ;  /* 0x000000ffff007224 */ /* 0x002fc600078e0045 */
[----:B------:R-:W-:Y:S04]  /*37960*/  STL [R1+0x5820], R70 ;  /* 0x0058204601007387 */ /* 0x000fe80000100800 */
[----:B------:R1:W-:Y:S02]  /*37970*/  STL [R1+0x581c], R0 ;  /* 0x00581c0001007387 */ /* 0x0003e40000100800 */
[----:B-1----:R-:W-:Y:S02]  /*37980*/  IMAD.MOV.U32 R0, RZ, RZ, R71 ;  /* 0x000000ffff007224 */ /* 0x002fe400078e0047 */
[----:B----4-:R-:W-:Y:S04]  /*37990*/  STL [R1+0x5818], R72 ;  /* 0x0058184801007387 */ /* 0x010fe80000100800 */
        /* <DEDUP_REMOVED lines=40> */
[----:B------:R-:W-:Y:S01]  /*37c20*/  STL [R1+0x57c8], R122 ;  /* 0x0057c87a01007387 */ /* 0x000fe20000100800 */
        /* <DEDUP_REMOVED lines=940> */
[----:B--2---:R2:W-:Y:S01]  /*3b6f0*/  STL [R1+0x4938], R90 ;  /* 0x0049385a01007387 */ /* 0x0045e20000100800 */
[----:B-1----:R-:W-:-:S03]  /*3b700*/  IMAD.MOV.U32 R0, RZ, RZ, R91 ;  /* 0x000000ffff007224 */ /* 0x002fc600078e005b */
[----:B--2---:R-:W2:Y:S04]  /*3b710*/  LDL.LU.64 R90, [R1+0x34a0] ;  /* 0x0034a000015a7983 */ /* 0x004ea80000300a00 */
[----:B------:R1:W-:Y:S04]  /*3b720*/  STL [R1+0x4934], R0 ;  /* 0x0049340001007387 */ /* 0x0003e80000100800 */
[----:B---3--:R3:W-:Y:S01]  /*3b730*/  STL [R1+0x4940], R78 ;  /* 0x0049404e01007387 */ /* 0x0087e20000100800 */
[----:B-1----:R-:W-:-:S03]  /*3b740*/  IMAD.MOV.U32 R0, RZ, RZ, R79 ;  /* 0x000000ffff007224 */ /* 0x002fc600078e004f */
[----:B---3--:R-:W3:Y:S04]  /*3b750*/  LDL.LU.64 R78, [R1+0x34b8] ;  /* 0x0034b800014e7983 */ /* 0x008ee80000300a00 */
[----:B------:R1:W-:Y:S04]  /*3b760*/  STL [R1+0x493c], R0 ;  /* 0x00493c0001007387 */ /* 0x0003e80000100800 */
[----:B----4-:R4:W-:Y:S01]  /*3b770*/  STL [R1+0x4948], R80 ;  /* 0x0049485001007387 */ /* 0x0109e20000100800 */
[----:B-1----:R-:W-:-:S03]  /*3b780*/  IMAD.MOV.U32 R0, RZ, RZ, R81 ;  /* 0x000000ffff007224 */ /* 0x002fc600078e0051 */
[----:B----4-:R-:W4:Y:S04]  /*3b790*/  LDL.LU.64 R80, [R1+0x34d0] ;  /* 0x0034d00001507983 */ /* 0x010f280000300a00 */
[----:B------:R1:W-:Y:S04]  /*3b7a0*/  STL [R1+0x4944], R0 ;  /* 0x0049440001007387 */ /* 0x0003e80000100800 */
[----:B------:R1:W-:Y:S02]  /*3b7b0*/  STL [R1+0x4950], R82 ;  /* 0x0049505201007387 */ /* 0x0003e40000100800 */
[----:B-1----:R-:W-:-:S02]  /*3b7c0*/  IMAD.MOV.U32 R0, RZ, RZ, R83 ;  /* 0x000000ffff007224 */ /* 0x002fc400078e0053 */
[----:B------:R-:W4:Y:S04]  /*3b7d0*/  LDL.LU.64 R82, [R1+0x34e8] ;  /* 0x0034e80001527983 */ /* 0x000f280000300a00 */
[----:B------:R1:W-:Y:S04]  /*3b7e0*/  STL [R1+0x494c], R0 ;  /* 0x00494c0001007387 */ /* 0x0003e80000100800 */
[----:B------:R1:W-:Y:S04]  /*3b7f0*/  STL [R1+0x4958], R92 ;  /* 0x0049585c01007387 */ /* 0x0003e80000100800 */
[----:B------:R-:W4:Y:S01]  /*3b800*/  LDL.LU.64 R76, [R1+0x3500] ;  /* 0x00350000014c7983 */ /* 0x000f220000300a00 */
[----:B-1----:R-:W-:-:S05]  /*3b810*/  IMAD.MOV.U32 R0, RZ, RZ, R93 ;  /* 0x000000ffff007224 */ /* 0x002fca00078e005d */
        /* <DEDUP_REMOVED lines=24> */
[----:B--2---:R-:W-:Y:S04]  /*3b9a0*/  STL [R1+0x4990], R90 ;  /* 0x0049905a01007387 */ /* 0x004fe80000100800 */
[----:B------:R1:W-:Y:S04]  /*3b9b0*/  STL [R1+0x4984], R0 ;  /* 0x0049840001007387 */ /* 0x0003e80000100800 */
[----:B------:R-:W2:Y:S01]  /*3b9c0*/  LDL.LU.64 R88, [R1+0x2248] ;  /* 0x0022480001587983 */ /* 0x000ea20000300a00 */
[----:B-1----:R-:W-:-:S03]  /*3b9d0*/  IMAD.MOV.U32 R0, RZ, RZ, R91 ;  /* 0x000000ffff007224 */ /* 0x002fc600078e005b */
[----:B---3--:R-:W-:Y:S04]  /*3b9e0*/  STL [R1+0x4998], R78 ;  /* 0x0049984e01007387 */ /* 0x008fe80000100800 */
[----:B------:R1:W-:Y:S04]  /*3b9f0*/  STL [R1+0x498c], R0 ;  /* 0x00498c0001007387 */ /* 0x0003e80000100800 */
[----:B------:R-:W3:Y:S01]  /*3ba00*/  LDL.LU.64 R90, [R1+0x2260] ;  /* 0x00226000015a7983 */ /* 0x000ee20000300a00 */
[----:B-1----:R-:W-:-:S03]  /*3ba10*/  IMAD.MOV.U32 R0, RZ, RZ, R79 ;  /* 0x000000ffff007224 */ /* 0x002fc600078e004f */
[----:B----4-:R-:W-:Y:S04]  /*3ba20*/  STL [R1+0x49a0], R80 ;  /* 0x0049a05001007387 */ /* 0x010fe80000100800 */
        /* <DEDUP_REMOVED lines=61> */
[----:B------:R1:W-:Y:S02]  /*3be00*/  STL [R1+0x4a18], R94 ;  /* 0x004a185e01007387 */ /* 0x0003e40000100800 */
[----:B-1----:R-:W-:-:S02]  /*3be10*/  IMAD.MOV.U32 R0, RZ, RZ, R95 ;  /* 0x000000ffff007224 */ /* 0x002fc400078e005f */
[----:B------:R-:W4:Y:S04]  /*3be20*/  LDL.LU.64 R92, [R1+0xa70] ;  /* 0x000a7000015c7983 */ /* 0x000f280000300a00 */
        /* <DEDUP_REMOVED lines=57> */
[----:B--2---:R-:W-:Y:S01]  /*3c1c0*/  STL [R1+0x4a98], R84 ;  /* 0x004a985401007387 */ /* 0x004fe20000100800 */
[----:B-1----:R-:W-:-:S03]  /*3c1d0*/  IMAD.MOV.U32 R0, RZ, RZ, R85 ;  /* 0x000000ffff007224 */ /* 0x002fc600078e0055 */
[----:B------:R-:W2:Y:S04]  /*3c1e0*/  LDL.LU.64 R82, [R1+0x5d8] ;  /* 0x0005d80001527983 */ /* 0x000ea80000300a00 */
[----:B------:R1:W-:Y:S04]  /*3c1f0*/  STL [R1+0x4a94], R0 ;  /* 0x004a940001007387 */ /* 0x0003e80000100800 */
[----:B---3--:R3:W-:Y:S01]  /*3c200*/  STL [R1+0x4aa0], R86 ;  /* 0x004aa05601007387 */ /* 0x0087e20000100800 */
[----:B-1----:R-:W-:-:S03]  /*3c210*/  IMAD.MOV.U32 R0, RZ, RZ, R87 ;  /* 0x000000ffff007224 */ /* 0x002fc600078e0057 */
[----:B------:R-:W2:Y:S04]  /*3c220*/  LDL.LU.64 R84, [R1+0x5e0] ;  /* 0x0005e00001547983 */ /* 0x000ea80000300a00 */
[----:B------:R1:W-:Y:S04]  /*3c230*/  STL [R1+0x4a9c], R0 ;  /* 0x004a9c0001007387 */ /* 0x0003e80000100800 */
[----:B----4-:R-:W-:Y:S04]  /*3c240*/  STL [R1+0x4aa8], R88 ;  /* 0x004aa85801007387 */ /* 0x010fe80000100800 */
[----:B---3--:R-:W3:Y:S01]  /*3c250*/  LDL.LU.64 R86, [R1+0x5e8] ;  /* 0x0005e80001567983 */ /* 0x008ee20000300a00 */
[----:B-1----:R-:W-:-:S05]  /*3c260*/  IMAD.MOV.U32 R0, RZ, RZ, R89 ;  /* 0x000000ffff007224 */ /* 0x002fca00078e0059 */
[----:B------:R1:W-:Y:S04]  /*3c270*/  STL [R1+0x4aa4], R0 ;  /* 0x004aa40001007387 */ /* 0x0003e80000100800 */
[----:B------:R4:W-:Y:S01]  /*3c280*/  STL [R1+0x4ab0], R90 ;  /* 0x004ab05a01007387 */ /* 0x0009e20000100800 */
[----:B-1----:R-:W-:-:S03]  /*3c290*/  IMAD.MOV.U32 R0, RZ, RZ, R91 ;  /* 0x000000ffff007224 */ /* 0x002fc600078e005b */
[----:B------:R-:W3:Y:S04]  /*3c2a0*/  LDL.LU.64 R78, [R1+0x5f0] ;  /* 0x0005f000014e7983 */ /* 0x000ee80000300a00 */
[----:B------:R1:W-:Y:S04]  /*3c2b0*/  STL [R1+0x4aac], R0 ;  /* 0x004aac0001007387 */ /* 0x0003e80000100800 */
[----:B------:R-:W-:Y:S04]  /*3c2c0*/  STL [R1+0x4ab8], R228 ;  /* 0x004ab8e401007387 */ /* 0x000fe80000100800 */
[----:B------:R-:W-:Y:S04]  /*3c2d0*/  STL [R1+0x4ab4], R229 ;  /* 0x004ab4e501007387 */ /* 0x000fe80000100800 */
[----:B------:R-:W3:Y:S04]  /*3c2e0*/  LDL.LU.64 R80, [R1+0x5f8] ;  /* 0x0005f80001507983 */ /* 0x000ee80000300a00 */
[----:B------:R-:W-:Y:S04]  /*3c2f0*/  STL [R1+0x4ac0], R230 ;  /* 0x004ac0e601007387 */ /* 0x000fe80000100800 */
[----:B------:R-:W-:Y:S04]  /*3c300*/  STL [R1+0x4abc], R231 ;  /* 0x004abce701007387 */ /* 0x000fe80000100800 */
[----:B------:R-:W3:Y:S04]  /*3c310*/  LDL.LU.64 R88, [R1+0x600] ;  /* 0x0006000001587983 */ /* 0x000ee80000300a00 */
[----:B------:R-:W-:Y:S04]  /*3c320*/  STL [R1+0x4ac8], R244 ;  /* 0x004ac8f401007387 */ /* 0x000fe80000100800 */
[----:B------:R-:W-:Y:S04]  /*3c330*/  STL [R1+0x4ac4], R245 ;  /* 0x004ac4f501007387 */ /* 0x000fe80000100800 */
[----:B----4-:R-:W4:Y:S04]  /*3c340*/  LDL.LU.64 R90, [R1+0x608] ;  /* 0x00060800015a7983 */ /* 0x010f280000300a00 */
        /* <DEDUP_REMOVED lines=16> */
[----:B--2---:R2:W-:Y:S01]  /*3c450*/  STL [R1+0x4af0], R82 ;  /* 0x004af05201007387 */ /* 0x0045e20000100800 */
[----:B-1----:R-:W-:-:S03]  /*3c460*/  IMAD.MOV.U32 R0, RZ, RZ, R83 ;  /* 0x000000ffff007224 */ /* 0x002fc600078e0053 */
[----:B--2---:R-:W2:Y:S04]  /*3c470*/  LDL.LU.64 R82, [R1+0x3530] ;  /* 0x0035300001527983 */ /* 0x004ea80000300a00 */
[----:B------:R1:W-:Y:S04]  /*3c480*/  STL [R1+0x4aec], R0 ;  /* 0x004aec0001007387 */ /* 0x0003e80000100800 */
[----:B------:R1:W-:Y:S02]  /*3c490*/  STL [R1+0x4af8], R84 ;  /* 0x004af85401007387 */ /* 0x0003e40000100800 */
[----:B-1----:R-:W-:-:S02]  /*3c4a0*/  IMAD.MOV.U32 R0, RZ, RZ, R85 ;  /* 0x000000ffff007224 */ /* 0x002fc400078e0055 */
[----:B------:R-:W2:Y:S04]  /*3c4b0*/  LDL.LU.64 R84, [R1+0x3540] ;  /* 0x0035400001547983 */ /* 0x000ea80000300a00 */
[----:B------:R1:W-:Y:S04]  /*3c4c0*/  STL [R1+0x4af4], R0 ;  /* 0x004af40001007387 */ /* 0x0003e80000100800 */
[----:B---3--:R3:W-:Y:S01]  /*3c4d0*/  STL [R1+0x4b00], R86 ;  /* 0x004b005601007387 */ /* 0x0087e20000100800 */
[----:B-1----:R-:W-:-:S03]  /*3c4e0*/  IMAD.MOV.U32 R0, RZ, RZ, R87 ;  /* 0x000000ffff007224 */ /* 0x002fc600078e0057 */
[----:B---3--:R-:W3:Y:S04]  /*3c4f0*/  LDL.LU.64 R86, [R1+0x3550] ;  /* 0x0035500001567983 */ /* 0x008ee80000300a00 */
[----:B------:R1:W-:Y:S04]  /*3c500*/  STL [R1+0x4afc], R0 ;  /* 0x004afc0001007387 */ /* 0x0003e80000100800 */
[----:B------:R1:W-:Y:S02]  /*3c510*/  STL [R1+0x4b08], R78 ;  /* 0x004b084e01007387 */ /* 0x0003e40000100800 */
[----:B-1----:R-:W-:-:S02]  /*3c520*/  IMAD.MOV.U32 R0, RZ, RZ, R79 ;  /* 0x000000ffff007224 */ /* 0x002fc400078e004f */
[----:B------:R-:W3:Y:S04]  /*3c530*/  LDL.LU.64 R78, [R1+0x3560] ;  /* 0x00356000014e7983 */ /* 0x000ee80000300a00 */
        /* <DEDUP_REMOVED lines=760> */
[----:B------:R1:W-:Y:S02]  /*3f4c0*/  STL [R1+0x50f4], R0 ;  /* 0x0050f40001007387 */ /* 0x0003e40000100800 */
[----:B-1----:R-:W-:Y:S02]  /*3f4d0*/  IMAD.MOV.U32 R0, RZ, RZ, R93 ;  /* 0x000000ffff007224 */ /* 0x002fe400078e005d */
[----:B------:R1:W-:Y:S04]  /*3f4e0*/  STL [R1+0x5100], R92 ;  /* 0x0051005c01007387 */ /* 0x0003e80000100800 */
[----:B-1----:R-:W4:Y:S04]  /*3f4f0*/  LDL.LU.64 R92, [R1+0x3830] ;  /* 0x00383000015c7983 */ /* 0x002f280000300a00 */
        /* <DEDUP_REMOVED lines=12> */
[----:B------:R2:W-:Y:S02]  /*3f5c0*/  STL [R1+0x5114], R0 ;  /* 0x0051140001007387 */ /* 0x0005e40000100800 */
[----:B--2---:R-:W-:Y:S02]  /*3f5d0*/  IMAD.MOV.U32 R0, RZ, RZ, R83 ;  /* 0x000000ffff007224 */ /* 0x004fe400078e0053 */
[----:B------:R1:W-:Y:S04]  /*3f5e0*/  STL [R1+0x5120], R82 ;  /* 0x0051205201007387 */ /* 0x0003e80000100800 */
[----:B-1----:R-:W2:Y:S04]  /*3f5f0*/  LDL.LU.64 R82, [R1+0x3850] ;  /* 0x0038500001527983 */ /* 0x002ea80000300a00 */
        /* <DEDUP_REMOVED lines=9> */
[----:B------:R-:W-:Y:S04]  /*3f690*/  STL [R1+0x5138], R78 ;  /* 0x0051384e01007387 */ /* 0x000fe80000100800 */
[----:B------:R-:W3:Y:S01]  /*3f6a0*/  LDL.LU.64 R76, [R1+0x3868] ;  /* 0x00386800014c7983 */ /* 0x000ee20000300a00 */
[----:B-1----:R-:W-:-:S05]  /*3f6b0*/  IMAD.MOV.U32 R0, RZ, RZ, R79 ;  /* 0x000000ffff007224 */ /* 0x002fca00078e004f */
[----:B------:R1:W-:Y:S04]  /*3f6c0*/  STL [R1+0x5134], R0 ;  /* 0x0051340001007387 */ /* 0x0003e80000100800 */
[----:B------:R-:W-:Y:S01]  /*3f6d0*/  STL [R1+0x5140], R80 ;  /* 0x0051405001007387 */ /* 0x000fe20000100800 */
[----:B-1----:R-:W-:-:S03]  /*3f6e0*/  IMAD.MOV.U32 R0, RZ, RZ, R81 ;  /* 0x000000ffff007224 */ /* 0x002fc600078e0051 */
        /* <DEDUP_REMOVED lines=22> */
[----:B------:R-:W-:Y:S04]  /*3f850*/  STL [R1+0x5170], R234 ;  /* 0x005170ea01007387 */ /* 0x000fe80000100800 */
[----:B------:R-:W4:Y:S01]  /*3f860*/  LDL.LU.64 R80, [R1+0x3630] ;  /* 0x0036300001507983 */ /* 0x000f220000300a00 */
[----:B-1----:R-:W-:-:S05]  /*3f870*/  IMAD.MOV.U32 R0, RZ, RZ, R235 ;  /* 0x000000ffff007224 */ /* 0x002fca00078e00eb */
[----:B------:R1:W-:Y:S04]  /*3f880*/  STL [R1+0x516c], R0 ;  /* 0x00516c0001007387 */ /* 0x0003e80000100800 */
[----:B--2---:R2:W-:Y:S01]  /*3f890*/  STL [R1+0x5178], R82 ;  /* 0x0051785201007387 */ /* 0x0045e20000100800 */
[----:B-1----:R-:W-:-:S03]  /*3f8a0*/  IMAD.MOV.U32 R0, RZ, RZ, R83 ;  /* 0x000000ffff007224 */ /* 0x002fc600078e0053 */
[----:B------:R-:W4:Y:S04]  /*3f8b0*/  LDL.LU.64 R234, [R1+0x3640] ;  /* 0x0036400001ea7983 */ /* 0x000f280000300a00 */
[----:B------:R-:W-:Y:S04]  /*3f8c0*/  STL [R1+0x5180], R84 ;  /* 0x0051805401007387 */ /* 0x000fe80000100800 */
[----:B------:R1:W-:Y:S04]  /*3f8d0*/  STL [R1+0x5174], R0 ;  /* 0x0051740001007387 */ /* 0x0003e80000100800 */
[----:B--2---:R-:W2:Y:S01]  /*3f8e0*/  LDL.LU.64 R82, [R1+0x3650] ;  /* 0x0036500001527983 */ /* 0x004ea20000300a00 */
[----:B-1----:R-:W-:-:S03]  /*3f8f0*/  IMAD.MOV.U32 R0, RZ, RZ, R85 ;  /* 0x000000ffff007224 */ /* 0x002fc600078e0055 */
[----:B---3--:R-:W-:Y:S04]  /*3f900*/  STL [R1+0x5188], R86 ;  /* 0x0051885601007387 */ /* 0x008fe80000100800 */
        /* <DEDUP_REMOVED lines=50> */
[----:B------:R-:W3:Y:S04]  /*3fc30*/  LDL.LU.64 R86, [R1+0x33a0] ;  /* 0x0033a00001567983 */ /* 0x000ee80000300a00 */
[----:B------:R1:W-:Y:S04]  /*3fc40*/  STL [R1+0x51e4], R0 ;  /* 0x0051e40001007387 */ /* 0x0003e80000100800 */
[----:B------:R-:W-:Y:S04]  /*3fc50*/  STL [R1+0x51f0], R78 ;  /* 0x0051f04e01007387 */ /* 0x000fe80000100800 */
[----:B------:R-:W3:Y:S01]  /*3fc60*/  LDL.LU.64 R76, [R1+0x33b8] ;  /* 0x0033b800014c7983 */ /* 0x000ee20000300a00 */
[----:B-1----:R-:W-:-:S05]  /*3fc70*/  IMAD.MOV.U32 R0, RZ, RZ, R79 ;  /* 0x000000ffff007224 */ /* 0x002fca00078e004f */
[----:B------:R1:W-:Y:S04]  /*3fc80*/  STL [R1+0x51ec], R0 ;  /* 0x0051ec0001007387 */ /* 0x0003e80000100800 */
[----:B------:R1:W-:Y:S02]  /*3fc90*/  STL [R1+0x51f8], R88 ;  /* 0x0051f85801007387 */ /* 0x0003e40000100800 */
[----:B-1----:R-:W-:Y:S02]  /*3fca0*/  IMAD.MOV.U32 R0, RZ, RZ, R89 ;  /* 0x000000ffff007224 */ /* 0x002fe400078e0059 */
        /* <DEDUP_REMOVED lines=46> */
[----:B----4-:R4:W-:Y:S01]  /*3ff90*/  STL [R1+0x5258], R90 ;  /* 0x0052585a01007387 */ /* 0x0109e20000100800 */
[----:B-1----:R-:W-:-:S03]  /*3ffa0*/  IMAD.MOV.U32 R0, RZ, RZ, R91 ;  /* 0x000000ffff007224 */ /* 0x002fc600078e005b */
[----:B------:R-:W-:Y:S04]  /*3ffb0*/  STL [R1+0x5260], R78 ;  /* 0x0052604e01007387 */ /* 0x000fe80000100800 */
[----:B------:R1:W-:Y:S04]  /*3ffc0*/  STL [R1+0x5254], R0 ;  /* 0x0052540001007387 */ /* 0x0003e80000100800 */
[----:B----4-:R-:W4:Y:S01]  /*3ffd0*/  LDL.LU.64 R90, [R1+0x34f0] ;  /* 0x0034f000015a7983 */ /* 0x010f220000300a00 */
        /* <DEDUP_REMOVED lines=22> */
[----:B------:R-:W3:Y:S04]  /*40140*/  LDL.LU.64 R234, [R1+0x1368] ;  /* 0x0013680001ea7983 */ /* 0x000ee80000300a00 */
[----:B------:R-:W3:Y:S01]  /*40150*/  LDL.LU.64 R72, [R1+0x1370] ;  /* 0x0013700001487983 */ /* 0x000ee20000300a00 */
[----:B-1----:R-:W-:-:S05]  /*40160*/  IMAD.MOV.U32 R0, RZ, RZ, R83 ;  /* 0x000000ffff007224 */ /* 0x002fca00078e0053 */
[----:B------:R1:W-:Y:S04]  /*40170*/  STL [R1+0x528c], R0 ;  /* 0x00528c0001007387 */ /* 0x0003e80000100800 */
[----:B------:R-:W-:Y:S04]  /*40180*/  STL [R1+0x5298], R84 ;  /* 0x0052985401007387 */ /* 0x000fe80000100800 */
[----:B------:R-:W3:Y:S01]  /*40190*/  LDL.LU.64 R74, [R1+0x1378] ;  /* 0x00137800014a7983 */ /* 0x000ee20000300a00 */
[----:B-1----:R-:W-:-:S05]  /*401a0*/  IMAD.MOV.U32 R0, RZ, RZ, R85 ;  /* 0x000000ffff007224 */ /* 0x002fca00078e0055 */
        /* <DEDUP_REMOVED lines=11> */
[----:B----4-:R-:W-:Y:S01]  /*40260*/  STL [R1+0x52b0], R90 ;  /* 0x0052b05a01007387 */ /* 0x010fe20000100800 */
[----:B-1----:R-:W-:-:S03]  /*40270*/  IMAD.MOV.U32 R0, RZ, RZ, R91 ;  /* 0x000000ffff007224 */ /* 0x002fc600078e005b */
[----:B------:R-:W4:Y:S04]  /*40280*/  LDL.LU.64 R84, [R1+0x1bd8] ;  /* 0x001bd80001547983 */ /* 0x000f280000300a00 */
[----:B------:R-:W4:Y:S04]  /*40290*/  LDL.LU.64 R86, [R1+0x1bd0] ;  /* 0x001bd00001567983 */ /* 0x000f280000300a00 */
[----:B------:R1:W-:Y:S02]  /*402a0*/  STL [R1+0x52ac], R0 ;  /* 0x0052ac0001007387 */ /* 0x0003e40000100800 */
[----:B-1----:R-:W-:-:S02]  /*402b0*/  IMAD.MOV.U32 R0, RZ, RZ, R93 ;  /* 0x000000ffff007224 */ /* 0x002fc400078e005d */
[----:B------:R-:W-:Y:S04]  /*402c0*/  STL [R1+0x52b8], R92 ;  /* 0x0052b85c01007387 */ /* 0x000fe80000100800 */
[----:B------:R-:W4:Y:S04]  /*402d0*/  LDL.LU.64 R88, [R1+0x1bc8] ;  /* 0x001bc80001587983 */ /* 0x000f280000300a00 */
[----:B------:R-:W4:Y:S04]  /*402e0*/  LDL.LU.64 R90, [R1+0x1bc0] ;  /* 0x001bc000015a7983 */ /* 0x000f280000300a00 */
[----:B------:R1:W-:Y:S02]  /*402f0*/  STL [R1+0x52b4], R0 ;  /* 0x0052b40001007387 */ /* 0x0003e40000100800 */
[----:B-1----:R-:W-:-:S02]  /*40300*/  IMAD.MOV.U32 R0, RZ, RZ, R95 ;  /* 0x000000ffff007224 */ /* 0x002fc400078e005f */
[----:B------:R1:W-:Y:S04]  /*40310*/  STL [R1+0x52c0], R94 ;  /* 0x0052c05e01007387 */ /* 0x0003e80000100800 */
[----:B------:R-:W4:Y:S04]  /*40320*/  LDL.LU.64 R92, [R1+0x1bb8] ;  /* 0x001bb800015c7983 */ /* 0x000f280000300a00 */
[----:B------:R-:W-:Y:S04]  /*40330*/  STL [R1+0x52c8], R232 ;  /* 0x0052c8e801007387 */ /* 0x000fe80000100800 */
[----:B------:R1:W-:Y:S04]  /*40340*/  STL [R1+0x52bc], R0 ;  /* 0x0052bc0001007387 */ /* 0x0003e80000100800 */
[----:B-1----:R-:W4:Y:S01]  /*40350*/  LDL.LU.64 R94, [R1+0x3890] ;  /* 0x00389000015e7983 */ /* 0x002f220000300a00 */
[----:B------:R-:W-:-:S03]  /*40360*/  IMAD.MOV.U32 R0, RZ, RZ, R233 ;  /* 0x000000ffff007224 */ /* 0x000fc600078e00e9 */
[----:B--2---:R-:W-:Y:S04]  /*40370*/  STL [R1+0x52d0], R70 ;  /* 0x0052d04601007387 */ /* 0x004fe80000100800 */
[----:B------:R1:W-:Y:S04]  /*40380*/  STL [R1+0x52c4], R0 ;  /* 0x0052c40001007387 */ /* 0x0003e80000100800 */
[----:B------:R-:W2:Y:S01]  /*40390*/  LDL.LU.64 R232, [R1+0x3898] ;  /* 0x0038980001e87983 */ /* 0x000ea20000300a00 */
[----:B-1----:R-:W-:-:S03]  /*403a0*/  IMAD.MOV.U32 R0, RZ, RZ, R71 ;  /* 0x000000ffff007224 */ /* 0x002fc600078e0047 */
[----:B---3--:R-:W-:Y:S04]  /*403b0*/  STL [R1+0x52d8], R234 ;  /* 0x0052d8ea01007387 */ /* 0x008fe80000100800 */
[----:B------:R1:W-:Y:S04]  /*403c0*/  STL [R1+0x52cc], R0 ;  /* 0x0052cc0001007387 */ /* 0x0003e80000100800 */
[----:B------:R-:W-:Y:S01]  /*403d0*/  STL [R1+0x52e0], R72 ;  /* 0x0052e04801007387 */ /* 0x000fe20000100800 */
[----:B-1----:R-:W-:-:S05]  /*403e0*/  IMAD.MOV.U32 R0, RZ, RZ, R235 ;  /* 0x000000ffff007224 */ /* 0x002fca00078e00eb */
[----:B------:R1:W-:Y:S04]  /*403f0*/  STL [R1+0x52d4], R0 ;  /* 0x0052d40001007387 */ /* 0x0003e80000100800 */
[----:B------:R-:W3:Y:S01]  /*40400*/  LDL.LU.64 R234, [R1+0x38a0] ;  /* 0x0038a00001ea7983 */ /* 0x000ee20000300a00 */
        /* <DEDUP_REMOVED lines=16> */
[----:B----4-:R-:W-:Y:S04]  /*40510*/  STL [R1+0x5310], R84 ;  /* 0x0053105401007387 */ /* 0x010fe80000100800 */
[----:B------:R1:W-:Y:S04]  /*40520*/  STL [R1+0x5304], R0 ;  /* 0x0053040001007387 */ /* 0x0003e80000100800 */
[----:B------:R-:W-:Y:S01]  /*40530*/  STL [R1+0x5318], R86 ;  /* 0x0053185601007387 */ /* 0x000fe20000100800 */
[----:B-1----:R-:W-:-:S05]  /*40540*/  IMAD.MOV.U32 R0, RZ, RZ, R85 ;  /* 0x000000ffff007224 */ /* 0x002fca00078e0055 */
        /* <DEDUP_REMOVED lines=12> */
[----:B------:R1:W-:Y:S02]  /*40610*/  STL [R1+0x532c], R0 ;  /* 0x00532c0001007387 */ /* 0x0003e40000100800 */
[----:B-1----:R-:W-:-:S05]  /*40620*/  IMAD.MOV.U32 R0, RZ, RZ, R95 ;  /* 0x000000ffff007224 */ /* 0x002fca00078e005f */
[----:B------:R-:W-:Y:S01]  /*40630*/  STL [R1+0x5334], R0 ;  /* 0x0053340001007387 */ /* 0x000fe20000100800 */
[----:B--2---:R-:W-:-:S03]  /*40640*/  IMAD.MOV.U32 R2, RZ, RZ, R233 ;  /* 0x000000ffff027224 */ /* 0x004fc600078e00e9 */
[----:B------:R-:W-:Y:S04]  /*40650*/  STL [R1+0x5340], R232 ;  /* 0x005340e801007387 */ /* 0x000fe80000100800 */
[----:B------:R-:W-:Y:S01]  /*40660*/  STL [R1+0x533c], R2 ;  /* 0x00533c0201007387 */ /* 0x000fe20000100800 */
[----:B---3--:R-:W-:-:S03]  /*40670*/  IMAD.MOV.U32 R8, RZ, RZ, R235 ;  /* 0x000000ffff087224 */ /* 0x008fc600078e00eb */
[----:B------:R-:W-:Y:S04]  /*40680*/  STL [R1+0x5348], R234 ;  /* 0x005348ea01007387 */ /* 0x000fe80000100800 */
[----:B------:R1:W-:Y:S04]  /*40690*/  STL [R1+0x5344], R8 ;  /* 0x0053440801007387 */ /* 0x0003e80000100800 */
[----:B-1----:R-:W2:Y:S04]  /*406a0*/  LDL.LU.64 R8, [R1+0x3a18] ;  /* 0x003a180001087983 */ /* 0x002ea80000300a00 */
[----:B------:R-:W3:Y:S04]  /*406b0*/  LDL.LU.64 R10, [R1+0x3a10] ;  /* 0x003a1000010a7983 */ /* 0x000ee80000300a00 */
[----:B--2---:R1:W-:Y:S04]  /*406c0*/  STL.64 [R1+0x3a18], R8 ;  /* 0x003a180801007387 */ /* 0x0043e80000100a00 */
[----:B-1----:R-:W2:Y:S04]  /*406d0*/  LDL.LU.64 R8, [R1+0x3a08] ;  /* 0x003a080001087983 */ /* 0x002ea80000300a00 */
[----:B---3--:R1:W-:Y:S04]  /*406e0*/  STL.64 [R1+0x3a10], R10 ;  /* 0x003a100a01007387 */ /* 0x0083e80000100a00 */
[----:B-1----:R-:W3:Y:S04]  /*406f0*/  LDL.LU.64 R10, [R1+0x3a00] ;  /* 0x003a0000010a7983 */ /* 0x002ee80000300a00 */
        /* <DEDUP_REMOVED lines=654> */
[----:B---3--:R-:W-:Y:S04]  /*42fe0*/  STL.64 [R1+0x41b8], R10 ;  /* 0x0041b80a01007387 */ /* 0x008fe80000100a00 */
[----:B------:R-:W-:Y:S04]  /*42ff0*/  STL.64 [R1+0x41a8], R4 ;  /* 0x0041a80401007387 */ /* 0x000fe80000100a00 */
[----:B--2---:R1:W-:Y:S04]  /*43000*/  STL.64 [R1+0x41b0], R8 ;  /* 0x0041b00801007387 */ /* 0x0043e80000100a00 */
[----:B------:R-:W-:Y:S04]  /*43010*/  STL.64 [R1+0x41a0], R246 ;  /* 0x0041a0f601007387 */ /* 0x000fe80000100a00 */
        /* <DEDUP_REMOVED lines=479> */
[----:B---3--:R1:W-:Y:S04]  /*44e10*/  STL.64 [R1+0x3a20], R4 ;  /* 0x003a200401007387 */ /* 0x0083e80000100a00 */
        /* <DEDUP_REMOVED lines=1975> */
[----:B------:R-:W2:Y:S03]  /*4c990*/  S2R R252, SR_TID.X ;  /* 0x0000000000fc7919 */ /* 0x000ea60000002100 */
        /* <DEDUP_REMOVED lines=29> */
[C---:B--2---:R-:W-:Y:S01]  /*4cb70*/  LOP3.LUT R245, R252.reuse, 0x7, RZ, 0xc0, !PT ;  /* 0x00000007fcf57812 */ /* 0x044fe200078ec0ff */
[----:B------:R-:W-:-:S04]  /*4cb80*/  IMAD.SHL.U32 R2, R252, 0x2, RZ ;  /* 0x00000002fc027824 */ /* 0x000fc800078e00ff */
[----:B------:R-:W-:Y:S01]  /*4cb90*/  IMAD R245, R245, 0x110, RZ ;  /* 0x00000110f5f57824 */ /* 0x000fe200078e02ff */
[C---:B------:R-:W-:Y:S02]  /*4cba0*/  LOP3.LUT R7, R252.reuse, 0x3, RZ, 0xc0, !PT ;  /* 0x00000003fc077812 */ /* 0x040fe400078ec0ff */
[----:B------:R-:W-:Y:S01]  /*4cbb0*/  LOP3.LUT R0, R252, 0x1c, RZ, 0xc0, !PT ;  /* 0x0000001cfc007812 */ /* 0x000fe200078ec0ff */
[----:B------:R-:W-:Y:S01]  /*4cbc0*/  USHF.R.S32.HI UR8, URZ, 0x1f, UR7 ;  /* 0x0000001f3f087899 */ /* 0x000fe20008011407 */
[----:B------:R-:W-:Y:S02]  /*4cbd0*/  LOP3.LUT R245, R245, 0x30, R2, 0x78, !PT ;  /* 0x00000030f5f57812 */ /* 0x000fe400078e7802 */
[----:B------:R-:W-:Y:S02]  /*4cbe0*/  SHF.R.S32.HI R2, RZ, 0x1f, R3 ;  /* 0x0000001fff027819 */ /* 0x000fe40000011403 */
[----:B------:R-:W-:Y:S01]  /*4cbf0*/  SHF.R.S32.HI R244, RZ, 0x1f, R6 ;  /* 0x0000001ffff47819 */ /* 0x000fe20000011406 */
[----:B------:R-:W-:Y:S01]  /*4cc00*/  ULEA.HI UR7, UR8, UR7, URZ, 0x6 ;  /* 0x0000000708077291 */ /* 0x000fe2000f8f303f */
[----:B------:R-:W-:Y:S01]  /*4cc10*/  IMAD R0, R7, 0x820, R0 ;  /* 0x0000082007007824 */ /* 0x000fe200078e0200 */
[C---:B------:R-:W-:Y:S01]  /*4cc20*/  SHF.L.U64.HI R2, R3.reuse, 0x2, R2 ;  /* 0x0000000203027819 */ /* 0x040fe20000010202 */
[----:B------:R-:W-:Y:S01]  /*4cc30*/  IMAD.SHL.U32 R3, R3, 0x4, RZ ;  /* 0x0000000403037824 */ /* 0x000fe200078e00ff */
[C---:B------:R-:W-:Y:S01]  /*4cc40*/  SHF.L.U64.HI R244, R6.reuse, 0x2, R244 ;  /* 0x0000000206f47819 */ /* 0x040fe200000102f4 */
[----:B------:R-:W-:Y:S01]  /*4cc50*/  IMAD.SHL.U32 R246, R6, 0x4, RZ ;  /* 0x0000000406f67824 */ /* 0x000fe200078e00ff */
        /* <DEDUP_REMOVED lines=21> */
[----:B------:R-:W-:Y:S01]  /*4cdb0*/  CS2R R234, SRZ ;  /* 0x0000000000ea7805 */ /* 0x000fe2000001ff00 */
[----:B------:R-:W-:Y:S01]  /*4cdc0*/  UMOV UR5, URZ ;  /* 0x0000003f00057c82 */ /* 0x000fe20008000000 */
[----:B------:R-:W-:Y:S01]  /*4cdd0*/  UMOV UR9, 0x1 ;  /* 0x0000000100097882 */ /* 0x000fe20000000000 */
[----:B------:R-:W-:Y:S01]  /*4cde0*/  USHF.R.S32.HI UR7, URZ, 0x6, UR7 ;  /* 0x000000063f077899 */ /* 0x000fe20008011407 */
[----:B-1----:R-:W-:-:S11]  /*4cdf0*/  UMOV UR8, 0xffffffff ;  /* 0xffffffff00087882 */ /* 0x002fd60000000000 */
.L_x_1:
[----:B------:R-:W2:Y:S01]  /*4ce00*/  LDL.LU.64 R116, [R1+0x6e0] ;  /* 0x0006e00001747983 */ /* 0x000ea20000300a00 */
[----:B------:R-:W-:-:S04]  /*4ce10*/  DEPBAR.LE SB0, 0x2 ;  /* 0x000080800000791a */ /* 0x000fc80000000000 */
[----:B------:R-:W2:Y:S04]  /*4ce20*/  LDL.LU.64 R118, [R1+0x6e8] ;  /* 0x0006e80001767983 */ /* 0x000ea80000300a00 */
[----:B------:R-:W3:Y:S04]  /*4ce30*/  LDL.LU.64 R112, [R1+0x6d0] ;  /* 0x0006d00001707983 */ /* 0x000ee80000300a00 */
[----:B------:R-:W3:Y:S04]  /*4ce40*/  LDL.LU.64 R114, [R1+0x6d8] ;  /* 0x0006d80001727983 */ /* 0x000ee80000300a00 */
[----:B------:R-:W4:Y:S04]  /*4ce50*/  LDL.LU.64 R108, [R1+0x130] ;  /* 0x00013000016c7983 */ /* 0x000f280000300a00 */
[----:B------:R-:W4:Y:S04]  /*4ce60*/  LDL.LU.64 R110, [R1+0x138] ;  /* 0x00013800016e7983 */ /* 0x000f280000300a00 */
[----:B------:R-:W4:Y:S04]  /*4ce70*/  LDL.LU.64 R104, [R1+0x120] ;  /* 0x0001200001687983 */ /* 0x000f280000300a00 */
[----:B------:R-:W4:Y:S01]  /*4ce80*/  LDL.LU.64 R106, [R1+0x128] ;  /* 0x00012800016a7983 */ /* 0x000f220000300a00 */
[----:B------:R-:W-:Y:S01]  /*4ce90*/  UIADD3 UR8, UR8, 0x1, URZ ;  /* 0x0000000108087890 */ /* 0x000fe2000fffe03f */
[----:B------:R-:W-:-:S02]  /*4cea0*/  LOP3.LUT R3, R0, 0x20, RZ, 0x3c, !PT ;  /* 0x0000002000037812 */ /* 0x000fc400078e3cff */
[----:B------:R-:W-:Y:S01]  /*4ceb0*/  STL [R1+0x5ff0], R246 ;  /* 0x005ff0f601007387 */ /* 0x000fe20000100800 */
[----:B------:R-:W-:Y:S01]  /*4cec0*/  UISETP.GT.AND UP0, UPT, UR8, 0x1, UPT ;  /* 0x000000010800788c */ /* 0x000fe2000bf04270 */
[C---:B------:R-:W-:Y:S02]  /*4ced0*/  LOP3.LUT R247, R0.reuse, 0x40, RZ, 0x3c, !PT ;  /* 0x0000004000f77812 */ /* 0x040fe400078e3cff */
[----:B------:R-:W-:Y:S01]  /*4cee0*/  STL [R1+0x5fec], R244 ;  /* 0x005fecf401007387 */ /* 0x000fe20000100800 */
[----:B------:R-:W-:Y:S01]  /*4cef0*/  USEL UR8, UR8, URZ, !UP0 ;  /* 0x0000003f08087287 */ /* 0x000fe2000c000000 */
[----:B------:R-:W-:Y:S02]  /*4cf00*/  LOP3.LUT R252, R0, 0x60, RZ, 0x3c, !PT ;  /* 0x0000006000fc7812 */ /* 0x000fe400078e3cff */
[----:B------:R-:W-:Y:S01]  /*4cf10*/  STL [R1+0x5fe8], R2 ;  /* 0x005fe80201007387 */ /* 0x000fe20000100800 */
[----:B------:R-:W-:Y:S02]  /*4cf20*/  ULEA UR11, UR8, UR4, 0xf ;  /* 0x00000004080b7291 */ /* 0x000fe4000f8e783f */
[----:B------:R-:W-:Y:S01]  /*4cf30*/  ULEA UR10, UR8, UR4, 0x11 ;  /* 0x00000004080a7291 */ /* 0x000fe2000f8e883f */
[----:B------:R-:W-:Y:S06]  /*4cf40*/  BAR.SYNC.DEFER_BLOCKING 0x0 ;  /* 0x0000000000007b1d */ /* 0x000fec0000010000 */
[----:B------:R-:W1:Y:S04]  /*4cf50*/  LDSM.16.M88.4 R4, [R245+UR11+0x40000] ;  /* 0x0400000bf504783b */ /* 0x000e680008000200 */
[----:B------:R-:W1:Y:S04]  /*4cf60*/  LDSM.16.M88.4 R8, [R245+UR11+0x40800] ;  /* 0x0408000bf508783b */ /* 0x000e680008000200 */
[----:B------:R-:W1:Y:S04]  /*4cf70*/  LDSM.16.M88.4 R12, [R245+UR11+0x41000] ;  /* 0x0410000bf50c783b */ /* 0x000e680008000200 */
[----:B------:R-:W1:Y:S04]  /*4cf80*/  LDSM.16.M88.4 R16, [R245+UR11+0x41800] ;  /* 0x0418000bf510783b */ /* 0x000e680008000200 */
[----:B------:R-:W1:Y:S04]  /*4cf90*/  LDSM.16.M88.4 R20, [R245+UR11+0x42000] ;  /* 0x0420000bf514783b */ /* 0x000e680008000200 */
[----:B------:R-:W-:Y:S04]  /*4cfa0*/  LDS R100, [R0+UR10] ;  /* 0x0000000a00647984 */ /* 0x000fe80008000800 */
[----:B------:R-:W-:Y:S04]  /*4cfb0*/  LDS R102, [R0+UR10+0x2000] ;  /* 0x0020000a00667984 */ /* 0x000fe80008000800 */
[----:B------:R-:W-:Y:S04]  /*4cfc0*/  LDS R101, [R3+UR10] ;  /* 0x0000000a03657984 */ /* 0x000fe80008000800 */
[----:B------:R-:W-:Y:S04]  /*4cfd0*/  LDS R103, [R3+UR10+0x2000] ;  /* 0x0020000a03677984 */ /* 0x000fe80008000800 */
[----:B------:R-:W1:Y:S04]  /*4cfe0*/  LDSM.16.M88.4 R24, [R245+UR11+0x42800] ;  /* 0x0428000bf518783b */ /* 0x000e680008000200 */
        /* <DEDUP_REMOVED lines=10> */
[----:B-1----:R-:W-:Y:S04]  /*4d090*/  STL [R1+0x6bb0], R6 ;  /* 0x006bb00601007387 */ /* 0x002fe80000100800 */
        /* <DEDUP_REMOVED lines=29> */
[----:B------:R1:W-:Y:S04]  /*4d270*/  STL [R1+0x6c14], R66 ;  /* 0x006c144201007387 */ /* 0x0003e80000100800 */
[----:B------:R1:W-:Y:S04]  /*4d280*/  STL [R1+0x6c10], R67 ;  /* 0x006c104301007387 */ /* 0x0003e80000100800 */
[----:B------:R-:W-:Y:S04]  /*4d290*/  STL [R1+0x68f8], R245 ;  /* 0x0068f8f501007387 */ /* 0x000fe80000100800 */
[----:B------:R-:W-:Y:S04]  /*4d2a0*/  LDS R96, [R247+UR10] ;  /* 0x0000000af7607984 */ /* 0x000fe80008000800 */
[----:B------:R-:W-:Y:S04]  /*4d2b0*/  LDS R98, [R247+UR10+0x2000] ;  /* 0x0020000af7627984 */ /* 0x000fe80008000800 */
[----:B------:R-:W-:Y:S04]  /*4d2c0*/  LDS R97, [R252+UR10] ;  /* 0x0000000afc617984 */ /* 0x000fe80008000800 */
[----:B------:R-:W1:Y:S04]  /*4d2d0*/  LDS R99, [R252+UR10+0x2000] ;  /* 0x0020000afc637984 */ /* 0x000e680008000800 */
[----:B------:R-:W-:Y:S04]  /*4d2e0*/  LDS R196, [R247+UR10+0x380] ;  /* 0x0003800af7c47984 */ /* 0x000fe80008000800 */
[----:B------:R-:W-:Y:S01]  /*4d2f0*/  LDS R198, [R247+UR10+0x2380] ;  /* 0x0023800af7c67984 */ /* 0x000fe20008000800 */
[C---:B--2---:R-:W-:Y:S03]  /*4d300*/  HMMA.1688.F32.TF32 R116, R100.reuse, R4, R116 ;  /* 0x000000046474723c */ /* 0x044fe60000081074 */
[----:B------:R-:W-:Y:S04]  /*4d310*/  LDS R197, [R252+UR10+0x380] ;  /* 0x0003800afcc57984 */ /* 0x000fe80008000800 */
[----:B------:R-:W-:Y:S01]  /*4d320*/  LDS R199, [R252+UR10+0x2380] ;  /* 0x0023800afcc77984 */ /* 0x000fe20008000800 */
[C---:B---3--:R-:W-:Y:S03]  /*4d330*/  HMMA.1688.F32.TF32 R112, R100.reuse, R8, R112 ;  /* 0x000000086470723c */ /* 0x048fe60000081070 */
[----:B------:R-:W-:Y:S04]  /*4d340*/  LDS R228, [R0+UR10+0x400] ;  /* 0x0004000a00e47984 */ /* 0x000fe80008000800 */
[----:B------:R-:W-:Y:S01]  /*4d350*/  LDS R230, [R0+UR10+0x2400] ;  /* 0x0024000a00e67984 */ /* 0x000fe20008000800 */
[C---:B----4-:R-:W-:Y:S03]  /*4d360*/  HMMA.1688.F32.TF32 R108, R100.reuse, R12, R108 ;  /* 0x0000000c646c723c */ /* 0x050fe6000008106c */
[----:B------:R-:W-:Y:S04]  /*4d370*/  LDS R229, [R3+UR10+0x400] ;  /* 0x0004000a03e57984 */ /* 0x000fe80008000800 */
[----:B------:R-:W-:Y:S01]  /*4d380*/  LDS R231, [R3+UR10+0x2400] ;  /* 0x0024000a03e77984 */ /* 0x000fe20008000800 */
[----:B------:R-:W-:Y:S03]  /*4d390*/  HMMA.1688.F32.TF32 R104, R100, R16, R104 ;  /* 0x000000106468723c */ /* 0x000fe60000081068 */
[----:B------:R-:W-:Y:S04]  /*4d3a0*/  STL.64 [R1+0xc90], R116 ;  /* 0x000c907401007387 */ /* 0x000fe80000100a00 */
[----:B------:R-:W-:Y:S01]  /*4d3b0*/  STL.64 [R1+0xc98], R118 ;  /* 0x000c987601007387 */ /* 0x000fe20000100a00 */
[----:B-1----:R-:W-:-:S02]  /*4d3c0*/  IMAD.MOV.U32 R66, RZ, RZ, R112 ;  /* 0x000000ffff427224 */ /* 0x002fc400078e0070 */
[----:B------:R-:W-:Y:S02]  /*4d3d0*/  IMAD.MOV.U32 R67, RZ, RZ, R113 ;  /* 0x000000ffff437224 */ /* 0x000fe400078e0071 */
[----:B------:R-:W-:Y:S01]  /*4d3e0*/  IMAD.MOV.U32 R63, RZ, RZ, R115 ;  /* 0x000000ffff3f7224 */ /* 0x000fe200078e0073 */
[----:B------:R-:W2:Y:S01]  /*4d3f0*/  LDL.LU.64 R112, [R1+0x110] ;  /* 0x0001100001707983 */ /* 0x000ea20000300a00 */
[----:B------:R-:W-:-:S03]  /*4d400*/  IMAD.MOV.U32 R62, RZ, RZ, R114 ;  /* 0x000000ffff3e7224 */ /* 0x000fc600078e0072 */
[----:B------:R-:W2:Y:S01]  /*4d410*/  LDL.LU.64 R114, [R1+0x118] ;  /* 0x0001180001727983 */ /* 0x000ea20000300a00 */
[----:B------:R-:W-:-:S03]  /*4d420*/  IMAD.MOV.U32 R50, RZ, RZ, R108 ;  /* 0x000000ffff327224 */ /* 0x000fc600078e006c */
[----:B------:R1:W-:Y:S01]  /*4d430*/  STL [R1+0x6c24], R63 ;  /* 0x006c243f01007387 */ /* 0x0003e20000100800 */
[----:B------:R-:W-:-:S03]  /*4d440*/  IMAD.MOV.U32 R51, RZ, RZ, R109 ;  /* 0x000000ffff337224 */ /* 0x000fc600078e006d */
[----:B------:R3:W-:Y:S01]  /*4d450*/  STL [R1+0x6c20], R62 ;  /* 0x006c203e01007387 */ /* 0x0007e20000100800 */
[----:B------:R-:W-:-:S03]  /*4d460*/  IMAD.MOV.U32 R46, RZ, RZ, R110 ;  /* 0x000000ffff2e7224 */ /* 0x000fc600078e006e */
[----:B------:R4:W-:Y:S01]  /*4d470*/  STL [R1+0x6c1c], R66 ;  /* 0x006c1c4201007387 */ /* 0x0009e20000100800 */
[----:B------:R-:W-:-:S03]  /*4d480*/  IMAD.MOV.U32 R47, RZ, RZ, R111 ;  /* 0x000000ffff2f7224 */ /* 0x000fc600078e006f */
[----:B------:R4:W-:Y:S04]  /*4d490*/  STL [R1+0x6c18], R67 ;  /* 0x006c184301007387 */ /* 0x0009e80000100800 */
[----:B------:R-:W3:Y:S04]  /*4d4a0*/  LDL.LU.64 R108, [R1+0x100] ;  /* 0x00010000016c7983 */ /* 0x000ee80000300a00 */
[----:B------:R-:W3:Y:S01]  /*4d4b0*/  LDL.LU.64 R110, [R1+0x108] ;  /* 0x00010800016e7983 */ /* 0x000ee20000300a00 */
[----:B------:R-:W-:-:S03]  /*4d4c0*/  IMAD.MOV.U32 R58, RZ, RZ, R104 ;  /* 0x000000ffff3a7224 */ /* 0x000fc600078e0068 */
[----:B------:R-:W-:Y:S01]  /*4d4d0*/  STL [R1+0x6c34], R47 ;  /* 0x006c342f01007387 */ /* 0x000fe20000100800 */
[----:B------:R-:W-:-:S03]  /*4d4e0*/  IMAD.MOV.U32 R59, RZ, RZ, R105 ;  /* 0x000000ffff3b7224 */ /* 0x000fc600078e0069 */
[----:B------:R-:W-:Y:S01]  /*4d4f0*/  STL [R1+0x6c30], R46 ;  /* 0x006c302e01007387 */ /* 0x000fe20000100800 */
[----:B------:R-:W-:-:S03]  /*4d500*/  IMAD.MOV.U32 R54, RZ, RZ, R106 ;  /* 0x000000ffff367224 */ /* 0x000fc600078e006a */
[----:B------:R-:W-:Y:S01]  /*4d510*/  STL [R1+0x6c2c], R51 ;  /* 0x006c2c3301007387 */ /* 0x000fe20000100800 */
[----:B------:R-:W-:-:S03]  /*4d520*/  IMAD.MOV.U32 R55, RZ, RZ, R107 ;  /* 0x000000ffff377224 */ /* 0x000fc600078e006b */
[----:B------:R4:W-:Y:S04]  /*4d530*/  STL [R1+0x6c28], R50 ;  /* 0x006c283201007387 */ /* 0x0009e80000100800 */
[----:B------:R-:W4:Y:S04]  /*4d540*/  LDL.LU.64 R104, [R1+0xf0] ;  /* 0x0000f00001687983 */ /* 0x000f280000300a00 */
[----:B------:R-:W4:Y:S04]  /*4d550*/  LDL.LU.64 R106, [R1+0xf8] ;  /* 0x0000f800016a7983 */ /* 0x000f280000300a00 */
[----:B------:R-:W-:Y:S04]  /*4d560*/  STL [R1+0x6c44], R55 ;  /* 0x006c443701007387 */ /* 0x000fe80000100800 */
[----:B------:R-:W-:Y:S04]  /*4d570*/  STL [R1+0x6c40], R54 ;  /* 0x006c403601007387 */ /* 0x000fe80000100800 */
[----:B------:R-:W-:Y:S04]  /*4d580*/  STL [R1+0x6c3c], R59 ;  /* 0x006c3c3b01007387 */ /* 0x000fe80000100800 */
[----:B------:R1:W-:Y:S01]  /*4d590*/  STL [R1+0x6c38], R58 ;  /* 0x006c383a01007387 */ /* 0x0003e20000100800 */
[C---:B--2---:R-:W-:Y:S06]  /*4d5a0*/  HMMA.1688.F32.TF32 R112, R100.reuse, R20, R112 ;  /* 0x000000146470723c */ /* 0x044fec0000081070 */
[----:B---3--:R-:W-:-:S15]  /*4d5b0*/  HMMA.1688.F32.TF32 R108, R100, R24, R108 ;  /* 0x00000018646c723c */ /* 0x008fde000008106c */
[----:B------:R-:W-:-:S03]  /*4d5c0*/  NOP ;  /* 0x0000000000007918 */ /* 0x000fc60000000000 */
[----:B------:R-:W-:Y:S02]  /*4d5d0*/  IMAD.MOV.U32 R39, RZ, RZ, R115 ;  /* 0x000000ffff277224 */ /* 0x000fe400078e0073 */
[----:B------:R-:W-:Y:S02]  /*4d5e0*/  IMAD.MOV.U32 R38, RZ, RZ, R114 ;  /* 0x000000ffff267224 */ /* 0x000fe400078e0072 */
[----:B------:R-:W-:Y:S02]  /*4d5f0*/  IMAD.MOV.U32 R42, RZ, RZ, R112 ;  /* 0x000000ffff2a7224 */ /* 0x000fe400078e0070 */
[----:B------:R-:W-:Y:S02]  /*4d600*/  IMAD.MOV.U32 R43, RZ, RZ, R113 ;  /* 0x000000ffff2b7224 */ /* 0x000fe400078e0071 */
[----:B------:R-:W2:Y:S04]  /*4d610*/  LDL.LU.64 R112, [R1+0xe0] ;  /* 0x0000e00001707983 */ /* 0x000ea80000300a00 */
[----:B------:R-:W2:Y:S01]  /*4d620*/  LDL.LU.64 R114, [R1+0xe8] ;  /* 0x0000e80001727983 */ /* 0x000ea20000300a00 */
[----:B----4-:R-:W-:Y:S03]  /*4d630*/  HMMA.1688.F32.TF32 R104, R100, R28, R104 ;  /* 0x0000001c6468723c */ /* 0x010fe60000081068 */
[----:B------:R3:W-:Y:S01]  /*4d640*/  STL [R1+0x6c54], R39 ;  /* 0x006c542701007387 */ /* 0x0007e20000100800 */
[----:B-1----:R-:W-:-:S03]  /*4d650*/  IMAD.MOV.U32 R63, RZ, RZ, R108 ;  /* 0x000000ffff3f7224 */ /* 0x002fc600078e006c */
[----:B------:R1:W-:Y:S01]  /*4d660*/  STL [R1+0x6c50], R38 ;  /* 0x006c502601007387 */ /* 0x0003e20000100800 */
[----:B------:R-:W-:-:S03]  /*4d670*/  IMAD.MOV.U32 R62, RZ, RZ, R109 ;  /* 0x000000ffff3e7224 */ /* 0x000fc600078e006d */
[----:B------:R4:W-:Y:S01]  /*4d680*/  STL [R1+0x6c4c], R43 ;  /* 0x006c4c2b01007387 */ /* 0x0009e20000100800 */
[----:B------:R-:W-:Y:S02]  /*4d690*/  IMAD.MOV.U32 R66, RZ, RZ, R110 ;  /* 0x000000ffff427224 */ /* 0x000fe400078e006e */
[----:B------:R-:W-:Y:S01]  /*4d6a0*/  IMAD.MOV.U32 R67, RZ, RZ, R111 ;  /* 0x000000ffff437224 */ /* 0x000fe200078e006f */
[----:B------:R4:W-:Y:S04]  /*4d6b0*/  STL [R1+0x6c48], R42 ;  /* 0x006c482a01007387 */ /* 0x0009e80000100800 */
[----:B------:R-:W3:Y:S04]  /*4d6c0*/  LDL.LU.64 R108, [R1+0xd0] ;  /* 0x0000d000016c7983 */ /* 0x000ee80000300a00 */
[----:B------:R-:W3:Y:S04]  /*4d6d0*/  LDL.LU.64 R110, [R1+0xd8] ;  /* 0x0000d800016e7983 */ /* 0x000ee80000300a00 */
[----:B------:R-:W-:Y:S01]  /*4d6e0*/  STL [R1+0x6c64], R67 ;  /* 0x006c644301007387 */ /* 0x000fe20000100800 */
[----:B------:R-:W-:-:S03]  /*4d6f0*/  IMAD.MOV.U32 R34, RZ, RZ, R104 ;  /* 0x000000ffff227224 */ /* 0x000fc600078e0068 */
[----:B------:R-:W-:Y:S01]  /*4d700*/  STL [R1+0x6c60], R66 ;  /* 0x006c604201007387 */ /* 0x000fe20000100800 */
[----:B------:R-:W-:-:S03]  /*4d710*/  IMAD.MOV.U32 R35, RZ, RZ, R105 ;  /* 0x000000ffff237224 */ /* 0x000fc600078e0069 */
[----:B------:R-:W-:Y:S01]  /*4d720*/  STL [R1+0x6c5c], R62 ;  /* 0x006c5c3e01007387 */ /* 0x000fe20000100800 */
[----:B------:R-:W-:Y:S02]  /*4d730*/  IMAD.MOV.U32 R30, RZ, RZ, R106 ;  /* 0x000000ffff1e7224 */ /* 0x000fe400078e006a */
[----:B------:R-:W-:Y:S01]  /*4d740*/  IMAD.MOV.U32 R31, RZ, RZ, R107 ;  /* 0x000000ffff1f7224 */ /* 0x000fe200078e006b */
[----:B------:R4:W-:Y:S04]  /*4d750*/  STL [R1+0x6c58], R63 ;  /* 0x006c583f01007387 */ /* 0x0009e80000100800 */
[----:B------:R-:W4:Y:S04]  /*4d760*/  LDL.LU.64 R104, [R1+0xc0] ;  /* 0x0000c00001687983 */ /* 0x000f280000300a00 */
[----:B------:R-:W4:Y:S04]  /*4d770*/  LDL.LU.64 R106, [R1+0xc8] ;  /* 0x0000c800016a7983 */ /* 0x000f280000300a00 */
[----:B------:R-:W-:Y:S04]  /*4d780*/  STL [R1+0x6c74], R31 ;  /* 0x006c741f01007387 */ /* 0x000fe80000100800 */
[----:B------:R-:W-:Y:S04]  /*4d790*/  STL [R1+0x6c70], R30 ;  /* 0x006c701e01007387 */ /* 0x000fe80000100800 */
[----:B------:R-:W-:Y:S04]  /*4d7a0*/  STL [R1+0x6c6c], R35 ;  /* 0x006c6c2301007387 */ /* 0x000fe80000100800 */
[----:B------:R-:W-:Y:S01]  /*4d7b0*/  STL [R1+0x6c68], R34 ;  /* 0x006c682201007387 */ /* 0x000fe20000100800 */
        /* <DEDUP_REMOVED lines=11> */
[----:B------:R-:W-:-:S02]  /*4d870*/  IMAD.MOV.U32 R58, RZ, RZ, R111 ;  /* 0x000000ffff3a7224 */ /* 0x000fc400078e006f */
[----:B------:R-:W-:Y:S01]  /*4d880*/  IMAD.MOV.U32 R59, RZ, RZ, R110 ;  /* 0x000000ffff3b7224 */ /* 0x000fe200078e006e */
[----:B------:R4:W-:Y:S01]  /*4d890*/  STL [R1+0x6c80], R51 ;  /* 0x006c803301007387 */ /* 0x0009e20000100800 */
[----:B------:R-:W-:Y:S02]  /*4d8a0*/  IMAD.MOV.U32 R55, RZ, RZ, R108 ;  /* 0x000000ffff377224 */ /* 0x000fe400078e006c */
[----:B------:R-:W-:Y:S01]  /*4d8b0*/  IMAD.MOV.U32 R54, RZ, RZ, R109 ;  /* 0x000000ffff367224 */ /* 0x000fe200078e006d */
[----:B------:R4:W-:Y:S04]  /*4d8c0*/  STL [R1+0x6c7c], R46 ;  /* 0x006c7c2e01007387 */ /* 0x0009e80000100800 */
[----:B------:R4:W-:Y:S04]  /*4d8d0*/  STL [R1+0x6c78], R47 ;  /* 0x006c782f01007387 */ /* 0x0009e80000100800 */
[----:B------:R-:W3:Y:S04]  /*4d8e0*/  LDL.LU.64 R108, [R1+0xa0] ;  /* 0x0000a000016c7983 */ /* 0x000ee80000300a00 */
[----:B------:R-:W3:Y:S04]  /*4d8f0*/  LDL.LU.64 R110, [R1+0xa8] ;  /* 0x0000a800016e7983 */ /* 0x000ee80000300a00 */
[----:B------:R-:W-:Y:S04]  /*4d900*/  STL [R1+0x6c94], R58 ;  /* 0x006c943a01007387 */ /* 0x000fe80000100800 */
[----:B------:R-:W-:Y:S01]  /*4d910*/  STL [R1+0x6c90], R59 ;  /* 0x006c903b01007387 */ /* 0x000fe20000100800 */
[----:B------:R-:W-:-:S03]  /*4d920*/  IMAD.MOV.U32 R39, RZ, RZ, R104 ;  /* 0x000000ffff277224 */ /* 0x000fc600078e0068 */
[----:B------:R-:W-:Y:S01]  /*4d930*/  STL [R1+0x6c8c], R54 ;  /* 0x006c8c3601007387 */ /* 0x000fe20000100800 */
[----:B-1----:R-:W-:-:S03]  /*4d940*/  IMAD.MOV.U32 R38, RZ, RZ, R105 ;  /* 0x000000ffff267224 */ /* 0x002fc600078e0069 */
[----:B------:R-:W-:Y:S01]  /*4d950*/  STL [R1+0x6c88], R55 ;  /* 0x006c883701007387 */ /* 0x000fe20000100800 */
[----:B------:R-:W-:-:S03]  /*4d960*/  IMAD.MOV.U32 R43, RZ, RZ, R106 ;  /* 0x000000ffff2b7224 */ /* 0x000fc600078e006a */
[----:B------:R-:W4:Y:S01]  /*4d970*/  LDL.LU.64 R120, [R1+0x90] ;  /* 0x0000900001787983 */ /* 0x000f220000300a00 */
[----:B------:R-:W-:-:S03]  /*4d980*/  IMAD.MOV.U32 R42, RZ, RZ, R107 ;  /* 0x000000ffff2a7224 */ /* 0x000fc600078e006b */
[----:B------:R-:W4:Y:S04]  /*4d990*/  LDL.LU.64 R122, [R1+0x98] ;  /* 0x00009800017a7983 */ /* 0x000f280000300a00 */
[----:B------:R-:W4:Y:S04]  /*4d9a0*/  LDL.LU.64 R104, [R1+0x80] ;  /* 0x0000800001687983 */ /* 0x000f280000300a00 */
[----:B------:R-:W4:Y:S04]  /*4d9b0*/  LDL.LU.64 R106, [R1+0x88] ;  /* 0x00008800016a7983 */ /* 0x000f280000300a00 */
[----:B------:R1:W-:Y:S04]  /*4d9c0*/  STL [R1+0x6ca4], R42 ;  /* 0x006ca42a01007387 */ /* 0x0003e80000100800 */
[----:B------:R1:W-:Y:S04]  /*4d9d0*/  STL [R1+0x6ca0], R43 ;  /* 0x006ca02b01007387 */ /* 0x0003e80000100800 */
[----:B------:R1:W-:Y:S04]  /*4d9e0*/  STL [R1+0x6c9c], R38 ;  /* 0x006c9c2601007387 */ /* 0x0003e80000100800 */
[----:B------:R1:W-:Y:S04]  /*4d9f0*/  STL [R1+0x6c98], R39 ;  /* 0x006c982701007387 */ /* 0x0003e80000100800 */
[----:B------:R-:W4:Y:S04]  /*4da00*/  LDL.LU.64 R116, [R1+0x820] ;  /* 0x0008200001747983 */ /* 0x000f280000300a00 */
[----:B------:R-:W4:Y:S01]  /*4da10*/  LDL.LU.64 R118, [R1+0x828] ;  /* 0x0008280001767983 */ /* 0x000f220000300a00 */
        /* <DEDUP_REMOVED lines=8> */
[----:B------:R-:W2:Y:S04]  /*4daa0*/  LDL.LU.64 R114, [R1+0x848] ;  /* 0x0008480001727983 */ /* 0x000ea80000300a00 */
[----:B------:R3:W-:Y:S01]  /*4dab0*/  STL [R1+0x6cb4], R23 ;  /* 0x006cb41701007387 */ /* 0x0007e20000100800 */
        /* <DEDUP_REMOVED lines=8> */
[----:B------:R-:W3:Y:S04]  /*4db40*/  LDL.LU.64 R108, [R1+0x3010] ;  /* 0x00301000016c7983 */ /* 0x000ee80000300a00 */
[----:B------:R-:W3:Y:S04]  /*4db50*/  LDL.LU.64 R110, [R1+0x3018] ;  /* 0x00301800016e7983 */ /* 0x000ee80000300a00 */
[----:B------:R4:W-:Y:S04]  /*4db60*/  STL [R1+0x6cc4], R63 ;  /* 0x006cc43f01007387 */ /* 0x0009e80000100800 */
[----:B------:R4:W-:Y:S01]  /*4db70*/  STL [R1+0x6cc0], R62 ;  /* 0x006cc03e01007387 */ /* 0x0009e20000100800 */
[----:B------:R-:W-:-:S02]  /*4db80*/  IMAD.MOV.U32 R50, RZ, RZ, R104 ;  /* 0x000000ffff327224 */ /* 0x000fc400078e0068 */
[----:B------:R-:W-:Y:S01]  /*4db90*/  IMAD.MOV.U32 R51, RZ, RZ, R105 ;  /* 0x000000ffff337224 */ /* 0x000fe200078e0069 */
[----:B------:R4:W-:Y:S01]  /*4dba0*/  STL [R1+0x6cbc], R66 ;  /* 0x006cbc4201007387 */ /* 0x0009e20000100800 */
[----:B------:R-:W-:Y:S02]  /*4dbb0*/  IMAD.MOV.U32 R46, RZ, RZ, R106 ;  /* 0x000000ffff2e7224 */ /* 0x000fe400078e006a */
[----:B------:R-:W-:Y:S01]  /*4dbc0*/  IMAD.MOV.U32 R47, RZ, RZ, R107 ;  /* 0x000000ffff2f7224 */ /* 0x000fe200078e006b */
[----:B------:R4:W-:Y:S04]  /*4dbd0*/  STL [R1+0x6cb8], R67 ;  /* 0x006cb84301007387 */ /* 0x0009e80000100800 */
[----:B------:R-:W4:Y:S04]  /*4dbe0*/  LDL.LU.64 R104, [R1+0x3000] ;  /* 0x0030000001687983 */ /* 0x000f280000300a00 */
[----:B------:R-:W4:Y:S04]  /*4dbf0*/  LDL.LU.64 R106, [R1+0x3008] ;  /* 0x00300800016a7983 */ /* 0x000f280000300a00 */
[----:B------:R-:W4:Y:S04]  /*4dc00*/  LDL.LU.64 R136, [R1+0x2ff0] ;  /* 0x002ff00001887983 */ /* 0x000f280000300a00 */
[----:B------:R-:W4:Y:S04]  /*4dc10*/  LDL.LU.64 R138, [R1+0x2ff8] ;  /* 0x002ff800018a7983 */ /* 0x000f280000300a00 */
[----:B------:R-:W4:Y:S04]  /*4dc20*/  LDL.LU.64 R132, [R1+0x2fe0] ;  /* 0x002fe00001847983 */ /* 0x000f280000300a00 */
[----:B------:R-:W4:Y:S01]  /*4dc30*/  LDL.LU.64 R134, [R1+0x2fe8] ;  /* 0x002fe80001867983 */ /* 0x000f220000300a00 */
[C---:B------:R-:W-:Y:S03]  /*4dc40*/  HMMA.1688.F32.TF32 R120, R100.reuse, R52, R120 ;  /* 0x000000346478723c */ /* 0x040fe60000081078 */
[----:B------:R-:W4:Y:S04]  /*4dc50*/  LDL.LU.64 R128, [R1+0x2fd0] ;  /* 0x002fd00001807983 */ /* 0x000f280000300a00 */
[----:B------:R-:W4:Y:S04]  /*4dc60*/  LDL.LU.64 R130, [R1+0x2fd8] ;  /* 0x002fd80001827983 */ /* 0x000f280000300a00 */
[----:B------:R-:W4:Y:S01]  /*4dc70*/  LDL.LU.64 R124, [R1+0xe50] ;  /* 0x000e5000017c7983 */ /* 0x000f220000300a00 */
[----:B------:R-:W-:Y:S03]  /*4dc80*/  HMMA.1688.F32.TF32 R116, R100, R60, R116 ;  /* 0x0000003c6474723c */ /* 0x000fe60000081074 */
[----:B------:R-:W4:Y:S09]  /*4dc90*/  LDL.LU.64 R126, [R1+0xe58] ;  /* 0x000e5800017e7983 */ /* 0x000f320000300a00 */
[----:B------:R-:W-:-:S02]  /*4dca0*/  IMAD.MOV.U32 R31, RZ, RZ, R120 ;  /* 0x000000ffff1f7224 */ /* 0x000fc400078e0078 */
[----:B------:R-:W-:Y:S02]  /*4dcb0*/  IMAD.MOV.U32 R30, RZ, RZ, R121 ;  /* 0x000000ffff1e7224 */ /* 0x000fe400078e0079 */
[----:B------:R-:W-:Y:S02]  /*4dcc0*/  IMAD.MOV.U32 R35, RZ, RZ, R122 ;  /* 0x000000ffff237224 */ /* 0x000fe400078e007a */
[----:B------:R-:W-:-:S06]  /*4dcd0*/  IMAD.MOV.U32 R34, RZ, RZ, R123 ;  /* 0x000000ffff227224 */ /* 0x000fcc00078e007b */
[----:B------:R-:W-:Y:S02]  /*4dce0*/  IMAD.MOV.U32 R18, RZ, RZ, R116 ;  /* 0x000000ffff127224 */ /* 0x000fe400078e0074 */
[----:B------:R-:W-:Y:S02]  /*4dcf0*/  IMAD.MOV.U32 R6, RZ, RZ, R117 ;  /* 0x000000ffff067224 */ /* 0x000fe400078e0075 */
[----:B------:R-:W-:Y:S02]  /*4dd00*/  IMAD.MOV.U32 R7, RZ, RZ, R118 ;  /* 0x000000ffff077224 */ /* 0x000fe400078e0076 */
[----:B------:R-:W-:Y:S01]  /*4dd10*/  IMAD.MOV.U32 R10, RZ, RZ, R119 ;  /* 0x000000ffff0a7224 */ /* 0x000fe200078e0077 */
[----:B--2---:R-:W-:Y:S01]  /*4dd20*/  HMMA.1688.F32.TF32 R100, R100, R64, R112 ;  /* 0x000000406464723c */ /* 0x004fe20000081070 */
[----:B------:R-:W2:Y:S04]  /*4dd30*/  LDL.LU.64 R112, [R1+0xc50] ;  /* 0x000c500001707983 */ /* 0x000ea80000300a00 */
[----:B------:R-:W2:Y:S04]  /*4dd40*/  LDL.LU.64 R114, [R1+0xc58] ;  /* 0x000c580001727983 */ /* 0x000ea80000300a00 */
[----:B------:R-:W2:Y:S04]  /*4dd50*/  LDL.LU.64 R120, [R1+0xc30] ;  /* 0x000c300001787983 */ /* 0x000ea80000300a00 */
[----:B------:R-:W2:Y:S01]  /*4dd60*/  LDL.LU.64 R122, [R1+0xc38] ;  /* 0x000c3800017a7983 */ /* 0x000ea20000300a00 */
[C---:B---3--:R-:W-:Y:S06]  /*4dd70*/  HMMA.1688.F32.TF32 R108, R96.reuse, R4, R108 ;  /* 0x00000004606c723c */ /* 0x048fec000008106c */
[----:B----4-:R-:W-:-:S15]  /*4dd80*/  HMMA.1688.F32.TF32 R104, R96, R8, R104 ;  /* 0x000000086068723c */ /* 0x010fde0000081068 */
[----:B------:R-:W-:-:S03]  /*4dd90*/  NOP ;  /* 0x0000000000007918 */ /* 0x000fc60000000000 */
[----:B-1----:R-:W-:Y:S02]  /*4dda0*/  IMAD.MOV.U32 R42, RZ, RZ, R108 ;  /* 0x000000ffff2a7224 */ /* 0x002fe400078e006c */
[----:B------:R-:W-:Y:S02]  /*4ddb0*/  IMAD.MOV.U32 R43, RZ, RZ, R109 ;  /* 0x000000ffff2b7224 */ /* 0x000fe400078e006d */
[----:B------:R-:W-:Y:S01]  /*4ddc0*/  IMAD.MOV.U32 R38, RZ, RZ, R110 ;  /* 0x000000ffff267224 */ /* 0x000fe200078e006e */
[----:B------:R-:W3:Y:S01]  /*4ddd0*/  LDL.LU.64 R108, [R1+0xc00] ;  /* 0x000c0000016c7983 */ /* 0x000ee20000300a00 */
[----:B------:R-:W-:-:S03]  /*4dde0*/  IMAD.MOV.U32 R39, RZ, RZ, R111 ;  /* 0x000000ffff277224 */ /* 0x000fc600078e006f */
[----:B------:R-:W3:Y:S04]  /*4ddf0*/  LDL.LU.64 R110, [R1+0xc08] ;  /* 0x000c0800016e7983 */ /* 0x000ee80000300a00 */
[----:B------:R-:W4:Y:S04]  /*4de00*/  LDL.LU.64 R116, [R1+0xbf0] ;  /* 0x000bf00001747983 */ /* 0x000f280000300a00 */
[----:B------:R-:W4:Y:S01]  /*4de10*/  LDL.LU.64 R118, [R1+0xbf8] ;  /* 0x000bf80001767983 */ /* 0x000f220000300a00 */
[----:B------:R-:W-:Y:S02]  /*4de20*/  IMAD.MOV.U32 R23, RZ, RZ, R104 ;  /* 0x000000ffff177224 */ /* 0x000fe400078e0068 */
[----:B------:R-:W-:-:S02]  /*4de30*/  IMAD.MOV.U32 R22, RZ, RZ, R105 ;  /* 0x000000ffff167224 */ /* 0x000fc400078e0069 */
[----:B------:R-:W-:Y:S01]  /*4de40*/  IMAD.MOV.U32 R27, RZ, RZ, R106 ;  /* 0x000000ffff1b7224 */ /* 0x000fe200078e006a */
[----:B------:R-:W4:Y:S01]  /*4de50*/  LDL.LU.64 R104, [R1+0xbd0] ;  /* 0x000bd00001687983 */ /* 0x000f220000300a00 */
[----:B------:R-:W-:-:S03]  /*4de60*/  IMAD.MOV.U32 R26, RZ, RZ, R107 ;  /* 0x000000ffff1a7224 */ /* 0x000fc600078e006b */
[----:B------:R-:W4:Y:S01]  /*4de70*/  LDL.LU.64 R106, [R1+0xbd8] ;  /* 0x000bd800016a7983 */ /* 0x000f220000300a00 */
[C---:B------:R-:W-:Y:S06]  /*4de80*/  HMMA.1688.F32.TF32 R136, R96.reuse, R12, R136 ;  /* 0x0000000c6088723c */ /* 0x040fec0000081088 */
[C---:B------:R-:W-:Y:S06]  /*4de90*/  HMMA.1688.F32.TF32 R128, R96.reuse, R20, R128 ;  /* 0x000000146080723c */ /* 0x040fec0000081080 */
[C---:B------:R-:W-:Y:S06]  /*4dea0*/  HMMA.1688.F32.TF32 R132, R96.reuse, R16, R132 ;  /* 0x000000106084723c */ /* 0x040fec0000081084 */
[----:B------:R-:W-:Y:S06]  /*4deb0*/  HMMA.1688.F32.TF32 R124, R96, R24, R124 ;  /* 0x00000018607c723c */ /* 0x000fec000008107c */
[----:B------:R-:W-:-:S02]  /*4dec0*/  IMAD.MOV.U32 R11, RZ, RZ, R136 ;  /* 0x000000ffff0b7224 */ /* 0x000fc400078e0088 */
[----:B------:R-:W-:Y:S02]  /*4ded0*/  IMAD.MOV.U32 R19, RZ, RZ, R137 ;  /* 0x000000ffff137224 */ /* 0x000fe400078e0089 */
[----:B------:R-:W4:Y:S01]  /*4dee0*/  LDL.LU.64 R136, [R1+0xbb0] ;  /* 0x000bb00001887983 */ /* 0x000f220000300a00 */
[----:B------:R-:W-:Y:S02]  /*4def0*/  IMAD.MOV.U32 R14, RZ, RZ, R138 ;  /* 0x000000ffff0e7224 */ /* 0x000fe400078e008a */
[----:B------:R-:W-:Y:S01]  /*4df00*/  IMAD.MOV.U32 R15, RZ, RZ, R139 ;  /* 0x000000ffff0f7224 */ /* 0x000fe200078e008b */
[----:B------:R1:W-:Y:S04]  /*4df10*/  STL.64 [R1+0xec0], R128 ;  /* 0x000ec08001007387 */ /* 0x0003e80000100a00 */
[----:B------:R1:W-:Y:S01]  /*4df20*/  STL.64 [R1+0xec8], R130 ;  /* 0x000ec88201007387 */ /* 0x0003e20000100a00 */
[----:B------:R-:W-:-:S03]  /*4df30*/  IMAD.MOV.U32 R63, RZ, RZ, R132 ;  /* 0x000000ffff3f7224 */ /* 0x000fc600078e0084 */
[----:B------:R-:W4:Y:S01]  /*4df40*/  LDL.LU.64 R138, [R1+0xbb8] ;  /* 0x000bb800018a7983 */ /* 0x000f220000300a00 */
[----:B------:R-:W-:-:S03]  /*4df50*/  IMAD.MOV.U32 R62, RZ, RZ, R133 ;  /* 0x000000ffff3e7224 */ /* 0x000fc600078e0085 */
[----:B------:R2:W-:Y:S01]  /*4df60*/  STL.64 [R1+0xeb0], R124 ;  /* 0x000eb07c01007387 */ /* 0x0005e20000100a00 */
[----:B------:R-:W-:Y:S02]  /*4df70*/  IMAD.MOV.U32 R66, RZ, RZ, R134 ;  /* 0x000000ffff427224 */ /* 0x000fe400078e0086 */
[----:B------:R-:W-:Y:S01]  /*4df80*/  IMAD.MOV.U32 R67, RZ, RZ, R135 ;  /* 0x000000ffff437224 */ /* 0x000fe200078e0087 */
[----:B------:R2:W-:Y:S04]  /*4df90*/  STL.64 [R1+0xeb8], R126 ;  /* 0x000eb87e01007387 */ /* 0x0005e80000100a00 */
[----:B------:R-:W4:Y:S04]  /*4dfa0*/  LDL.LU.64 R132, [R1+0xb90] ;  /* 0x000b900001847983 */ /* 0x000f280000300a00 */
[----:B------:R-:W4:Y:S04]  /*4dfb0*/  LDL.LU.64 R134, [R1+0xb98] ;  /* 0x000b980001867983 */ /* 0x000f280000300a00 */
[----:B-1----:R-:W4:Y:S04]  /*4dfc0*/  LDL.LU.64 R128, [R1+0xb70] ;  /* 0x000b700001807983 */ /* 0x002f280000300a00 */
[----:B------:R-:W4:Y:S01]  /*4dfd0*/  LDL.LU.64 R130, [R1+0xb78] ;  /* 0x000b780001827983 */ /* 0x000f220000300a00 */
[C---:B--2---:R-:W-:Y:S06]  /*4dfe0*/  HMMA.1688.F32.TF32 R112, R96.reuse, R28, R112 ;  /* 0x0000001c6070723c */ /* 0x044fec0000081070 */
[----:B------:R-:W-:-:S15]  /*4dff0*/  HMMA.1688.F32.TF32 R140, R96, R32, R120 ;  /* 0x00000020608c723c */ /* 0x000fde0000081078 */
[----:B------:R-:W-:-:S02]  /*4e000*/  NOP ;  /* 0x0000000000007918 */ /* 0x000fc40000000000 */
[----:B------:R1:W-:Y:S04]  /*4e010*/  STL.64 [R1+0xea0], R112 ;  /* 0x000ea07001007387 */ /* 0x0003e80000100a00 */
[----:B------:R2:W-:Y:S04]  /*4e020*/  STL.64 [R1+0xea8], R114 ;  /* 0x000ea87201007387 */ /* 0x0005e80000100a00 */
[----:B------:R-:W4:Y:S04]  /*4e030*/  LDL.LU.64 R124, [R1+0x3150] ;  /* 0x00315000017c7983 */ /* 0x000f280000300a00 */
[----:B------:R-:W4:Y:S04]  /*4e040*/  LDL.LU.64 R126, [R1+0x3158] ;  /* 0x00315800017e7983 */ /* 0x000f280000300a00 */
[----:B-1----:R-:W4:Y:S04]  /*4e050*/  LDL.LU.64 R112, [R1+0x3210] ;  /* 0x0032100001707983 */ /* 0x002f280000300a00 */
[----:B--2---:R-:W2:Y:S01]  /*4e060*/  LDL.LU.64 R114, [R1+0x3218] ;  /* 0x0032180001727983 */ /* 0x004ea20000300a00 */
[C---:B---3--:R-:W-:Y:S03]  /*4e070*/  HMMA.1688.F32.TF32 R120, R96.reuse, R36, R108 ;  /* 0x000000246078723c */ /* 0x048fe6000008106c */
[----:B------:R-:W3:Y:S03]  /*4e080*/  LDL.LU.64 R108, [R1+0x30] ;  /* 0x00003000016c7983 */ /* 0x000ee60000300a00 */
[C---:B----4-:R-:W-:Y:S01]  /*4e090*/  HMMA.1688.F32.TF32 R116, R96.reuse, R40, R116 ;  /* 0x000000286074723c */ /* 0x050fe20000081074 */
[----:B------:R-:W-:Y:S05]  /*4e0a0*/  STL.64 [R1+0xe90], R140 ;  /* 0x000e908c01007387 */ /* 0x000fea0000100a00 */
[----:B------:R-:W-:Y:S01]  /*4e0b0*/  HMMA.1688.F32.TF32 R104, R96, R44, R104 ;  /* 0x0000002c6068723c */ /* 0x000fe20000081068 */
[----:B------:R-:W-:Y:S04]  /*4e0c0*/  STL.64 [R1+0xe98], R142 ;  /* 0x000e988e01007387 */ /* 0x000fe80000100a00 */
[----:B------:R-:W3:Y:S06]  /*4e0d0*/  LDL.LU.64 R110, [R1+0x38] ;  /* 0x00003800016e7983 */ /* 0x000eec0000300a00 */
[----:B------:R1:W-:Y:S04]  /*4e0e0*/  STL.64 [R1+0xe80], R120 ;  /* 0x000e807801007387 */ /* 0x0003e80000100a00 */
[----:B------:R4:W-:Y:S04]  /*4e0f0*/  STL.64 [R1+0xe88], R122 ;  /* 0x000e887a01007387 */ /* 0x0009e80000100a00 */
[----:B-1----:R-:W3:Y:S04]  /*4e100*/  LDL.LU.64 R120, [R1+0x20] ;  /* 0x0000200001787983 */ /* 0x002ee80000300a00 */
[----:B------:R1:W-:Y:S04]  /*4e110*/  STL.64 [R1+0xe70], R116 ;  /* 0x000e707401007387 */ /* 0x0003e80000100a00 */
[----:B------:R1:W-:Y:S04]  /*4e120*/  STL.64 [R1+0xe78], R118 ;  /* 0x000e787601007387 */ /* 0x0003e80000100a00 */
[----:B----4-:R-:W4:Y:S04]  /*4e130*/  LDL.LU.64 R122, [R1+0x28] ;  /* 0x00002800017a7983 */ /* 0x010f280000300a00 */
[----:B------:R1:W-:Y:S04]  /*4e140*/  STL.64 [R1+0xe60], R104 ;  /* 0x000e606801007387 */ /* 0x0003e80000100a00 */
[----:B------:R1:W-:Y:S04]  /*4e150*/  STL.64 [R1+0xe68], R106 ;  /* 0x000e686a01007387 */ /* 0x0003e80000100a00 */
[----:B-1----:R-:W4:Y:S04]  /*4e160*/  LDL.LU.64 R116, [R1+0x10] ;  /* 0x0000100001747983 */ /* 0x002f280000300a00 */
[----:B------:R-:W4:Y:S04]  /*4e170*/  LDL.LU.64 R118, [R1+0x18] ;  /* 0x0000180001767983 */ /* 0x000f280000300a00 */
[----:B------:R-:W4:Y:S04]  /*4e180*/  LDL.LU.64 R104, [R1] ;  /* 0x0000000001687983 */ /* 0x000f280000300a00 */
[----:B------:R-:W4:Y:S01]  /*4e190*/  LDL.LU.64 R106, [R1+0x8] ;  /* 0x00000800016a7983 */ /* 0x000f220000300a00 */
[----:B------:R-:W-:-:S02]  /*4e1a0*/  IMAD.MOV.U32 R58, RZ, RZ, R100 ;  /* 0x000000ffff3a7224 */ /* 0x000fc400078e0064 */
[----:B------:R-:W-:Y:S01]  /*4e1b0*/  IMAD.MOV.U32 R59, RZ, RZ, R101 ;  /* 0x000000ffff3b7224 */ /* 0x000fe200078e0065 */
[----:B------:R-:W-:Y:S01]  /*4e1c0*/  LDS R100, [R0+UR10+0x80] ;  /* 0x0000800a00647984 */ /* 0x000fe20008000800 */
[----:B------:R-:W-:Y:S02]  /*4e1d0*/  IMAD.MOV.U32 R54, RZ, RZ, R102 ;  /* 0x000000ffff367224 */ /* 0x000fe400078e0066 */
[----:B------:R-:W-:Y:S01]  /*4e1e0*/  IMAD.MOV.U32 R55, RZ, RZ, R103 ;  /* 0x000000ffff377224 */ /* 0x000fe200078e0067 */
[----:B------:R-:W-:Y:S04]  /*4e1f0*/  LDS R102, [R0+UR10+0x2080] ;  /* 0x0020800a00667984 */ /* 0x000fe80008000800 */
[----:B------:R-:W-:Y:S04]  /*4e200*/  LDS R101, [R3+UR10+0x80] ;  /* 0x0000800a03657984 */ /* 0x000fe80008000800 */
[----:B------:R-:W1:Y:S01]  /*4e210*/  LDS R103, [R3+UR10+0x2080] ;  /* 0x0020800a03677984 */ /* 0x000e620008000800 */
[C---:B------:R-:W-:Y:S06]  /*4e220*/  HMMA.1688.F32.TF32 R136, R96.reuse, R48, R136 ;  /* 0x000000306088723c */ /* 0x040fec0000081088 */
[C---:B------:R-:W-:Y:S06]  /*4e230*/  HMMA.1688.F32.TF32 R132, R96.reuse, R52, R132 ;  /* 0x000000346084723c */ /* 0x040fec0000081084 */
[C---:B------:R-:W-:Y:S11]  /*4e240*/  HMMA.1688.F32.TF32 R128, R96.reuse, R56, R128 ;  /* 0x000000386080723c */ /* 0x040ff60000081080 */
[----:B------:R-:W-:Y:S04]  /*4e250*/  STL.64 [R1+0xe50], R136 ;  /* 0x000e508801007387 */ /* 0x000fe80000100a00 */
[----:B------:R-:W-:Y:S04]  /*4e260*/  STL.64 [R1+0xe58], R138 ;  /* 0x000e588a01007387 */ /* 0x000fe80000100a00 */
[----:B------:R-:W-:Y:S04]  /*4e270*/  STL.64 [R1+0xe40], R132 ;  /* 0x000e408401007387 */ /* 0x000fe80000100a00 */
[----:B------:R-:W-:Y:S04]  /*4e280*/  STL.64 [R1+0xe48], R134 ;  /* 0x000e488601007387 */ /* 0x000fe80000100a00 */
[----:B------:R-:W-:Y:S04]  /*4e290*/  STL.64 [R1+0xe30], R128 ;  /* 0x000e308001007387 */ /* 0x000fe80000100a00 */
[----:B------:R-:W-:Y:S01]  /*4e2a0*/  STL.64 [R1+0xe38], R130 ;  /* 0x000e388201007387 */ /* 0x000fe20000100a00 */
[C---:B------:R-:W-:Y:S06]  /*4e2b0*/  HMMA.1688.F32.TF32 R124, R96.reuse, R60, R124 ;  /* 0x0000003c607c723c */ /* 0x040fec000008107c */
[----:B--2---:R-:W-:Y:S01]  /*4e2c0*/  HMMA.1688.F32.TF32 R112, R96, R64, R112 ;  /* 0x000000406070723c */ /* 0x004fe20000081070 */
[----:B------:R-:W-:Y:S04]  /*4e2d0*/  LDS R96, [R247+UR10+0x80] ;  /* 0x0000800af7607984 */ /* 0x000fe80008000800 */
[----:B------:R-:W-:Y:S01]  /*4e2e0*/  LDS R98, [R247+UR10+0x2080] ;  /* 0x0020800af7627984 */ /* 0x000fe20008000800 */
[C---:B-1---5:R-:W-:Y:S03]  /*4e2f0*/  HMMA.1688.F32.TF32 R72, R100.reuse, R36, R72 ;  /* 0x000000246448723c */ /* 0x062fe60000081048 */
[----:B------:R-:W-:Y:S04]  /*4e300*/  LDS R97, [R252+UR10+0x80] ;  /* 0x0000800afc617984 */ /* 0x000fe80008000800 */
[----:B------:R-:W1:Y:S04]  /*4e310*/  LDS R99, [R252+UR10+0x2080] ;  /* 0x0020800afc637984 */ /* 0x000e680008000800 */
[----:B------:R-:W-:Y:S04]  /*4e320*/  STL.64 [R1+0xe20], R124 ;  /* 0x000e207c01007387 */ /* 0x000fe80000100a00 */
[----:B------:R-:W-:Y:S04]  /*4e330*/  STL.64 [R1+0xe28], R126 ;  /* 0x000e287e01007387 */ /* 0x000fe80000100a00 */
[----:B------:R2:W-:Y:S04]  /*4e340*/  STL.64 [R1+0xde0], R112 ;  /* 0x000de07001007387 */ /* 0x0005e80000100a00 */
[----:B------:R2:W-:Y:S04]  /*4e350*/  STL.64 [R1+0xde8], R114 ;  /* 0x000de87201007387 */ /* 0x0005e80000100a00 */
[----:B--2---:R-:W2:Y:S04]  /*4e360*/  LDL.LU.64 R112, [R1+0x40] ;  /* 0x0000400001707983 */ /* 0x004ea80000300a00 */
[----:B------:R-:W2:Y:S01]  /*4e370*/  LDL.LU.64 R114, [R1+0x48] ;  /* 0x0000480001727983 */ /* 0x000ea20000300a00 */
[C---:B---3--:R-:W-:Y:S06]  /*4e380*/  HMMA.1688.F32.TF32 R108, R100.reuse, R4, R108 ;  /* 0x00000004646c723c */ /* 0x048fec000008106c */
[C---:B----4-:R-:W-:Y:S06]  /*4e390*/  HMMA.1688.F32.TF32 R124, R100.reuse, R8, R120 ;  /* 0x00000008647c723c */ /* 0x050fec0000081078 */
[C---:B------:R-:W-:Y:S11]  /*4e3a0*/  HMMA.1688.F32.TF32 R120, R100.reuse, R12, R116 ;  /* 0x0000000c6478723c */ /* 0x040ff60000081074 */
[----:B------:R3:W-:Y:S04]  /*4e3b0*/  STL.64 [R1+0xcb0], R108 ;  /* 0x000cb06c01007387 */ /* 0x0007e80000100a00 */
[----:B------:R4:W-:Y:S01]  /*4e3c0*/  STL.64 [R1+0xcb8], R110 ;  /* 0x000cb86e01007387 */ /* 0x0009e20000100a00 */
[C---:B------:R-:W-:Y:S03]  /*4e3d0*/  HMMA.1688.F32.TF32 R116, R100.reuse, R16, R104 ;  /* 0x000000106474723c */ /* 0x040fe60000081068 */
[----:B---3--:R-:W3:Y:S04]  /*4e3e0*/  LDL.LU.64 R108, [R1+0x830] ;  /* 0x00083000016c7983 */ /* 0x008ee80000300a00 */
[----:B----4-:R-:W3:Y:S04]  /*4e3f0*/  LDL.LU.64 R110, [R1+0x838] ;  /* 0x00083800016e7983 */ /* 0x010ee80000300a00 */
[----:B------:R-:W-:Y:S04]  /*4e400*/  STL.64 [R1+0xc50], R124 ;  /* 0x000c507c01007387 */ /* 0x000fe80000100a00 */
[----:B------:R-:W-:Y:S04]  /*4e410*/  STL.64 [R1+0xc58], R126 ;  /* 0x000c587e01007387 */ /* 0x000fe80000100a00 */
[----:B------:R-:W1:Y:S04]  /*4e420*/  LDL.LU.64 R104, [R1+0x2fc0] ;  /* 0x002fc00001687983 */ /* 0x000e680000300a00 */
[----:B------:R-:W-:Y:S04]  /*4e430*/  STL.64 [R1+0xc30], R120 ;  /* 0x000c307801007387 */ /* 0x000fe80000100a00 */
[----:B------:R-:W-:Y:S04]  /*4e440*/  STL.64 [R1+0xc38], R122 ;  /* 0x000c387a01007387 */ /* 0x000fe80000100a00 */
[----:B------:R-:W1:Y:S04]  /*4e450*/  LDL.LU.64 R106, [R1+0x2fc8] ;  /* 0x002fc800016a7983 */ /* 0x000e680000300a00 */
[----:B------:R-:W-:Y:S04]  /*4e460*/  STL.64 [R1+0xc00], R116 ;  /* 0x000c007401007387 */ /* 0x000fe80000100a00 */
[----:B------:R4:W-:Y:S02]  /*4e470*/  STL.64 [R1+0xc08], R118 ;  /* 0x000c087601007387 */ /* 0x0009e40000100a00 */
[C---:B----4-:R-:W-:Y:S06]  /*4e480*/  HMMA.1688.F32.TF32 R116, R100.reuse, R20, R248 ;  /* 0x000000146474723c */ /* 0x050fec00000810f8 */
[C---:B------:R-:W-:Y:S06]  /*4e490*/  HMMA.1688.F32.TF32 R124, R100.reuse, R24, R240 ;  /* 0x00000018647c723c */ /* 0x040fec00000810f0 */
[C---:B------:R-:W-:Y:S11]  /*4e4a0*/  HMMA.1688.F32.TF32 R120, R100.reuse, R28, R236 ;  /* 0x0000001c6478723c */ /* 0x040ff600000810ec */
[----:B------:R-:W-:Y:S04]  /*4e4b0*/  STL.64 [R1+0xbf0], R116 ;  /* 0x000bf07401007387 */ /* 0x000fe80000100a00 */
[----:B------:R4:W-:Y:S02]  /*4e4c0*/  STL.64 [R1+0xbf8], R118 ;  /* 0x000bf87601007387 */ /* 0x0009e40000100a00 */
[C---:B----4-:R-:W-:Y:S02]  /*4e4d0*/  HMMA.1688.F32.TF32 R116, R100.reuse, R32, R68 ;  /* 0x000000206474723c */ /* 0x050fe40000081044 */
[----:B------:R-:W-:Y:S04]  /*4e4e0*/  STL.64 [R1+0xbd0], R124 ;  /* 0x000bd07c01007387 */ /* 0x000fe80000100a00 */
[----:B------:R-:W-:Y:S01]  /*4e4f0*/  STL.64 [R1+0xbd8], R126 ;  /* 0x000bd87e01007387 */ /* 0x000fe20000100a00 */
[C---:B------:R-:W-:Y:S03]  /*4e500*/  HMMA.1688.F32.TF32 R68, R100.reuse, R40, R76 ;  /* 0x000000286444723c */ /* 0x040fe6000008104c */
[----:B------:R-:W-:Y:S04]  /*4e510*/  STL.64 [R1+0xbb0], R120 ;  /* 0x000bb07801007387 */ /* 0x000fe80000100a00 */
[----:B------:R-:W-:Y:S01]  /*4e520*/  STL.64 [R1+0xbb8], R122 ;  /* 0x000bb87a01007387 */ /* 0x000fe20000100a00 */
[C---:B------:R-:W-:Y:S08]  /*4e530*/  HMMA.1688.F32.TF32 R76, R100.reuse, R44, R80 ;  /* 0x0000002c644c723c */ /* 0x040ff00000081050 */
[----:B------:R-:W-:Y:S04]  /*4e540*/  STL.64 [R1+0xb90], R116 ;  /* 0x000b907401007387 */ /* 0x000fe80000100a00 */
[----:B------:R-:W-:Y:S04]  /*4e550*/  STL.64 [R1+0xb98], R118 ;  /* 0x000b987601007387 */ /* 0x000fe80000100a00 */
[----:B------:R-:W-:Y:S04]  /*4e560*/  STL.64 [R1+0xb70], R72 ;  /* 0x000b704801007387 */ /* 0x000fe80000100a00 */
[----:B------:R4:W-:Y:S02]  /*4e570*/  STL.64 [R1+0xb78], R74 ;  /* 0x000b784a01007387 */ /* 0x0009e40000100a00 */
[C---:B----4-:R-:W-:Y:S02]  /*4e580*/  HMMA.1688.F32.TF32 R72, R100.reuse, R48, R84 ;  /* 0x000000306448723c */ /* 0x050fe40000081054 */
[----:B------:R-:W-:Y:S04]  /*4e590*/  STL.64 [R1+0xb50], R68 ;  /* 0x000b504401007387 */ /* 0x000fe80000100a00 */
[----:B------:R4:W-:Y:S04]  /*4e5a0*/  STL.64 [R1+0xb58], R70 ;  /* 0x000b584601007387 */ /* 0x0009e80000100a00 */
[----:B------:R-:W-:Y:S04]  /*4e5b0*/  STL.64 [R1+0xb30], R76 ;  /* 0x000b304c01007387 */ /* 0x000fe80000100a00 */
[----:B------:R4:W-:Y:S02]  /*4e5c0*/  STL.64 [R1+0xb38], R78 ;  /* 0x000b384e01007387 */ /* 0x0009e40000100a00 */
[C---:B----4-:R-:W-:Y:S07]  /*4e5d0*/  HMMA.1688.F32.TF32 R68, R100.reuse, R52, R88 ;  /* 0x000000346444723c */ /* 0x050fee0000081058 */
[----:B------:R-:W-:Y:S01]  /*4e5e0*/  STL.64 [R1+0xb00], R72 ;  /* 0x000b004801007387 */ /* 0x000fe20000100a00 */
[----:B------:R-:W-:Y:S03]  /*4e5f0*/  HMMA.1688.F32.TF32 R76, R100, R56, R92 ;  /* 0x00000038644c723c */ /* 0x000fe6000008105c */
[----:B------:R2:W-:-:S12]  /*4e600*/  STL.64 [R1+0xb08], R74 ;  /* 0x000b084a01007387 */ /* 0x0005d80000100a00 */
[----:B------:R-:W-:Y:S04]  /*4e610*/  STL.64 [R1+0x890], R68 ;  /* 0x0008904401007387 */ /* 0x000fe80000100a00 */
[----:B------:R3:W-:Y:S04]  /*4e620*/  STL.64 [R1+0x898], R70 ;  /* 0x0008984601007387 */ /* 0x0007e80000100a00 */
[----:B------:R-:W-:Y:S04]  /*4e630*/  STL.64 [R1+0x30], R76 ;  /* 0x0000304c01007387 */ /* 0x000fe80000100a00 */
[----:B------:R-:W-:Y:S04]  /*4e640*/  STL.64 [R1+0x38], R78 ;  /* 0x0000384e01007387 */ /* 0x000fe80000100a00 */
[----:B------:R-:W4:Y:S01]  /*4e650*/  LDL.LU.64 R132, [R1+0x2fb0] ;  /* 0x002fb00001847983 */ /* 0x000f220000300a00 */
[----:B--2---:R-:W-:-:S15]  /*4e660*/  HMMA.1688.F32.TF32 R72, R100, R60, R112 ;  /* 0x0000003c6448723c */ /* 0x004fde0000081070 */
[----:B------:R-:W-:-:S08]  /*4e670*/  NOP ;  /* 0x0000000000007918 */ /* 0x000fd00000000000 */
[----:B------:R-:W-:Y:S04]  /*4e680*/  STL.64 [R1+0x20], R72 ;  /* 0x0000204801007387 */ /* 0x000fe80000100a00 */
[----:B------:R1:W-:Y:S04]  /*4e690*/  STL.64 [R1+0x28], R74 ;  /* 0x0000284a01007387 */ /* 0x0003e80000100a00 */
[----:B------:R-:W4:Y:S01]  /*4e6a0*/  LDL.LU.64 R134, [R1+0x2fb8] ;  /* 0x002fb80001867983 */ /* 0x000f220000300a00 */
[----:B---3--:R-:W-:Y:S06]  /*4e6b0*/  HMMA.1688.F32.TF32 R68, R100, R64, R108 ;  /* 0x000000406444723c */ /* 0x008fec000008106c */
[----:B-1----:R-:W-:-:S15]  /*4e6c0*/  HMMA.1688.F32.TF32 R72, R96, R4, R104 ;  /* 0x000000046048723c */ /* 0x002fde0000081068 */
[----:B------:R-:W-:-:S02]  /*4e6d0*/  NOP ;  /* 0x0000000000007918 */ /* 0x000fc40000000000 */
[----:B------:R-:W-:Y:S04]  /*4e6e0*/  STL.64 [R1+0x10], R68 ;  /* 0x0000104401007387 */ /* 0x000fe80000100a00 */
[----:B------:R-:W-:Y:S04]  /*4e6f0*/  STL.64 [R1+0x18], R70 ;  /* 0x0000184601007387 */ /* 0x000fe80000100a00 */
[----:B------:R-:W2:Y:S04]  /*4e700*/  LDL.LU.64 R128, [R1+0x2fa0] ;  /* 0x002fa00001807983 */ /* 0x000ea80000300a00 */
[----:B------:R-:W2:Y:S04]  /*4e710*/  LDL.LU.64 R130, [R1+0x2fa8] ;  /* 0x002fa80001827983 */ /* 0x000ea80000300a00 */
[----:B------:R-:W-:Y:S04]  /*4e720*/  LDS R68, [R0+UR10+0x100] ;  /* 0x0001000a00447984 */ /* 0x000fe80008000800 */
[----:B------:R-:W-:Y:S04]  /*4e730*/  LDS R70, [R0+UR10+0x2100] ;  /* 0x0021000a00467984 */ /* 0x000fe80008000800 */
[----:B------:R1:W-:Y:S04]  /*4e740*/  STL.64 [R1], R72 ;  /* 0x0000004801007387 */ /* 0x0003e80000100a00 */
        /* <DEDUP_REMOVED lines=25> */
[----:B-1----:R-:W2:Y:S04]  /*4e8e0*/  LDL.LU.64 R72, [R1+0x3220] ;  /* 0x0032200001487983 */ /* 0x002ea80000300a00 */
[----:B---3--:R-:W3:Y:S04]  /*4e8f0*/  LDL.LU.64 R74, [R1+0x3228] ;  /* 0x00322800014a7983 */ /* 0x008ee80000300a00 */
[----:B------:R-:W-:Y:S04]  /*4e900*/  LDS R69, [R3+UR10+0x100] ;  /* 0x0001000a03457984 */ /* 0x000fe80008000800 */
[----:B------:R-:W1:Y:S01]  /*4e910*/  LDS R71, [R3+UR10+0x2100] ;  /* 0x0021000a03477984 */ /* 0x000e620008000800 */
[C---:B----4-:R-:W-:Y:S03]  /*4e920*/  HMMA.1688.F32.TF32 R248, R96.reuse, R8, R132 ;  /* 0x0000000860f8723c */ /* 0x050fe60000081084 */
[----:B------:R-:W-:Y:S04]  /*4e930*/  LDS R132, [R0+UR10+0x380] ;  /* 0x0003800a00847984 */ /* 0x000fe80008000800 */
[----:B------:R-:W-:Y:S04]  /*4e940*/  LDS R134, [R0+UR10+0x2380] ;  /* 0x0023800a00867984 */ /* 0x000fe80008000800 */
[----:B------:R-:W-:Y:S04]  /*4e950*/  LDS R133, [R3+UR10+0x380] ;  /* 0x0003800a03857984 */ /* 0x000fe80008000800 */
[----:B------:R-:W-:Y:S08]  /*4e960*/  LDS R135, [R3+UR10+0x2380] ;  /* 0x0023800a03877984 */ /* 0x000ff00008000800 */
[----:B------:R-:W-:Y:S04]  /*4e970*/  STL [R1+0x6b58], R248 ;  /* 0x006b58f801007387 */ /* 0x000fe80000100800 */
[----:B------:R-:W-:Y:S04]  /*4e980*/  STL [R1+0x6b54], R249 ;  /* 0x006b54f901007387 */ /* 0x000fe80000100800 */
[----:B------:R-:W-:Y:S04]  /*4e990*/  STL [R1+0x6b50], R250 ;  /* 0x006b50fa01007387 */ /* 0x000fe80000100800 */
[----:B------:R-:W-:Y:S01]  /*4e9a0*/  STL [R1+0x6b4c], R251 ;  /* 0x006b4cfb01007387 */ /* 0x000fe20000100800 */
[C---:B--2---:R-:W-:Y:S06]  /*4e9b0*/  HMMA.1688.F32.TF32 R240, R96.reuse, R12, R128 ;  /* 0x0000000c60f0723c */ /* 0x044fec0000081080 */
[C---:B------:R-:W-:Y:S06]  /*4e9c0*/  HMMA.1688.F32.TF32 R236, R96.reuse, R16, R124 ;  /* 0x0000001060ec723c */ /* 0x040fec000008107c */
[C---:B------:R-:W-:Y:S06]  /*4e9d0*/  HMMA.1688.F32.TF32 R124, R96.reuse, R20, R120 ;  /* 0x00000014607c723c */ /* 0x040fec0000081078 */
[C---:B------:R-:W-:Y:S05]  /*4e9e0*/  HMMA.1688.F32.TF32 R120, R96.reuse, R24, R116 ;  /* 0x000000186078723c */ /* 0x040fea0000081074 */
[----:B------:R-:W-:Y:S04]  /*4e9f0*/  STL [R1+0x6b64], R240 ;  /* 0x006b64f001007387 */ /* 0x000fe80000100800 */
[----:B------:R-:W-:Y:S04]  /*4ea00*/  STL [R1+0x6b60], R241 ;  /* 0x006b60f101007387 */ /* 0x000fe80000100800 */
[----:B------:R-:W-:Y:S04]  /*4ea10*/  STL [R1+0x6b5c], R242 ;  /* 0x006b5cf201007387 */ /* 0x000fe80000100800 */
[----:B------:R-:W-:Y:S04]  /*4ea20*/  STL [R1+0x6b48], R243 ;  /* 0x006b48f301007387 */ /* 0x000fe80000100800 */
[----:B------:R-:W-:Y:S04]  /*4ea30*/  STL [R1+0x6b74], R236 ;  /* 0x006b74ec01007387 */ /* 0x000fe80000100800 */
[----:B------:R-:W-:Y:S01]  /*4ea40*/  STL [R1+0x6b70], R237 ;  /* 0x006b70ed01007387 */ /* 0x000fe20000100800 */
[C---:B------:R-:W-:Y:S03]  /*4ea50*/  HMMA.1688.F32.TF32 R116, R96.reuse, R28, R80 ;  /* 0x0000001c6074723c */ /* 0x040fe60000081050 */
[----:B------:R-:W-:Y:S04]  /*4ea60*/  STL [R1+0x6b6c], R238 ;  /* 0x006b6cee01007387 */ /* 0x000fe80000100800 */
[----:B------:R-:W-:Y:S04]  /*4ea70*/  STL [R1+0x6b68], R239 ;  /* 0x006b68ef01007387 */ /* 0x000fe80000100800 */
        /* <DEDUP_REMOVED lines=8> */
[C---:B--2---:R-:W-:Y:S02]  /*4eb00*/  HMMA.1688.F32.TF32 R116, R96.reuse, R32, R76 ;  /* 0x000000206074723c */ /* 0x044fe4000008104c */
[----:B------:R-:W2:Y:S04]  /*4eb10*/  LDL.LU.64 R76, [R1+0x60] ;  /* 0x00006000014c7983 */ /* 0x000ea80000300a00 */
[----:B------:R-:W2:Y:S01]  /*4eb20*/  LDL.LU.64 R78, [R1+0x68] ;  /* 0x00006800014e7983 */ /* 0x000ea20000300a00 */
[C---:B------:R-:W-:Y:S06]  /*4eb30*/  HMMA.1688.F32.TF32 R112, R96.reuse, R36, R112 ;  /* 0x000000246070723c */ /* 0x040fec0000081070 */
[C---:B------:R-:W-:Y:S06]  /*4eb40*/  HMMA.1688.F32.TF32 R108, R96.reuse, R40, R108 ;  /* 0x00000028606c723c */ /* 0x040fec000008106c */
[C---:B------:R-:W-:Y:S06]  /*4eb50*/  HMMA.1688.F32.TF32 R104, R96.reuse, R44, R104 ;  /* 0x0000002c6068723c */ /* 0x040fec0000081068 */
[C---:B------:R-:W-:Y:S06]  /*4eb60*/  HMMA.1688.F32.TF32 R100, R96.reuse, R48, R100 ;  /* 0x000000306064723c */ /* 0x040fec0000081064 */
[C---:B------:R-:W-:Y:S06]  /*4eb70*/  HMMA.1688.F32.TF32 R92, R96.reuse, R52, R92 ;  /* 0x00000034605c723c */ /* 0x040fec000008105c */
[C---:B------:R-:W-:Y:S06]  /*4eb80*/  HMMA.1688.F32.TF32 R88, R96.reuse, R56, R88 ;  /* 0x000000386058723c */ /* 0x040fec0000081058 */
[C---:B------:R-:W-:Y:S01]  /*4eb90*/  HMMA.1688.F32.TF32 R84, R96.reuse, R60, R84 ;  /* 0x0000003c6054723c */ /* 0x040fe20000081054 */
        /* <DEDUP_REMOVED lines=13> */
[----:B------:R3:W-:Y:S04]  /*4ec70*/  STL.64 [R1+0xa8], R90 ;  /* 0x0000a85a01007387 */ /* 0x0007e80000100a00 */
[----:B------:R-:W-:Y:S04]  /*4ec80*/  STL.64 [R1+0x90], R84 ;  /* 0x0000905401007387 */ /* 0x000fe80000100a00 */
[----:B------:R-:W-:Y:S04]  /*4ec90*/  STL.64 [R1+0x98], R86 ;  /* 0x0000985601007387 */ /* 0x000fe80000100a00 */
[----:B----4-:R-:W4:Y:S04]  /*4eca0*/  LDL.LU.64 R92, [R1+0x50] ;  /* 0x00005000015c7983 */ /* 0x010f280000300a00 */
[----:B---3--:R-:W4:Y:S04]  /*4ecb0*/  LDL.LU.64 R94, [R1+0x58] ;  /* 0x00005800015e7983 */ /* 0x008f280000300a00 */
[----:B------:R-:W3:Y:S04]  /*4ecc0*/  LDL.LU.64 R88, [R1+0x530] ;  /* 0x0005300001587983 */ /* 0x000ee80000300a00 */
[----:B------:R-:W3:Y:S01]  /*4ecd0*/  LDL.LU.64 R90, [R1+0x538] ;  /* 0x00053800015a7983 */ /* 0x000ee20000300a00 */
[----:B------:R-:W-:-:S15]  /*4ece0*/  HMMA.1688.F32.TF32 R72, R96, R64, R72 ;  /* 0x000000406048723c */ /* 0x000fde0000081048 */
[----:B------:R-:W-:-:S09]  /*4ecf0*/  NOP ;  /* 0x0000000000007918 */ /* 0x000fd20000000000 */
[----:B------:R-:W-:Y:S02]  /*4ed00*/  IMAD.MOV.U32 R239, RZ, RZ, R75 ;  /* 0x000000ffffef7224 */ /* 0x000fe400078e004b */
[----:B------:R-:W-:Y:S01]  /*4ed10*/  IMAD.MOV.U32 R238, RZ, RZ, R74 ;  /* 0x000000ffffee7224 */ /* 0x000fe200078e004a */
[----:B------:R-:W-:Y:S01]  /*4ed20*/  LDS R75, [R252+UR10+0x2100] ;  /* 0x0021000afc4b7984 */ /* 0x000fe20008000800 */
[----:B------:R-:W-:Y:S02]  /*4ed30*/  IMAD.MOV.U32 R237, RZ, RZ, R73 ;  /* 0x000000ffffed7224 */ /* 0x000fe400078e0049 */
[----:B------:R-:W-:Y:S01]  /*4ed40*/  IMAD.MOV.U32 R236, RZ, RZ, R72 ;  /* 0x000000ffffec7224 */ /* 0x000fe200078e0048 */
[----:B------:R-:W-:Y:S04]  /*4ed50*/  STL [R1+0x6b84], R239 ;  /* 0x006b84ef01007387 */ /* 0x000fe80000100800 */
[----:B------:R-:W-:Y:S04]  /*4ed60*/  STL [R1+0x6b80], R238 ;  /* 0x006b80ee01007387 */ /* 0x000fe80000100800 */
[----:B------:R-:W-:Y:S04]  /*4ed70*/  STL [R1+0x6b7c], R237 ;  /* 0x006b7ced01007387 */ /* 0x000fe80000100800 */
[----:B------:R-:W-:Y:S04]  /*4ed80*/  STL [R1+0x6b78], R236 ;  /* 0x006b78ec01007387 */ /* 0x000fe80000100800 */
[----:B------:R-:W-:Y:S04]  /*4ed90*/  LDS R72, [R247+UR10+0x100] ;  /* 0x0001000af7487984 */ /* 0x000fe80008000800 */
[----:B------:R-:W-:Y:S04]  /*4eda0*/  LDS R74, [R247+UR10+0x2100] ;  /* 0x0021000af74a7984 */ /* 0x000fe80008000800 */
[----:B------:R-:W3:Y:S01]  /*4edb0*/  LDS R73, [R252+UR10+0x100] ;  /* 0x0001000afc497984 */ /* 0x000ee20008000800 */
[----:B-1----:R-:W-:-:S15]  /*4edc0*/  HMMA.1688.F32.TF32 R80, R68, R4, R80 ;  /* 0x000000044450723c */ /* 0x002fde0000081050 */
[----:B------:R-:W-:-:S08]  /*4edd0*/  NOP ;  /* 0x0000000000007918 */ /* 0x000fd00000000000 */
[----:B------:R1:W-:Y:S04]  /*4ede0*/  STL.64 [R1+0x70], R80 ;  /* 0x0000705001007387 */ /* 0x0003e80000100a00 */
[----:B------:R2:W-:Y:S04]  /*4edf0*/  STL.64 [R1+0x78], R82 ;  /* 0x0000785201007387 */ /* 0x0005e80000100a00 */
[----:B------:R-:W3:Y:S04]  /*4ee00*/  LDL.LU.64 R112, [R1+0x520] ;  /* 0x0005200001707983 */ /* 0x000ee80000300a00 */
[----:B------:R-:W3:Y:S04]  /*4ee10*/  LDL.LU.64 R114, [R1+0x528] ;  /* 0x0005280001727983 */ /* 0x000ee80000300a00 */
[----:B------:R-:W3:Y:S04]  /*4ee20*/  LDL.LU.64 R96, [R1+0x510] ;  /* 0x0005100001607983 */ /* 0x000ee80000300a00 */
[----:B------:R-:W3:Y:S04]  /*4ee30*/  LDL.LU.64 R98, [R1+0x518] ;  /* 0x0005180001627983 */ /* 0x000ee80000300a00 */
[----:B-1----:R-:W3:Y:S04]  /*4ee40*/  LDL.LU.64 R80, [R1+0x500] ;  /* 0x0005000001507983 */ /* 0x002ee80000300a00 */
[----:B--2---:R-:W2:Y:S01]  /*4ee50*/  LDL.LU.64 R82, [R1+0x508] ;  /* 0x0005080001527983 */ /* 0x004ea20000300a00 */
[----:B------:R-:W-:Y:S03]  /*4ee60*/  HMMA.1688.F32.TF32 R76, R68, R8, R76 ;  /* 0x00000008444c723c */ /* 0x000fe6000008104c */
[----:B------:R-:W2:Y:S04]  /*4ee70*/  LDL.LU.64 R108, [R1+0x4f0] ;  /* 0x0004f000016c7983 */ /* 0x000ea80000300a00 */
[----:B------:R-:W2:-:S15]  /*4ee80*/  LDL.LU.64 R110, [R1+0x4f8] ;  /* 0x0004f800016e7983 */ /* 0x000e9e0000300a00 */
[----:B------:R-:W-:-:S02]  /*4ee90*/  NOP ;  /* 0x0000000000007918 */ /* 0x000fc40000000000 */
[----:B------:R-:W-:Y:S02]  /*4eea0*/  IMAD.MOV.U32 R239, RZ, RZ, R76 ;  /* 0x000000ffffef7224 */ /* 0x000fe400078e004c */
[----:B------:R-:W-:Y:S02]  /*4eeb0*/  IMAD.MOV.U32 R238, RZ, RZ, R77 ;  /* 0x000000ffffee7224 */ /* 0x000fe400078e004d */
[----:B------:R-:W-:Y:S01]  /*4eec0*/  IMAD.MOV.U32 R237, RZ, RZ, R78 ;  /* 0x000000ffffed7224 */ /* 0x000fe200078e004e */
[----:B------:R-:W2:Y:S01]  /*4eed0*/  LDL.LU.64 R76, [R1+0x4e0] ;  /* 0x0004e000014c7983 */ /* 0x000ea20000300a00 */
[----:B------:R-:W-:-:S03]  /*4eee0*/  IMAD.MOV.U32 R236, RZ, RZ, R79 ;  /* 0x000000ffffec7224 */ /* 0x000fc600078e004f */
[----:B------:R-:W2:Y:S04]  /*4eef0*/  LDL.LU.64 R78, [R1+0x4e8] ;  /* 0x0004e800014e7983 */ /* 0x000ea80000300a00 */
[----:B------:R-:W2:Y:S04]  /*4ef00*/  LDL.LU.64 R104, [R1+0x4d0] ;  /* 0x0004d00001687983 */ /* 0x000ea80000300a00 */
[----:B------:R-:W2:Y:S04]  /*4ef10*/  LDL.LU.64 R106, [R1+0x4d8] ;  /* 0x0004d800016a7983 */ /* 0x000ea80000300a00 */
[----:B------:R-:W2:Y:S04]  /*4ef20*/  LDL.LU.64 R84, [R1+0x4c0] ;  /* 0x0004c00001547983 */ /* 0x000ea80000300a00 */
[----:B------:R-:W2:Y:S04]  /*4ef30*/  LDL.LU.64 R86, [R1+0x4c8] ;  /* 0x0004c80001567983 */ /* 0x000ea80000300a00 */
[----:B------:R-:W-:Y:S04]  /*4ef40*/  STL.64 [R1+0x6b90], R238 ;  /* 0x006b90ee01007387 */ /* 0x000fe80000100a00 */
[----:B------:R-:W-:Y:S01]  /*4ef50*/  STL.64 [R1+0x6b88], R236 ;  /* 0x006b88ec01007387 */ /* 0x000fe20000100a00 */
[C---:B----4-:R-:W-:Y:S03]  /*4ef60*/  HMMA.1688.F32.TF32 R100, R68.reuse, R12, R92 ;  /* 0x0000000c4464723c */ /* 0x050fe6000008105c */
[----:B------:R-:W4:Y:S04]  /*4ef70*/  LDL.LU.64 R92, [R1+0x4b0] ;  /* 0x0004b000015c7983 */ /* 0x000f280000300a00 */
[----:B------:R-:W4:Y:S01]  /*4ef80*/  LDL.LU.64 R94, [R1+0x4b8] ;  /* 0x0004b800015e7983 */ /* 0x000f220000300a00 */
[----:B---3--:R-:W-:-:S15]  /*4ef90*/  HMMA.1688.F32.TF32 R88, R68, R16, R88 ;  /* 0x000000104458723c */ /* 0x008fde0000081058 */
[----:B------:R1:W-:Y:S04]  /*4efa0*/  STL.64 [R1+0x50], R100 ;  /* 0x0000506401007387 */ /* 0x0003e80000100a00 */
[----:B------:R3:W-:Y:S05]  /*4efb0*/  STL.64 [R1+0x58], R102 ;  /* 0x0000586601007387 */ /* 0x0007ea0000100a00 */
[----:B------:R-:W-:Y:S02]  /*4efc0*/  IMAD.MOV.U32 R240, RZ, RZ, R88 ;  /* 0x000000fffff07224 */ /* 0x000fe400078e0058 */
[----:B------:R-:W-:-:S02]  /*4efd0*/  IMAD.MOV.U32 R241, RZ, RZ, R89 ;  /* 0x000000fffff17224 */ /* 0x000fc400078e0059 */
[----:B------:R-:W-:Y:S01]  /*4efe0*/  IMAD.MOV.U32 R242, RZ, RZ, R90 ;  /* 0x000000fffff27224 */ /* 0x000fe200078e005a */
[----:B------:R-:W4:Y:S01]  /*4eff0*/  LDL.LU.64 R88, [R1+0x4a0] ;  /* 0x0004a00001587983 */ /* 0x000f220000300a00 */
[----:B------:R-:W-:-:S03]  /*4f000*/  IMAD.MOV.U32 R248, RZ, RZ, R91 ;  /* 0x000000fffff87224 */ /* 0x000fc600078e005b */
[----:B------:R-:W4:Y:S04]  /*4f010*/  LDL.LU.64 R90, [R1+0x4a8] ;  /* 0x0004a800015a7983 */ /* 0x000f280000300a00 */
[----:B-1----:R-:W4:Y:S04]  /*4f020*/  LDL.LU.64 R100, [R1+0x810] ;  /* 0x0008100001647983 */ /* 0x002f280000300a00 */
[----:B---3--:R-:W3:Y:S01]  /*4f030*/  LDL.LU.64 R102, [R1+0x818] ;  /* 0x0008180001667983 */ /* 0x008ee20000300a00 */
[----:B------:R-:W-:-:S15]  /*4f040*/  HMMA.1688.F32.TF32 R112, R68, R20, R112 ;  /* 0x000000144470723c */ /* 0x000fde0000081070 */
[----:B------:R-:W-:-:S09]  /*4f050*/  NOP ;  /* 0x0000000000007918 */ /* 0x000fd20000000000 */
[----:B------:R-:W-:Y:S02]  /*4f060*/  IMAD.MOV.U32 R249, RZ, RZ, R112 ;  /* 0x000000fffff97224 */ /* 0x000fe400078e0070 */
[----:B------:R-:W-:Y:S02]  /*4f070*/  IMAD.MOV.U32 R250, RZ, RZ, R113 ;  /* 0x000000fffffa7224 */ /* 0x000fe400078e0071 */
[----:B------:R-:W-:Y:S02]  /*4f080*/  IMAD.MOV.U32 R251, RZ, RZ, R114 ;  /* 0x000000fffffb7224 */ /* 0x000fe400078e0072 */
[----:B------:R-:W-:Y:S02]  /*4f090*/  IMAD.MOV.U32 R243, RZ, RZ, R115 ;  /* 0x000000fffff37224 */ /* 0x000fe400078e0073 */
[----:B------:R-:W-:Y:S01]  /*4f0a0*/  HMMA.1688.F32.TF32 R112, R68, R24, R96 ;  /* 0x000000184470723c */ /* 0x000fe20000081060 */
[----:B------:R-:W3:Y:S04]  /*4f0b0*/  LDL.LU.64 R96, [R1+0x800] ;  /* 0x0008000001607983 */ /* 0x000ee80000300a00 */
[----:B------:R-:W3:-:S15]  /*4f0c0*/  LDL.LU.64 R98, [R1+0x808] ;  /* 0x0008080001627983 */ /* 0x000ede0000300a00 */
[----:B------:R-:W-:-:S03]  /*4f0d0*/  NOP ;  /* 0x0000000000007918 */ /* 0x000fc60000000000 */
[----:B------:R-:W-:Y:S04]  /*4f0e0*/  STL.64 [R1+0x870], R112 ;  /* 0x0008707001007387 */ /* 0x000fe80000100a00 */
[----:B------:R2:W-:Y:S02]  /*4f0f0*/  STL.64 [R1+0x878], R114 ;  /* 0x0008787201007387 */ /* 0x0005e40000100a00 */
[----:B--2---:R-:W-:Y:S02]  /*4f100*/  HMMA.1688.F32.TF32 R112, R68, R28, R80 ;  /* 0x0000001c4470723c */ /* 0x004fe40000081050 */
[----:B------:R-:W2:Y:S04]  /*4f110*/  LDL.LU.64 R80, [R1+0x8c0] ;  /* 0x0008c00001507983 */ /* 0x000ea80000300a00 */
[----:B------:R-:W2:-:S15]  /*4f120*/  LDL.LU.64 R82, [R1+0x8c8] ;  /* 0x0008c80001527983 */ /* 0x000e9e0000300a00 */
[----:B------:R-:W-:-:S02]  /*4f130*/  NOP ;  /* 0x0000000000007918 */ /* 0x000fc40000000000 */
[----:B------:R-:W-:Y:S04]  /*4f140*/  STL.64 [R1+0x860], R112 ;  /* 0x0008607001007387 */ /* 0x000fe80000100a00 */
[----:B------:R1:W-:Y:S02]  /*4f150*/  STL.64 [R1+0x868], R114 ;  /* 0x0008687201007387 */ /* 0x0003e40000100a00 */
[C---:B-1----:R-:W-:Y:S06]  /*4f160*/  HMMA.1688.F32.TF32 R112, R68.reuse, R32, R108 ;  /* 0x000000204470723c */ /* 0x042fec000008106c */
[----:B------:R-:W-:Y:S01]  /*4f170*/  HMMA.1688.F32.TF32 R108, R68, R36, R76 ;  /* 0x00000024446c723c */ /* 0x000fe2000008104c */
[----:B------:R-:W2:-:S15]  /*4f180*/  LDL.LU.64 R76, [R1+0x2770] ;  /* 0x00277000014c7983 */ /* 0x000e9e0000300a00 */
[----:B------:R-:W-:-:S01]  /*4f190*/  NOP ;  /* 0x0000000000007918 */ /* 0x000fc20000000000 */
[----:B------:R-:W-:Y:S04]  /*4f1a0*/  STL.64 [R1+0x850], R112 ;  /* 0x0008507001007387 */ /* 0x000fe80000100a00 */
[----:B------:R-:W-:Y:S04]  /*4f1b0*/  STL.64 [R1+0x858], R114 ;  /* 0x0008587201007387 */ /* 0x000fe80000100a00 */
[----:B------:R-:W2:Y:S04]  /*4f1c0*/  LDL.LU.64 R78, [R1+0x2778] ;  /* 0x00277800014e7983 */ /* 0x000ea80000300a00 */
[----:B------:R-:W-:Y:S04]  /*4f1d0*/  STL.64 [R1+0x720], R108 ;  /* 0x0007206c01007387 */ /* 0x000fe80000100a00 */
[----:B------:R1:W-:Y:S02]  /*4f1e0*/  STL.64 [R1+0x728], R110 ;  /* 0x0007286e01007387 */ /* 0x0003e40000100a00 */
[----:B-1----:R-:W-:Y:S02]  /*4f1f0*/  HMMA.1688.F32.TF32 R108, R68, R40, R104 ;  /* 0x00000028446c723c */ /* 0x002fe40000081068 */
[----:B------:R-:W2:Y:S04]  /*4f200*/  LDL.LU.64 R104, [R1+0x2760] ;  /* 0x0027600001687983 */ /* 0x000ea80000300a00 */
[----:B------:R-:W2:-:S15]  /*4f210*/  LDL.LU.64 R106, [R1+0x2768] ;  /* 0x00276800016a7983 */ /* 0x000e9e0000300a00 */
[----:B------:R-:W-:-:S02]  /*4f220*/  NOP ;  /* 0x0000000000007918 */ /* 0x000fc40000000000 */
        /* <DEDUP_REMOVED lines=8> */
[----:B----4-:R-:W-:Y:S02]  /*4f2b0*/  HMMA.1688.F32.TF32 R108, R68, R48, R92 ;  /* 0x00000030446c723c */ /* 0x010fe4000008105c */
[----:B------:R-:W4:Y:S04]  /*4f2c0*/  LDL.LU.64 R92, [R1+0x2740] ;  /* 0x00274000015c7983 */ /* 0x000f280000300a00 */
[----:B------:R-:W4:-:S15]  /*4f2d0*/  LDL.LU.64 R94, [R1+0x2748] ;  /* 0x00274800015e7983 */ /* 0x000f1e0000300a00 */
[----:B------:R-:W-:-:S02]  /*4f2e0*/  NOP ;  /* 0x0000000000007918 */ /* 0x000fc40000000000 */
[----:B------:R-:W-:Y:S04]  /*4f2f0*/  STL.64 [R1+0x6f0], R108 ;  /* 0x0006f06c01007387 */ /* 0x000fe80000100a00 */
[----:B------:R1:W-:Y:S02]  /*4f300*/  STL.64 [R1+0x6f8], R110 ;  /* 0x0006f86e01007387 */ /* 0x0003e40000100a00 */
[----:B-1----:R-:W-:Y:S02]  /*4f310*/  HMMA.1688.F32.TF32 R108, R68, R52, R88 ;  /* 0x00000034446c723c */ /* 0x002fe40000081058 */
[----:B------:R-:W4:Y:S04]  /*4f320*/  LDL.LU.64 R88, [R1+0x2730] ;  /* 0x0027300001587983 */ /* 0x000f280000300a00 */
[----:B------:R-:W4:-:S15]  /*4f330*/  LDL.LU.64 R90, [R1+0x2738] ;  /* 0x00273800015a7983 */ /* 0x000f1e0000300a00 */
[----:B------:R-:W-:-:S02]  /*4f340*/  NOP ;  /* 0x0000000000007918 */ /* 0x000fc40000000000 */
[----:B------:R-:W-:Y:S04]  /*4f350*/  STL.64 [R1+0x6e0], R108 ;  /* 0x0006e06c01007387 */ /* 0x000fe80000100a00 */
[----:B------:R3:W-:Y:S02]  /*4f360*/  STL.64 [R1+0x6e8], R110 ;  /* 0x0006e86e01007387 */ /* 0x0007e40000100a00 */
[----:B---3--:R-:W-:Y:S02]  /*4f370*/  HMMA.1688.F32.TF32 R108, R68, R56, R100 ;  /* 0x00000038446c723c */ /* 0x008fe40000081064 */
[----:B------:R-:W3:Y:S04]  /*4f380*/  LDL.LU.64 R100, [R1+0x2720] ;  /* 0x0027200001647983 */ /* 0x000ee80000300a00 */
[----:B------:R-:W3:-:S15]  /*4f390*/  LDL.LU.64 R102, [R1+0x2728] ;  /* 0x0027280001667983 */ /* 0x000ede0000300a00 */
[----:B------:R-:W-:-:S02]  /*4f3a0*/  NOP ;  /* 0x0000000000007918 */ /* 0x000fc40000000000 */
[----:B------:R-:W-:Y:S04]  /*4f3b0*/  STL.64 [R1+0x6d0], R108 ;  /* 0x0006d06c01007387 */ /* 0x000fe80000100a00 */
[----:B------:R1:W-:Y:S02]  /*4f3c0*/  STL.64 [R1+0x6d8], R110 ;  /* 0x0006d86e01007387 */ /* 0x0003e40000100a00 */
[C---:B-1----:R-:W-:Y:S02]  /*4f3d0*/  HMMA.1688.F32.TF32 R108, R68.reuse, R60, R96 ;  /* 0x0000003c446c723c */ /* 0x042fe40000081060 */
[----:B------:R-:W3:Y:S04]  /*4f3e0*/  LDL.LU.64 R96, [R1+0x2710] ;  /* 0x0027100001607983 */ /* 0x000ee80000300a00 */
[----:B------:R-:W3:Y:S01]  /*4f3f0*/  LDL.LU.64 R98, [R1+0x2718] ;  /* 0x0027180001627983 */ /* 0x000ee20000300a00 */
[----:B--2---:R-:W-:-:S15]  /*4f400*/  HMMA.1688.F32.TF32 R68, R68, R64, R80 ;  /* 0x000000404444723c */ /* 0x004fde0000081050 */
[----:B------:R-:W-:-:S01]  /*4f410*/  NOP ;  /* 0x0000000000007918 */ /* 0x000fc20000000000 */
[----:B------:R1:W-:Y:S04]  /*4f420*/  STL.64 [R1+0x6c0], R108 ;  /* 0x0006c06c01007387 */ /* 0x0003e80000100a00 */
[----:B------:R2:W-:Y:S04]  /*4f430*/  STL.64 [R1+0x6c8], R110 ;  /* 0x0006c86e01007387 */ /* 0x0005e80000100a00 */
[----:B-1----:R-:W3:Y:S04]  /*4f440*/  LDL.LU.64 R108, [R1+0x2700] ;  /* 0x00270000016c7983 */ /* 0x002ee80000300a00 */
[----:B--2---:R-:W2:Y:S04]  /*4f450*/  LDL.LU.64 R110, [R1+0x2708] ;  /* 0x00270800016e7983 */ /* 0x004ea80000300a00 */
[----:B------:R-:W-:Y:S04]  /*4f460*/  STL.64 [R1+0x6b0], R68 ;  /* 0x0006b04401007387 */ /* 0x000fe80000100a00 */
[----:B------:R-:W-:Y:S04]  /*4f470*/  STL.64 [R1+0x6b8], R70 ;  /* 0x0006b84601007387 */ /* 0x000fe80000100a00 */
[----:B------:R-:W2:Y:S04]  /*4f480*/  LDL.LU.64 R80, [R1+0x26f0] ;  /* 0x0026f00001507983 */ /* 0x000ea80000300a00 */
[----:B------:R-:W2:Y:S04]  /*4f490*/  LDL.LU.64 R82, [R1+0x26f8] ;  /* 0x0026f80001527983 */ /* 0x000ea80000300a00 */
[----:B------:R-:W-:Y:S04]  /*4f4a0*/  LDS R68, [R0+UR10+0x180] ;  /* 0x0001800a00447984 */ /* 0x000fe80008000800 */
[----:B------:R-:W-:Y:S04]  /*4f4b0*/  LDS R70, [R0+UR10+0x2180] ;  /* 0x0021800a00467984 */ /* 0x000fe80008000800 */
[----:B------:R-:W-:Y:S04]  /*4f4c0*/  LDS R69, [R3+UR10+0x180] ;  /* 0x0001800a03457984 */ /* 0x000fe80008000800 */
[----:B------:R-:W1:Y:S01]  /*4f4d0*/  LDS R71, [R3+UR10+0x2180] ;  /* 0x0021800a03477984 */ /* 0x000e620008000800 */
[----:B------:R-:W-:Y:S03]  /*4f4e0*/  HMMA.1688.F32.TF32 R112, R72, R4, R76 ;  /* 0x000000044870723c */ /* 0x000fe6000008104c */
[----:B------:R-:W2:Y:S04]  /*4f4f0*/  LDL.LU.64 R76, [R1+0x26e0] ;  /* 0x0026e000014c7983 */ /* 0x000ea80000300a00 */
[----:B------:R-:W2:-:S15]  /*4f500*/  LDL.LU.64 R78, [R1+0x26e8] ;  /* 0x0026e800014e7983 */ /* 0x000e9e0000300a00 */
[----:B------:R-:W-:-:S01]  /*4f510*/  NOP ;  /* 0x0000000000007918 */ /* 0x000fc20000000000 */
        /* <DEDUP_REMOVED lines=32> */
[----:B-1----:R-:W-:Y:S02]  /*4f720*/  HMMA.1688.F32.TF32 R112, R72, R28, R96 ;  /* 0x0000001c4870723c */ /* 0x002fe40000081060 */
[----:B------:R-:W3:Y:S04]  /*4f730*/  LDL.LU.64 R96, [R1+0x31e0] ;  /* 0x0031e00001607983 */ /* 0x000ee80000300a00 */
[----:B------:R-:W3:-:S15]  /*4f740*/  LDL.LU.64 R98, [R1+0x31e8] ;  /* 0x0031e80001627983 */ /* 0x000ede0000300a00 */
[----:B------:R-:W-:-:S02]  /*4f750*/  NOP ;  /* 0x0000000000007918 */ /* 0x000fc40000000000 */
[----:B------:R-:W-:Y:S04]  /*4f760*/  STL.64 [R1+0xac0], R112 ;  /* 0x000ac07001007387 */ /* 0x000fe80000100a00 */
[----:B------:R2:W-:Y:S02]  /*4f770*/  STL.64 [R1+0xac8], R114 ;  /* 0x000ac87201007387 */ /* 0x0005e40000100a00 */
[C---:B--2---:R-:W-:Y:S06]  /*4f780*/  HMMA.1688.F32.TF32 R112, R72.reuse, R32, R108 ;  /* 0x000000204870723c */ /* 0x044fec000008106c */
        /* <DEDUP_REMOVED lines=38> */
[C---:B---3--:R-:W-:Y:S02]  /*4f9f0*/  HMMA.1688.F32.TF32 R108, R72.reuse, R60, R100 ;  /* 0x0000003c486c723c */ /* 0x048fe40000081064 */
[----:B------:R-:W3:Y:S04]  /*4fa00*/  LDL.LU.64 R100, [R1+0x430] ;  /* 0x0004300001647983 */ /* 0x000ee80000300a00 */
[----:B------:R-:W3:Y:S01]  /*4fa10*/  LDL.LU.64 R102, [R1+0x438] ;  /* 0x0004380001667983 */ /* 0x000ee20000300a00 */
[----:B------:R-:W-:-:S15]  /*4fa20*/  HMMA.1688.F32.TF32 R72, R72, R64, R96 ;  /* 0x000000404848723c */ /* 0x000fde0000081060 */
[----:B------:R-:W-:-:S01]  /*4fa30*/  NOP ;  /* 0x0000000000007918 */ /* 0x000fc20000000000 */
[----:B------:R1:W-:Y:S04]  /*4fa40*/  STL.64 [R1+0xa40], R108 ;  /* 0x000a406c01007387 */ /* 0x0003e80000100a00 */
[----:B------:R1:W-:Y:S04]  /*4fa50*/  STL.64 [R1+0xa48], R110 ;  /* 0x000a486e01007387 */ /* 0x0003e80000100a00 */
[----:B-1----:R-:W3:Y:S04]  /*4fa60*/  LDL.LU.64 R108, [R1+0x420] ;  /* 0x00042000016c7983 */ /* 0x002ee80000300a00 */
[----:B------:R-:W3:Y:S04]  /*4fa70*/  LDL.LU.64 R110, [R1+0x428] ;  /* 0x00042800016e7983 */ /* 0x000ee80000300a00 */
[----:B------:R-:W-:Y:S04]  /*4fa80*/  STL.64 [R1+0x840], R72 ;  /* 0x0008404801007387 */ /* 0x000fe80000100a00 */
[----:B------:R-:W-:Y:S04]  /*4fa90*/  STL.64 [R1+0x848], R74 ;  /* 0x0008484a01007387 */ /* 0x000fe80000100a00 */
[----:B------:R-:W3:Y:S04]  /*4faa0*/  LDL.LU.64 R96, [R1+0x410] ;  /* 0x0004100001607983 */ /* 0x000ee80000300a00 */
[----:B------:R-:W3:Y:S04]  /*4fab0*/  LDL.LU.64 R98, [R1+0x418] ;  /* 0x0004180001627983 */ /* 0x000ee80000300a00 */
[----:B------:R-:W-:Y:S04]  /*4fac0*/  LDS R72, [R247+UR10+0x180] ;  /* 0x0001800af7487984 */ /* 0x000fe80008000800 */
[----:B------:R-:W-:Y:S04]  /*4fad0*/  LDS R74, [R247+UR10+0x2180] ;  /* 0x0021800af74a7984 */ /* 0x000fe80008000800 */
[----:B------:R-:W-:Y:S04]  /*4fae0*/  LDS R73, [R252+UR10+0x180] ;  /* 0x0001800afc497984 */ /* 0x000fe80008000800 */
[----:B------:R-:W1:Y:S01]  /*4faf0*/  LDS R75, [R252+UR10+0x2180] ;  /* 0x0021800afc4b7984 */ /* 0x000e620008000800 */
[----:B--2---:R-:W-:Y:S03]  /*4fb00*/  HMMA.1688.F32.TF32 R112, R68, R4, R80 ;  /* 0x000000044470723c */ /* 0x004fe60000081050 */
        /* <DEDUP_REMOVED lines=41> */
[C---:B-1----:R-:W-:Y:S06]  /*4fda0*/  HMMA.1688.F32.TF32 R112, R68.reuse, R32, R108 ;  /* 0x000000204470723c */ /* 0x042fec000008106c */
[----:B------:R-:W-:Y:S01]  /*4fdb0*/  HMMA.1688.F32.TF32 R108, R68, R36, R96 ;  /* 0x00000024446c723c */ /* 0x000fe20000081060 */
[----:B------:R-:W3:-:S15]  /*4fdc0*/  LDL.LU.64 R96, [R1+0x2ef0] ;  /* 0x002ef00001607983 */ /* 0x000ede0000300a00 */
[----:B------:R-:W-:-:S01]  /*4fdd0*/  NOP ;  /* 0x0000000000007918 */ /* 0x000fc20000000000 */
[----:B------:R-:W-:Y:S04]  /*4fde0*/  STL.64 [R1+0xa00], R112 ;  /* 0x000a007001007387 */ /* 0x000fe80000100a00 */
[----:B------:R-:W-:Y:S04]  /*4fdf0*/  STL.64 [R1+0xa08], R114 ;  /* 0x000a087201007387 */ /* 0x000fe80000100a00 */
[----:B------:R-:W3:Y:S04]  /*4fe00*/  LDL.LU.64 R98, [R1+0x2ef8] ;  /* 0x002ef80001627983 */ /* 0x000ee80000300a00 */
        /* <DEDUP_REMOVED lines=32> */
[C---:B-1----:R-:W-:Y:S02]  /*50010*/  HMMA.1688.F32.TF32 R108, R68.reuse, R60, R88 ;  /* 0x0000003c446c723c */ /* 0x042fe40000081058 */
[----:B------:R-:W4:Y:S04]  /*50020*/  LDL.LU.64 R88, [R1+0x2e90] ;  /* 0x002e900001587983 */ /* 0x000f280000300a00 */
[----:B------:R-:W4:Y:S01]  /*50030*/  LDL.LU.64 R90, [R1+0x2e98] ;  /* 0x002e9800015a7983 */ /* 0x000f220000300a00 */
[----:B---3--:R-:W-:-:S15]  /*50040*/  HMMA.1688.F32.TF32 R68, R68, R64, R100 ;  /* 0x000000404444723c */ /* 0x008fde0000081064 */
[----:B------:R-:W-:-:S01]  /*50050*/  NOP ;  /* 0x0000000000007918 */ /* 0x000fc20000000000 */
[----:B------:R1:W-:Y:S04]  /*50060*/  STL.64 [R1+0x990], R108 ;  /* 0x0009906c01007387 */ /* 0x0003e80000100a00 */
[----:B------:R3:W-:Y:S04]  /*50070*/  STL.64 [R1+0x998], R110 ;  /* 0x0009986e01007387 */ /* 0x0007e80000100a00 */
[----:B-1----:R-:W4:Y:S04]  /*50080*/  LDL.LU.64 R108, [R1+0x2e80] ;  /* 0x002e8000016c7983 */ /* 0x002f280000300a00 */
[----:B---3--:R-:W3:Y:S04]  /*50090*/  LDL.LU.64 R110, [R1+0x2e88] ;  /* 0x002e8800016e7983 */ /* 0x008ee80000300a00 */
        /* <DEDUP_REMOVED lines=8> */
[----:B------:R-:W-:Y:S03]  /*50120*/  HMMA.1688.F32.TF32 R112, R72, R4, R96 ;  /* 0x000000044870723c */ /* 0x000fe60000081060 */
[----:B------:R-:W3:Y:S04]  /*50130*/  LDL.LU.64 R96, [R1+0x2e60] ;  /* 0x002e600001607983 */ /* 0x000ee80000300a00 */
[----:B------:R-:W3:-:S15]  /*50140*/  LDL.LU.64 R98, [R1+0x2e68] ;  /* 0x002e680001627983 */ /* 0x000ede0000300a00 */
[----:B------:R-:W-:-:S01]  /*50150*/  NOP ;  /* 0x0000000000007918 */ /* 0x000fc20000000000 */
        /* <DEDUP_REMOVED lines=38> */
[C---:B---3--:R-:W-:Y:S06]  /*503c0*/  HMMA.1688.F32.TF32 R112, R72.reuse, R32, R108 ;  /* 0x000000204870723c */ /* 0x048fec000008106c */
        /* <DEDUP_REMOVED lines=38> */
[C---:B----4-:R-:W-:Y:S02]  /*50630*/  HMMA.1688.F32.TF32 R108, R72.reuse, R60, R92 ;  /* 0x0000003c486c723c */ /* 0x050fe4000008105c */
[----:B------:R-:W4:Y:S04]  /*50640*/  LDL.LU.64 R92, [R1+0x1a0] ;  /* 0x0001a000015c7983 */ /* 0x000f280000300a00 */
[----:B------:R-:W4:Y:S01]  /*50650*/  LDL.LU.64 R94, [R1+0x1a8] ;  /* 0x0001a800015e7983 */ /* 0x000f220000300a00 */
[----:B------:R-:W-:-:S15]  /*50660*/  HMMA.1688.F32.TF32 R72, R72, R64, R88 ;  /* 0x000000404848723c */ /* 0x000fde0000081058 */
[----:B------:R-:W-:-:S01]  /*50670*/  NOP ;  /* 0x0000000000007918 */ /* 0x000fc20000000000 */
[----:B------:R1:W-:Y:S04]  /*50680*/  STL.64 [R1+0x8e0], R108 ;  /* 0x0008e06c01007387 */ /* 0x0003e80000100a00 */
[----:B------:R1:W-:Y:S04]  /*50690*/  STL.64 [R1+0x8e8], R110 ;  /* 0x0008e86e01007387 */ /* 0x0003e80000100a00 */
[----:B-1----:R-:W4:Y:S04]  /*506a0*/  LDL.LU.64 R108, [R1+0x190] ;  /* 0x00019000016c7983 */ /* 0x002f280000300a00 */
[----:B------:R-:W4:Y:S04]  /*506b0*/  LDL.LU.64 R110, [R1+0x198] ;  /* 0x00019800016e7983 */ /* 0x000f280000300a00 */
[----:B------:R-:W-:Y:S04]  /*506c0*/  STL.64 [R1+0x7a0], R72 ;  /* 0x0007a04801007387 */ /* 0x000fe80000100a00 */
[----:B------:R-:W-:Y:S04]  /*506d0*/  STL.64 [R1+0x7a8], R74 ;  /* 0x0007a84a01007387 */ /* 0x000fe80000100a00 */
[----:B------:R-:W4:Y:S04]  /*506e0*/  LDL.LU.64 R88, [R1+0x180] ;  /* 0x0001800001587983 */ /* 0x000f280000300a00 */
[----:B------:R-:W4:Y:S04]  /*506f0*/  LDL.LU.64 R90, [R1+0x188] ;  /* 0x00018800015a7983 */ /* 0x000f280000300a00 */
[----:B------:R-:W-:Y:S04]  /*50700*/  LDS R72, [R247+UR10+0x200] ;  /* 0x0002000af7487984 */ /* 0x000fe80008000800 */
[----:B------:R-:W-:Y:S04]  /*50710*/  LDS R74, [R247+UR10+0x2200] ;  /* 0x0022000af74a7984 */ /* 0x000fe80008000800 */
[----:B------:R-:W-:Y:S04]  /*50720*/  LDS R73, [R252+UR10+0x200] ;  /* 0x0002000afc497984 */ /* 0x000fe80008000800 */
[----:B------:R-:W1:Y:S01]  /*50730*/  LDS R75, [R252+UR10+0x2200] ;  /* 0x0022000afc4b7984 */ /* 0x000e620008000800 */
[----:B---3--:R-:W-:Y:S03]  /*50740*/  HMMA.1688.F32.TF32 R112, R68, R4, R100 ;  /* 0x000000044470723c */ /* 0x008fe60000081064 */
[----:B------:R-:W3:Y:S04]  /*50750*/  LDL.LU.64 R100, [R1+0x170] ;  /* 0x0001700001647983 */ /* 0x000ee80000300a00 */
[----:B------:R-:W3:-:S15]  /*50760*/  LDL.LU.64 R102, [R1+0x178] ;  /* 0x0001780001667983 */ /* 0x000ede0000300a00 */
[----:B------:R-:W-:-:S01]  /*50770*/  NOP ;  /* 0x0000000000007918 */ /* 0x000fc20000000000 */
        /* <DEDUP_REMOVED lines=38> */
[C---:B-1----:R-:W-:Y:S06]  /*509e0*/  HMMA.1688.F32.TF32 R112, R68.reuse, R32, R108 ;  /* 0x000000204470723c */ /* 0x042fec000008106c */
[----:B------:R-:W-:Y:S01]  /*509f0*/  HMMA.1688.F32.TF32 R108, R68, R36, R88 ;  /* 0x00000024446c723c */ /* 0x000fe20000081058 */
[----:B------:R-:W4:-:S15]  /*50a00*/  LDL.LU.64 R88, [R1+0x2e20] ;  /* 0x002e200001587983 */ /* 0x000f1e0000300a00 */
[----:B------:R-:W-:-:S01]  /*50a10*/  NOP ;  /* 0x0000000000007918 */ /* 0x000fc20000000000 */
[----:B------:R-:W-:Y:S04]  /*50a20*/  STL.64 [R1+0x8a0], R112 ;  /* 0x0008a07001007387 */ /* 0x000fe80000100a00 */
[----:B------:R-:W-:Y:S04]  /*50a30*/  STL.64 [R1+0x8a8], R114 ;  /* 0x0008a87201007387 */ /* 0x000fe80000100a00 */
[----:B------:R-:W4:Y:S04]  /*50a40*/  LDL.LU.64 R90, [R1+0x2e28] ;  /* 0x002e2800015a7983 */ /* 0x000f280000300a00 */
        /* <DEDUP_REMOVED lines=32> */
[C---:B-1----:R-:W-:Y:S02]  /*50c50*/  HMMA.1688.F32.TF32 R108, R68.reuse, R60, R84 ;  /* 0x0000003c446c723c */ /* 0x042fe40000081054 */
[----:B------:R-:W2:Y:S04]  /*50c60*/  LDL.LU.64 R84, [R1+0x2dc0] ;  /* 0x002dc00001547983 */ /* 0x000ea80000300a00 */
[----:B------:R-:W2:Y:S01]  /*50c70*/  LDL.LU.64 R86, [R1+0x2dc8] ;  /* 0x002dc80001567983 */ /* 0x000ea20000300a00 */
[----:B----4-:R-:W-:-:S15]  /*50c80*/  HMMA.1688.F32.TF32 R68, R68, R64, R92 ;  /* 0x000000404444723c */ /* 0x010fde000008105c */
[----:B------:R-:W-:-:S01]  /*50c90*/  NOP ;  /* 0x0000000000007918 */ /* 0x000fc20000000000 */
[----:B------:R1:W-:Y:S04]  /*50ca0*/  STL.64 [R1+0x190], R108 ;  /* 0x0001906c01007387 */ /* 0x0003e80000100a00 */
[----:B------:R4:W-:Y:S04]  /*50cb0*/  STL.64 [R1+0x198], R110 ;  /* 0x0001986e01007387 */ /* 0x0009e80000100a00 */
[----:B-1----:R-:W2:Y:S04]  /*50cc0*/  LDL.LU.64 R108, [R1+0x2db0] ;  /* 0x002db000016c7983 */ /* 0x002ea80000300a00 */
[----:B----4-:R-:W4:Y:S04]  /*50cd0*/  LDL.LU.64 R110, [R1+0x2db8] ;  /* 0x002db800016e7983 */ /* 0x010f280000300a00 */
        /* <DEDUP_REMOVED lines=8> */
[----:B------:R-:W-:Y:S03]  /*50d60*/  HMMA.1688.F32.TF32 R112, R72, R4, R88 ;  /* 0x000000044870723c */ /* 0x000fe60000081058 */
[----:B------:R-:W4:Y:S04]  /*50d70*/  LDL.LU.64 R88, [R1+0x2d90] ;  /* 0x002d900001587983 */ /* 0x000f280000300a00 */
[----:B------:R-:W4:-:S15]  /*50d80*/  LDL.LU.64 R90, [R1+0x2d98] ;  /* 0x002d9800015a7983 */ /* 0x000f1e0000300a00 */
[----:B------:R-:W-:-:S01]  /*50d90*/  NOP ;  /* 0x0000000000007918 */ /* 0x000fc20000000000 */
        /* <DEDUP_REMOVED lines=38> */
[C---:B----4-:R-:W-:Y:S06]  /*51000*/  HMMA.1688.F32.TF32 R112, R72.reuse, R32, R108 ;  /* 0x000000204870723c */ /* 0x050fec000008106c */
        /* <DEDUP_REMOVED lines=41> */
[----:B------:R-:W-:-:S15]  /*512a0*/  HMMA.1688.F32.TF32 R72, R72, R64, R84 ;  /* 0x000000404848723c */ /* 0x000fde0000081054 */
[----:B------:R-:W-:-:S01]  /*512b0*/  NOP ;  /* 0x0000000000007918 */ /* 0x000fc20000000000 */
[----:B------:R1:W-:Y:S04]  /*512c0*/  STL.64 [R1+0x210], R108 ;  /* 0x0002106c01007387 */ /* 0x0003e80000100a00 */
[----:B------:R1:W-:Y:S04]  /*512d0*/  STL.64 [R1+0x218], R110 ;  /* 0x0002186e01007387 */ /* 0x0003e80000100a00 */
[----:B-1----:R-:W2:Y:S04]  /*512e0*/  LDL.LU.64 R108, [R1+0x330] ;  /* 0x00033000016c7983 */ /* 0x002ea80000300a00 */
[----:B------:R-:W2:Y:S04]  /*512f0*/  LDL.LU.64 R110, [R1+0x338] ;  /* 0x00033800016e7983 */ /* 0x000ea80000300a00 */
        /* <DEDUP_REMOVED lines=8> */
[----:B----4-:R-:W-:Y:S03]  /*51380*/  HMMA.1688.F32.TF32 R112, R68, R4, R92 ;  /* 0x000000044470723c */ /* 0x010fe6000008105c */
[----:B------:R-:W4:Y:S04]  /*51390*/  LDL.LU.64 R92, [R1+0x310] ;  /* 0x00031000015c7983 */ /* 0x000f280000300a00 */
[----:B------:R-:W4:-:S15]  /*513a0*/  LDL.LU.64 R94, [R1+0x318] ;  /* 0x00031800015e7983 */ /* 0x000f1e0000300a00 */
[----:B------:R-:W-:-:S01]  /*513b0*/  NOP ;  /* 0x0000000000007918 */ /* 0x000fc20000000000 */
        /* <DEDUP_REMOVED lines=135> */
[----:B------:R1:W-:Y:S01]  /*51c30*/  STL.64 [R1+0x528], R114 ;  /* 0x0005287201007387 */ /* 0x0003e20000100a00 */
[C---:B------:R-:W-:Y:S06]  /*51c40*/  HMMA.1688.F32.TF32 R104, R72.reuse, R36, R104 ;  /* 0x000000244868723c */ /* 0x040fec0000081068 */
[----:B-1----:R-:W-:Y:S01]  /*51c50*/  HMMA.1688.F32.TF32 R112, R72, R32, R108 ;  /* 0x000000204870723c */ /* 0x002fe2000008106c */
[----:B------:R-:W2:-:S15]  /*51c60*/  LDL.LU.64 R108, [R1+0x2d0] ;  /* 0x0002d000016c7983 */ /* 0x000e9e0000300a00 */
[----:B------:R-:W-:-:S07]  /*51c70*/  NOP ;  /* 0x0000000000007918 */ /* 0x000fce0000000000 */
        /* <DEDUP_REMOVED lines=24> */
[----:B------:R-:W4:Y:S04]  /*51e00*/  LDL.LU.64 R112, [R1+0x380] ;  /* 0x0003800001707983 */ /* 0x000f280000300a00 */
[----:B------:R-:W4:Y:S04]  /*51e10*/  LDL.LU.64 R114, [R1+0x388] ;  /* 0x0003880001727983 */ /* 0x000f280000300a00 */
[----:B------:R-:W-:Y:S04]  /*51e20*/  STL.64 [R1+0x4c0], R100 ;  /* 0x0004c06401007387 */ /* 0x000fe80000100a00 */
[----:B------:R-:W-:Y:S04]  /*51e30*/  STL.64 [R1+0x4c8], R102 ;  /* 0x0004c86601007387 */ /* 0x000fe80000100a00 */
[----:B-1----:R-:W4:Y:S04]  /*51e40*/  LDL.LU.64 R104, [R1+0x370] ;  /* 0x0003700001687983 */ /* 0x002f280000300a00 */
[----:B---3--:R-:W3:Y:S01]  /*51e50*/  LDL.LU.64 R106, [R1+0x378] ;  /* 0x00037800016a7983 */ /* 0x008ee20000300a00 */
[----:B------:R-:W-:-:S15]  /*51e60*/  HMMA.1688.F32.TF32 R96, R72, R56, R96 ;  /* 0x000000384860723c */ /* 0x000fde0000081060 */
[----:B------:R-:W-:-:S08]  /*51e70*/  NOP ;  /* 0x0000000000007918 */ /* 0x000fd00000000000 */
[----:B------:R-:W-:Y:S04]  /*51e80*/  STL.64 [R1+0x4b0], R96 ;  /* 0x0004b06001007387 */ /* 0x000fe80000100a00 */
[----:B------:R2:W-:Y:S02]  /*51e90*/  STL.64 [R1+0x4b8], R98 ;  /* 0x0004b86201007387 */ /* 0x0005e40000100a00 */
[C---:B--2---:R-:W-:Y:S02]  /*51ea0*/  HMMA.1688.F32.TF32 R96, R72.reuse, R60, R80 ;  /* 0x0000003c4860723c */ /* 0x044fe40000081050 */
[----:B------:R-:W2:Y:S04]  /*51eb0*/  LDL.LU.64 R80, [R1+0x360] ;  /* 0x0003600001507983 */ /* 0x000ea80000300a00 */
[----:B------:R-:W2:Y:S01]  /*51ec0*/  LDL.LU.64 R82, [R1+0x368] ;  /* 0x0003680001527983 */ /* 0x000ea20000300a00 */
[----:B------:R-:W-:-:S15]  /*51ed0*/  HMMA.1688.F32.TF32 R72, R72, R64, R76 ;  /* 0x000000404848723c */ /* 0x000fde000008104c */
[----:B------:R-:W-:-:S01]  /*51ee0*/  NOP ;  /* 0x0000000000007918 */ /* 0x000fc20000000000 */
[----:B------:R1:W-:Y:S04]  /*51ef0*/  STL.64 [R1+0x4a0], R96 ;  /* 0x0004a06001007387 */ /* 0x0003e80000100a00 */
[----:B------:R1:W-:Y:S04]  /*51f00*/  STL.64 [R1+0x4a8], R98 ;  /* 0x0004a86201007387 */ /* 0x0003e80000100a00 */
[----:B------:R-:W2:Y:S04]  /*51f10*/  LDL.LU.64 R100, [R1+0x350] ;  /* 0x0003500001647983 */ /* 0x000ea80000300a00 */
[----:B------:R-:W2:Y:S04]  /*51f20*/  LDL.LU.64 R102, [R1+0x358] ;  /* 0x0003580001667983 */ /* 0x000ea80000300a00 */
[----:B------:R-:W-:Y:S04]  /*51f30*/  LDS R76, [R247+UR10+0x300] ;  /* 0x0003000af74c7984 */ /* 0x000fe80008000800 */
[----:B------:R-:W-:Y:S04]  /*51f40*/  LDS R78, [R247+UR10+0x2300] ;  /* 0x0023000af74e7984 */ /* 0x000fe80008000800 */
[----:B------:R-:W-:Y:S04]  /*51f50*/  STL.64 [R1+0x2e0], R72 ;  /* 0x0002e04801007387 */ /* 0x000fe80000100a00 */
[----:B------:R1:W-:Y:S04]  /*51f60*/  STL.64 [R1+0x2e8], R74 ;  /* 0x0002e84a01007387 */ /* 0x0003e80000100a00 */
[----:B-1----:R-:W2:Y:S04]  /*51f70*/  LDL.LU.64 R96, [R1+0x290] ;  /* 0x0002900001607983 */ /* 0x002ea80000300a00 */
[----:B------:R-:W2:Y:S04]  /*51f80*/  LDL.LU.64 R98, [R1+0x298] ;  /* 0x0002980001627983 */ /* 0x000ea80000300a00 */
[----:B------:R-:W-:Y:S04]  /*51f90*/  LDS R77, [R252+UR10+0x300] ;  /* 0x0003000afc4d7984 */ /* 0x000fe80008000800 */
[----:B------:R-:W1:Y:S01]  /*51fa0*/  LDS R79, [R252+UR10+0x2300] ;  /* 0x0023000afc4f7984 */ /* 0x000e620008000800 */
[C---:B------:R-:W-:Y:S03]  /*51fb0*/  HMMA.1688.F32.TF32 R116, R68.reuse, R4, R108 ;  /* 0x000000044474723c */ /* 0x040fe6000008106c */
[----:B------:R-:W2:Y:S03]  /*51fc0*/  LDL.LU.64 R108, [R1+0x280] ;  /* 0x00028000016c7983 */ /* 0x000ea60000300a00 */
[----:B------:R-:W-:-:S15]  /*51fd0*/  HMMA.1688.F32.TF32 R72, R68, R8, R84 ;  /* 0x000000084448723c */ /* 0x000fde0000081054 */
[----:B------:R-:W-:-:S02]  /*51fe0*/  NOP ;  /* 0x0000000000007918 */ /* 0x000fc40000000000 */
[----:B------:R-:W-:Y:S04]  /*51ff0*/  STL.64 [R1+0x2d0], R116 ;  /* 0x0002d07401007387 */ /* 0x000fe80000100a00 */
[----:B------:R-:W-:Y:S04]  /*52000*/  STL.64 [R1+0x2d8], R118 ;  /* 0x0002d87601007387 */ /* 0x000fe80000100a00 */
[----:B------:R-:W2:Y:S04]  /*52010*/  LDL.LU.64 R110, [R1+0x288] ;  /* 0x00028800016e7983 */ /* 0x000ea80000300a00 */
[----:B------:R-:W-:Y:S04]  /*52020*/  STL.64 [R1+0x2c0], R72 ;  /* 0x0002c04801007387 */ /* 0x000fe80000100a00 */
[----:B------:R4:W-:Y:S04]  /*52030*/  STL.64 [R1+0x2c8], R74 ;  /* 0x0002c84a01007387 */ /* 0x0009e80000100a00 */
[----:B------:R-:W2:Y:S04]  /*52040*/  LDL.LU.64 R84, [R1+0x270] ;  /* 0x0002700001547983 */ /* 0x000ea80000300a00 */
[----:B------:R-:W2:Y:S01]  /*52050*/  LDL.LU.64 R86, [R1+0x278] ;  /* 0x0002780001567983 */ /* 0x000ea20000300a00 */
        /* <DEDUP_REMOVED lines=10> */
[----:B------:R1:W-:Y:S04]  /*52100*/  STL.64 [R1+0x2a0], R72 ;  /* 0x0002a04801007387 */ /* 0x0003e80000100a00 */
[----:B------:R1:W-:Y:S04]  /*52110*/  STL.64 [R1+0x2a8], R74 ;  /* 0x0002a84a01007387 */ /* 0x0003e80000100a00 */
[----:B-1----:R-:W4:Y:S04]  /*52120*/  LDL.LU.64 R72, [R1+0x15b0] ;  /* 0x0015b00001487983 */ /* 0x002f280000300a00 */
[----:B------:R-:W4:Y:S01]  /*52130*/  LDL.LU.64 R74, [R1+0x15b8] ;  /* 0x0015b800014a7983 */ /* 0x000f220000300a00 */
[----:B------:R-:W-:-:S15]  /*52140*/  HMMA.1688.F32.TF32 R112, R68, R20, R112 ;  /* 0x000000144470723c */ /* 0x000fde0000081070 */
[----:B------:R-:W-:-:S08]  /*52150*/  NOP ;  /* 0x0000000000007918 */ /* 0x000fd00000000000 */
        /* <DEDUP_REMOVED lines=16> */
[----:B------:R-:W-:-:S15]  /*52260*/  HMMA.1688.F32.TF32 R96, R68, R36, R96 ;  /* 0x000000244460723c */ /* 0x000fde0000081060 */
[----:B------:R-:W-:-:S02]  /*52270*/  NOP ;  /* 0x0000000000007918 */ /* 0x000fc40000000000 */
[----:B------:R-:W-:Y:S04]  /*52280*/  STL.64 [R1+0x460], R112 ;  /* 0x0004607001007387 */ /* 0x000fe80000100a00 */
[----:B------:R-:W-:Y:S04]  /*52290*/  STL.64 [R1+0x468], R114 ;  /* 0x0004687201007387 */ /* 0x000fe80000100a00 */
[----:B------:R-:W2:Y:S04]  /*522a0*/  LDL.LU.64 R102, [R1+0x2d58] ;  /* 0x002d580001667983 */ /* 0x000ea80000300a00 */
[----:B------:R1:W-:Y:S04]  /*522b0*/  STL.64 [R1+0x450], R96 ;  /* 0x0004506001007387 */ /* 0x0003e80000100a00 */
[----:B------:R1:W-:Y:S04]  /*522c0*/  STL.64 [R1+0x458], R98 ;  /* 0x0004586201007387 */ /* 0x0003e80000100a00 */
[----:B-1----:R-:W2:Y:S04]  /*522d0*/  LDL.LU.64 R96, [R1+0x2d40] ;  /* 0x002d400001607983 */ /* 0x002ea80000300a00 */
[----:B------:R-:W2:Y:S01]  /*522e0*/  LDL.LU.64 R98, [R1+0x2d48] ;  /* 0x002d480001627983 */ /* 0x000ea20000300a00 */
[C---:B------:R-:W-:Y:S06]  /*522f0*/  HMMA.1688.F32.TF32 R112, R68.reuse, R40, R108 ;  /* 0x000000284470723c */ /* 0x040fec000008106c */
        /* <DEDUP_REMOVED lines=30> */
[----:B------:R-:W-:Y:S01]  /*524e0*/  STL.64 [R1+0x3f8], R106 ;  /* 0x0003f86a01007387 */ /* 0x000fe20000100a00 */
[----:B--2---:R-:W-:Y:S03]  /*524f0*/  HMMA.1688.F32.TF32 R68, R68, R64, R80 ;  /* 0x000000404444723c */ /* 0x004fe60000081050 */
[----:B------:R-:W2:Y:S04]  /*52500*/  LDL.LU.64 R80, [R1+0x2ce0] ;  /* 0x002ce00001507983 */ /* 0x000ea80000300a00 */
[----:B------:R-:W2:-:S15]  /*52510*/  LDL.LU.64 R82, [R1+0x2ce8] ;  /* 0x002ce80001527983 */ /* 0x000e9e0000300a00 */
[----:B------:R-:W-:-:S01]  /*52520*/  NOP ;  /* 0x0000000000007918 */ /* 0x000fc20000000000 */
[----:B------:R1:W-:Y:S04]  /*52530*/  STL.64 [R1+0x290], R68 ;  /* 0x0002904401007387 */ /* 0x0003e80000100a00 */
[----:B------:R1:W-:Y:S04]  /*52540*/  STL.64 [R1+0x298], R70 ;  /* 0x0002984601007387 */ /* 0x0003e80000100a00 */
[----:B-1----:R-:W2:Y:S04]  /*52550*/  LDL.LU.64 R68, [R1+0x2cd0] ;  /* 0x002cd00001447983 */ /* 0x002ea80000300a00 */
[----:B------:R-:W2:Y:S01]  /*52560*/  LDL.LU.64 R70, [R1+0x2cd8] ;  /* 0x002cd80001467983 */ /* 0x000ea20000300a00 */
[C---:B------:R-:W-:Y:S06]  /*52570*/  HMMA.1688.F32.TF32 R100, R76.reuse, R4, R100 ;  /* 0x000000044c64723c */ /* 0x040fec0000081064 */
[----:B------:R-:W-:-:S15]  /*52580*/  HMMA.1688.F32.TF32 R96, R76, R8, R96 ;  /* 0x000000084c60723c */ /* 0x000fde0000081060 */
[----:B------:R-:W-:-:S02]  /*52590*/  NOP ;  /* 0x0000000000007918 */ /* 0x000fc40000000000 */
[----:B------:R1:W-:Y:S04]  /*525a0*/  STL.64 [R1+0x280], R100 ;  /* 0x0002806401007387 */ /* 0x0003e80000100a00 */
[----:B------:R1:W-:Y:S04]  /*525b0*/  STL.64 [R1+0x288], R102 ;  /* 0x0002886601007387 */ /* 0x0003e80000100a00 */
[----:B------:R-:W2:Y:S04]  /*525c0*/  LDL.LU.64 R104, [R1+0x2cc0] ;  /* 0x002cc00001687983 */ /* 0x000ea80000300a00 */
[----:B------:R-:W2:Y:S04]  /*525d0*/  LDL.LU.64 R106, [R1+0x2cc8] ;  /* 0x002cc800016a7983 */ /* 0x000ea80000300a00 */
[----:B------:R-:W-:Y:S04]  /*525e0*/  STL.64 [R1+0x270], R96 ;  /* 0x0002706001007387 */ /* 0x000fe80000100a00 */
[----:B------:R1:W-:Y:S04]  /*525f0*/  STL.64 [R1+0x278], R98 ;  /* 0x0002786201007387 */ /* 0x0003e80000100a00 */
[----:B-1----:R-:W2:Y:S04]  /*52600*/  LDL.LU.64 R100, [R1+0x2cb0] ;  /* 0x002cb00001647983 */ /* 0x002ea80000300a00 */
[----:B------:R-:W2:Y:S01]  /*52610*/  LDL.LU.64 R102, [R1+0x2cb8] ;  /* 0x002cb80001667983 */ /* 0x000ea20000300a00 */
[C---:B------:R-:W-:Y:S03]  /*52620*/  HMMA.1688.F32.TF32 R96, R76.reuse, R12, R84 ;  /* 0x0000000c4c60723c */ /* 0x040fe60000081054 */
[----:B------:R-:W2:Y:S04]  /*52630*/  LDL.LU.64 R84, [R1+0x2ca0] ;  /* 0x002ca00001547983 */ /* 0x000ea80000300a00 */
[----:B------:R-:W2:Y:S01]  /*52640*/  LDL.LU.64 R86, [R1+0x2ca8] ;  /* 0x002ca80001567983 */ /* 0x000ea20000300a00 */
[----:B----4-:R-:W-:-:S15]  /*52650*/  HMMA.1688.F32.TF32 R92, R76, R16, R92 ;  /* 0x000000104c5c723c */ /* 0x010fde000008105c */
[----:B------:R1:W-:Y:S04]  /*52660*/  STL.64 [R1+0x260], R96 ;  /* 0x0002606001007387 */ /* 0x0003e80000100a00 */
[----:B------:R4:W-:Y:S04]  /*52670*/  STL.64 [R1+0x268], R98 ;  /* 0x0002686201007387 */ /* 0x0009e80000100a00 */
[----:B-1----:R-:W2:Y:S04]  /*52680*/  LDL.LU.64 R96, [R1+0x2c90] ;  /* 0x002c900001607983 */ /* 0x002ea80000300a00 */
[----:B----4-:R-:W4:Y:S04]  /*52690*/  LDL.LU.64 R98, [R1+0x2c98] ;  /* 0x002c980001627983 */ /* 0x010f280000300a00 */
[----:B------:R1:W-:Y:S04]  /*526a0*/  STL.64 [R1+0x250], R92 ;  /* 0x0002505c01007387 */ /* 0x0003e80000100a00 */
[----:B------:R1:W-:Y:S04]  /*526b0*/  STL.64 [R1+0x258], R94 ;  /* 0x0002585e01007387 */ /* 0x0003e80000100a00 */
[----:B-1----:R-:W4:Y:S01]  /*526c0*/  LDL.LU.64 R92, [R1+0x30e0] ;  /* 0x0030e000015c7983 */ /* 0x002f220000300a00 */
[----:B------:R-:W-:Y:S03]  /*526d0*/  HMMA.1688.F32.TF32 R88, R76, R20, R88 ;  /* 0x000000144c58723c */ /* 0x000fe60000081058 */
[----:B------:R-:W4:-:S15]  /*526e0*/  LDL.LU.64 R94, [R1+0x30e8] ;  /* 0x0030e800015e7983 */ /* 0x000f1e0000300a00 */
[----:B------:R-:W-:-:S05]  /*526f0*/  NOP ;  /* 0x0000000000007918 */ /* 0x000fca0000000000 */
        /* <DEDUP_REMOVED lines=9> */
[----:B---3--:R-:W3:Y:S01]  /*52790*/  LDL.LU.64 R90, [R1+0x3278] ;  /* 0x00327800015a7983 */ /* 0x008ee20000300a00 */
[C---:B------:R-:W-:Y:S06]  /*527a0*/  HMMA.1688.F32.TF32 R112, R76.reuse, R28, R108 ;  /* 0x0000001c4c70723c */ /* 0x040fec000008106c */
[----:B--2---:R-:W-:Y:S01]  /*527b0*/  HMMA.1688.F32.TF32 R108, R76, R32, R80 ;  /* 0x000000204c6c723c */ /* 0x004fe20000081050 */
        /* <DEDUP_REMOVED lines=14> */
[----:B------:R-:W-:-:S15]  /*528a0*/  HMMA.1688.F32.TF32 R104, R76, R44, R100 ;  /* 0x0000002c4c68723c */ /* 0x000fde0000081064 */
[----:B------:R-:W-:-:S02]  /*528b0*/  NOP ;  /* 0x0000000000007918 */ /* 0x000fc40000000000 */
[----:B------:R-:W-:Y:S04]  /*528c0*/  STL.64 [R1+0x390], R108 ;  /* 0x0003906c01007387 */ /* 0x000fe80000100a00 */
[----:B------:R-:W-:Y:S01]  /*528d0*/  STL.64 [R1+0x398], R110 ;  /* 0x0003986e01007387 */ /* 0x000fe20000100a00 */
[C---:B------:R-:W-:Y:S03]  /*528e0*/  HMMA.1688.F32.TF32 R100, R76.reuse, R48, R84 ;  /* 0x000000304c64723c */ /* 0x040fe60000081054 */
[----:B------:R-:W2:Y:S04]  /*528f0*/  LDL.LU.64 R84, [R1+0xc20] ;  /* 0x000c200001547983 */ /* 0x000ea80000300a00 */
[----:B------:R-:W-:Y:S04]  /*52900*/  STL.64 [R1+0x380], R104 ;  /* 0x0003806801007387 */ /* 0x000fe80000100a00 */
[----:B------:R-:W-:Y:S04]  /*52910*/  STL.64 [R1+0x388], R106 ;  /* 0x0003886a01007387 */ /* 0x000fe80000100a00 */
[----:B------:R-:W2:Y:S01]  /*52920*/  LDL.LU.64 R86, [R1+0xc28] ;  /* 0x000c280001567983 */ /* 0x000ea20000300a00 */
[C---:B----4-:R-:W-:Y:S07]  /*52930*/  HMMA.1688.F32.TF32 R96, R76.reuse, R52, R96 ;  /* 0x000000344c60723c */ /* 0x050fee0000081060 */
[----:B------:R1:W-:Y:S01]  /*52940*/  STL.64 [R1+0x370], R100 ;  /* 0x0003706401007387 */ /* 0x0003e20000100a00 */
[----:B------:R-:W-:Y:S03]  /*52950*/  HMMA.1688.F32.TF32 R92, R76, R56, R92 ;  /* 0x000000384c5c723c */ /* 0x000fe6000008105c */
[----:B------:R4:W-:-:S12]  /*52960*/  STL.64 [R1+0x378], R102 ;  /* 0x0003786601007387 */ /* 0x0009d80000100a00 */
[----:B------:R-:W-:Y:S04]  /*52970*/  STL.64 [R1+0x360], R96 ;  /* 0x0003606001007387 */ /* 0x000fe80000100a00 */
[----:B------:R-:W-:Y:S04]  /*52980*/  STL.64 [R1+0x368], R98 ;  /* 0x0003686201007387 */ /* 0x000fe80000100a00 */
[----:B-1----:R-:W2:Y:S04]  /*52990*/  LDL.LU.64 R100, [R1+0xc10] ;  /* 0x000c100001647983 */ /* 0x002ea80000300a00 */
[----:B------:R1:W-:Y:S04]  /*529a0*/  STL.64 [R1+0x350], R92 ;  /* 0x0003505c01007387 */ /* 0x0003e80000100a00 */
[----:B------:R1:W-:Y:S04]  /*529b0*/  STL.64 [R1+0x358], R94 ;  /* 0x0003585e01007387 */ /* 0x0003e80000100a00 */
[----:B----4-:R-:W4:Y:S01]  /*529c0*/  LDL.LU.64 R102, [R1+0xc18] ;  /* 0x000c180001667983 */ /* 0x010f220000300a00 */
[----:B------:R-:W-:-:S15]  /*529d0*/  HMMA.1688.F32.TF32 R72, R76, R60, R72 ;  /* 0x0000003c4c48723c */ /* 0x000fde0000081048 */
[----:B------:R-:W-:-:S08]  /*529e0*/  NOP ;  /* 0x0000000000007918 */ /* 0x000fd00000000000 */
[----:B------:R-:W-:Y:S04]  /*529f0*/  STL.64 [R1+0x69d0], R74 ;  /* 0x0069d04a01007387 */ /* 0x000fe80000100a00 */
[----:B------:R-:W-:Y:S01]  /*52a00*/  STL.64 [R1+0x69c8], R72 ;  /* 0x0069c84801007387 */ /* 0x000fe20000100a00 */
[----:B---3--:R-:W-:Y:S03]  /*52a10*/  HMMA.1688.F32.TF32 R76, R76, R64, R88 ;  /* 0x000000404c4c723c */ /* 0x008fe60000081058 */
[----:B------:R-:W3:Y:S04]  /*52a20*/  LDL.LU.64 R88, [R1+0xbe0] ;  /* 0x000be00001587983 */ /* 0x000ee80000300a00 */
[----:B------:R-:W3:Y:S04]  /*52a30*/  LDL.LU.64 R90, [R1+0xbe8] ;  /* 0x000be800015a7983 */ /* 0x000ee80000300a00 */
[----:B-1----:R-:W3:Y:S04]  /*52a40*/  LDL.LU.64 R92, [R1+0xbc0] ;  /* 0x000bc000015c7983 */ /* 0x002ee80000300a00 */
[----:B------:R-:W3:Y:S04]  /*52a50*/  LDL.LU.64 R94, [R1+0xbc8] ;  /* 0x000bc800015e7983 */ /* 0x000ee80000300a00 */
[----:B------:R-:W3:Y:S04]  /*52a60*/  LDL.LU.64 R96, [R1+0xba0] ;  /* 0x000ba00001607983 */ /* 0x000ee80000300a00 */
[----:B------:R-:W3:Y:S04]  /*52a70*/  LDL.LU.64 R98, [R1+0xba8] ;  /* 0x000ba80001627983 */ /* 0x000ee80000300a00 */
[----:B------:R-:W-:Y:S04]  /*52a80*/  STL.64 [R1+0x69e0], R78 ;  /* 0x0069e04e01007387 */ /* 0x000fe80000100a00 */
[----:B------:R1:W-:Y:S04]  /*52a90*/  STL.64 [R1+0x69d8], R76 ;  /* 0x0069d84c01007387 */ /* 0x0003e80000100a00 */
[----:B-1----:R-:W3:Y:S04]  /*52aa0*/  LDL.LU.64 R76, [R1+0xb80] ;  /* 0x000b8000014c7983 */ /* 0x002ee80000300a00 */
[----:B------:R-:W3:Y:S01]  /*52ab0*/  LDL.LU.64 R78, [R1+0xb88] ;  /* 0x000b8800014e7983 */ /* 0x000ee20000300a00 */
[C---:B--2---:R-:W-:Y:S06]  /*52ac0*/  HMMA.1688.F32.TF32 R80, R132.reuse, R4, R80 ;  /* 0x000000048450723c */ /* 0x044fec0000081050 */
[----:B------:R-:W-:-:S15]  /*52ad0*/  HMMA.1688.F32.TF32 R140, R132, R8, R68 ;  /* 0x00000008848c723c */ /* 0x000fde0000081044 */
[----:B------:R-:W-:-:S02]  /*52ae0*/  NOP ;  /* 0x0000000000007918 */ /* 0x000fc40000000000 */
[----:B------:R-:W-:Y:S04]  /*52af0*/  STL.64 [R1+0x69f0], R82 ;  /* 0x0069f05201007387 */ /* 0x000fe80000100a00 */
[----:B------:R-:W-:Y:S04]  /*52b00*/  STL.64 [R1+0x69e8], R80 ;  /* 0x0069e85001007387 */ /* 0x000fe80000100a00 */
[----:B------:R-:W2:Y:S04]  /*52b10*/  LDL.LU.64 R68, [R1+0xb60] ;  /* 0x000b600001447983 */ /* 0x000ea80000300a00 */
[----:B------:R-:W2:Y:S04]  /*52b20*/  LDL.LU.64 R70, [R1+0xb68] ;  /* 0x000b680001467983 */ /* 0x000ea80000300a00 */
[----:B------:R-:W-:Y:S04]  /*52b30*/  STL.64 [R1+0x6a00], R142 ;  /* 0x006a008e01007387 */ /* 0x000fe80000100a00 */
[----:B------:R-:W-:Y:S04]  /*52b40*/  STL.64 [R1+0x69f8], R140 ;  /* 0x0069f88c01007387 */ /* 0x000fe80000100a00 */
[----:B------:R-:W2:Y:S04]  /*52b50*/  LDL.LU.64 R108, [R1+0xb40] ;  /* 0x000b4000016c7983 */ /* 0x000ea80000300a00 */
[----:B------:R-:W2:Y:S01]  /*52b60*/  LDL.LU.64 R110, [R1+0xb48] ;  /* 0x000b4800016e7983 */ /* 0x000ea20000300a00 */
[----:B------:R-:W-:-:S15]  /*52b70*/  HMMA.1688.F32.TF32 R84, R132, R12, R84 ;  /* 0x0000000c8454723c */ /* 0x000fde0000081054 */
[----:B------:R-:W-:-:S08]  /*52b80*/  NOP ;  /* 0x0000000000007918 */ /* 0x000fd00000000000 */
[----:B------:R-:W-:Y:S04]  /*52b90*/  STL.64 [R1+0x6a10], R86 ;  /* 0x006a105601007387 */ /* 0x000fe80000100a00 */
[----:B------:R1:W-:Y:S04]  /*52ba0*/  STL.64 [R1+0x6a08], R84 ;  /* 0x006a085401007387 */ /* 0x0003e80000100a00 */
[----:B------:R-:W2:Y:S04]  /*52bb0*/  LDL.LU.64 R112, [R1+0xb20] ;  /* 0x000b200001707983 */ /* 0x000ea80000300a00 */
[----:B------:R-:W2:Y:S04]  /*52bc0*/  LDL.LU.64 R114, [R1+0xb28] ;  /* 0x000b280001727983 */ /* 0x000ea80000300a00 */
[----:B------:R-:W2:Y:S04]  /*52bd0*/  LDL.LU.64 R72, [R1+0xb10] ;  /* 0x000b100001487983 */ /* 0x000ea80000300a00 */
[----:B------:R-:W2:Y:S01]  /*52be0*/  LDL.LU.64 R74, [R1+0xb18] ;  /* 0x000b1800014a7983 */ /* 0x000ea20000300a00 */
[----:B----4-:R-:W-:-:S15]  /*52bf0*/  HMMA.1688.F32.TF32 R148, R132, R16, R100 ;  /* 0x000000108494723c */ /* 0x010fde0000081064 */
[----:B------:R-:W-:-:S08]  /*52c00*/  NOP ;  /* 0x0000000000007918 */ /* 0x000fd00000000000 */
[----:B------:R-:W-:Y:S04]  /*52c10*/  STL.64 [R1+0x6a20], R150 ;  /* 0x006a209601007387 */ /* 0x000fe80000100a00 */
[----:B------:R-:W-:Y:S04]  /*52c20*/  STL.64 [R1+0x6a18], R148 ;  /* 0x006a189401007387 */ /* 0x000fe80000100a00 */
[----:B-1----:R-:W4:Y:S04]  /*52c30*/  LDL.LU.64 R84, [R1+0xaf0] ;  /* 0x000af00001547983 */ /* 0x002f280000300a00 */
[----:B------:R-:W4:Y:S01]  /*52c40*/  LDL.LU.64 R86, [R1+0xaf8] ;  /* 0x000af80001567983 */ /* 0x000f220000300a00 */
[C---:B---3--:R-:W-:Y:S06]  /*52c50*/  HMMA.1688.F32.TF32 R88, R132.reuse, R20, R88 ;  /* 0x000000148458723c */ /* 0x048fec0000081058 */
[C---:B------:R-:W-:Y:S06]  /*52c60*/  HMMA.1688.F32.TF32 R92, R132.reuse, R24, R92 ;  /* 0x00000018845c723c */ /* 0x040fec000008105c */
[C---:B------:R-:W-:Y:S11]  /*52c70*/  HMMA.1688.F32.TF32 R96, R132.reuse, R28, R96 ;  /* 0x0000001c8460723c */ /* 0x040ff60000081060 */
[----:B------:R-:W-:Y:S04]  /*52c80*/  STL.64 [R1+0x6a30], R90 ;  /* 0x006a305a01007387 */ /* 0x000fe80000100a00 */
[----:B------:R-:W-:Y:S04]  /*52c90*/  STL.64 [R1+0x6a28], R88 ;  /* 0x006a285801007387 */ /* 0x000fe80000100a00 */
[----:B------:R-:W-:Y:S04]  /*52ca0*/  STL.64 [R1+0x6a40], R94 ;  /* 0x006a405e01007387 */ /* 0x000fe80000100a00 */
[----:B------:R1:W-:Y:S04]  /*52cb0*/  STL.64 [R1+0x6a38], R92 ;  /* 0x006a385c01007387 */ /* 0x0003e80000100a00 */
[----:B------:R-:W3:Y:S04]  /*52cc0*/  LDL.LU.64 R80, [R1+0xdd0] ;  /* 0x000dd00001507983 */ /* 0x000ee80000300a00 */
[----:B------:R-:W3:Y:S01]  /*52cd0*/  LDL.LU.64 R82, [R1+0xdd8] ;  /* 0x000dd80001527983 */ /* 0x000ee20000300a00 */
[C---:B------:R-:W-:Y:S03]  /*52ce0*/  HMMA.1688.F32.TF32 R100, R132.reuse, R32, R76 ;  /* 0x000000208464723c */ /* 0x040fe6000008104c */
[----:B------:R-:W-:Y:S04]  /*52cf0*/  STL.64 [R1+0x6a50], R98 ;  /* 0x006a506201007387 */ /* 0x000fe80000100a00 */
[----:B------:R-:W-:Y:S04]  /*52d00*/  STL.64 [R1+0x6a48], R96 ;  /* 0x006a486001007387 */ /* 0x000fe80000100a00 */
[----:B------:R-:W3:Y:S04]  /*52d10*/  LDL.LU.64 R76, [R1+0xcd0] ;  /* 0x000cd000014c7983 */ /* 0x000ee80000300a00 */
[----:B------:R-:W3:Y:S08]  /*52d20*/  LDL.LU.64 R78, [R1+0xcd8] ;  /* 0x000cd800014e7983 */ /* 0x000ef00000300a00 */
[----:B------:R-:W-:Y:S04]  /*52d30*/  STL.64 [R1+0x6a60], R102 ;  /* 0x006a606601007387 */ /* 0x000fe80000100a00 */
[----:B------:R-:W-:Y:S01]  /*52d40*/  STL.64 [R1+0x6a58], R100 ;  /* 0x006a586401007387 */ /* 0x000fe20000100a00 */
[C---:B--2---:R-:W-:Y:S03]  /*52d50*/  HMMA.1688.F32.TF32 R104, R132.reuse, R36, R68 ;  /* 0x000000248468723c */ /* 0x044fe60000081044 */
[----:B------:R-:W2:Y:S04]  /*52d60*/  LDL.LU.64 R68, [R1+0x1640] ;  /* 0x0016400001447983 */ /* 0x000ea80000300a00 */
[----:B------:R-:W2:Y:S01]  /*52d70*/  LDL.LU.64 R70, [R1+0x1648] ;  /* 0x0016480001467983 */ /* 0x000ea20000300a00 */
[----:B------:R-:W-:-:S15]  /*52d80*/  HMMA.1688.F32.TF32 R108, R132, R40, R108 ;  /* 0x00000028846c723c */ /* 0x000fde000008106c */
[----:B------:R-:W-:Y:S04]  /*52d90*/  STL.64 [R1+0x6a70], R106 ;  /* 0x006a706a01007387 */ /* 0x000fe80000100a00 */
[----:B------:R2:W-:Y:S04]  /*52da0*/  STL.64 [R1+0x6a68], R104 ;  /* 0x006a686801007387 */ /* 0x0005e80000100a00 */
[----:B------:R-:W-:Y:S04]  /*52db0*/  STL.64 [R1+0x6a80], R110 ;  /* 0x006a806e01007387 */ /* 0x000fe80000100a00 */
[----:B------:R-:W-:Y:S01]  /*52dc0*/  STL.64 [R1+0x6a78], R108 ;  /* 0x006a786c01007387 */ /* 0x000fe20000100a00 */
[C---:B------:R-:W-:Y:S06]  /*52dd0*/  HMMA.1688.F32.TF32 R112, R132.reuse, R44, R112 ;  /* 0x0000002c8470723c */ /* 0x040fec0000081070 */
        /* <DEDUP_REMOVED lines=8> */
[----:B-1----:R-:W2:Y:S04]  /*52e60*/  LDL.LU.64 R92, [R1+0x2c70] ;  /* 0x002c7000015c7983 */ /* 0x002ea80000300a00 */
[----:B------:R-:W2:Y:S04]  /*52e70*/  LDL.LU.64 R94, [R1+0x2c78] ;  /* 0x002c7800015e7983 */ /* 0x000ea80000300a00 */
[----:B------:R-:W2:Y:S04]  /*52e80*/  LDL.LU.64 R88, [R1+0x2c60] ;  /* 0x002c600001587983 */ /* 0x000ea80000300a00 */
[----:B------:R-:W2:Y:S01]  /*52e90*/  LDL.LU.64 R90, [R1+0x2c68] ;  /* 0x002c6800015a7983 */ /* 0x000ea20000300a00 */
[----:B----4-:R-:W-:Y:S03]  /*52ea0*/  HMMA.1688.F32.TF32 R120, R132, R52, R84 ;  /* 0x000000348478723c */ /* 0x010fe60000081054 */
[----:B------:R-:W4:Y:S04]  /*52eb0*/  LDL.LU.64 R84, [R1+0x2c50] ;  /* 0x002c500001547983 */ /* 0x000f280000300a00 */
[----:B------:R-:W4:-:S15]  /*52ec0*/  LDL.LU.64 R86, [R1+0x2c58] ;  /* 0x002c580001567983 */ /* 0x000f1e0000300a00 */
[----:B------:R-:W-:-:S01]  /*52ed0*/  NOP ;  /* 0x0000000000007918 */ /* 0x000fc20000000000 */
[----:B------:R-:W-:Y:S04]  /*52ee0*/  STL.64 [R1+0x6ab0], R122 ;  /* 0x006ab07a01007387 */ /* 0x000fe80000100a00 */
[----:B------:R-:W-:Y:S01]  /*52ef0*/  STL.64 [R1+0x6aa8], R120 ;  /* 0x006aa87801007387 */ /* 0x000fe20000100a00 */
[C---:B---3--:R-:W-:Y:S03]  /*52f00*/  HMMA.1688.F32.TF32 R124, R132.reuse, R56, R80 ;  /* 0x00000038847c723c */ /* 0x048fe60000081050 */
[----:B------:R-:W3:Y:S04]  /*52f10*/  LDL.LU.64 R80, [R1+0x2c40] ;  /* 0x002c400001507983 */ /* 0x000ee80000300a00 */
[----:B------:R-:W3:Y:S01]  /*52f20*/  LDL.LU.64 R82, [R1+0x2c48] ;  /* 0x002c480001527983 */ /* 0x000ee20000300a00 */
[----:B------:R-:W-:-:S15]  /*52f30*/  HMMA.1688.F32.TF32 R128, R132, R60, R76 ;  /* 0x0000003c8480723c */ /* 0x000fde000008104c */
[----:B------:R-:W-:Y:S04]  /*52f40*/  STL.64 [R1+0x6ac0], R126 ;  /* 0x006ac07e01007387 */ /* 0x000fe80000100a00 */
[----:B------:R-:W-:Y:S04]  /*52f50*/  STL.64 [R1+0x6ab8], R124 ;  /* 0x006ab87c01007387 */ /* 0x000fe80000100a00 */
[----:B------:R-:W3:Y:S04]  /*52f60*/  LDL.LU.64 R76, [R1+0x2c30] ;  /* 0x002c3000014c7983 */ /* 0x000ee80000300a00 */
[----:B------:R-:W3:Y:S01]  /*52f70*/  LDL.LU.64 R78, [R1+0x2c38] ;  /* 0x002c3800014e7983 */ /* 0x000ee20000300a00 */
[----:B--2---:R-:W-:Y:S03]  /*52f80*/  HMMA.1688.F32.TF32 R132, R132, R64, R68 ;  /* 0x000000408484723c */ /* 0x004fe60000081044 */
[----:B------:R-:W-:Y:S04]  /*52f90*/  STL.64 [R1+0x6ad0], R130 ;  /* 0x006ad08201007387 */ /* 0x000fe80000100a00 */
[----:B------:R-:W-:Y:S04]  /*52fa0*/  STL.64 [R1+0x6ac8], R128 ;  /* 0x006ac88001007387 */ /* 0x000fe80000100a00 */
[----:B------:R-:W2:Y:S04]  /*52fb0*/  LDL.LU.64 R68, [R1+0x2c20] ;  /* 0x002c200001447983 */ /* 0x000ea80000300a00 */
[----:B------:R-:W2:Y:S08]  /*52fc0*/  LDL.LU.64 R70, [R1+0x2c28] ;  /* 0x002c280001467983 */ /* 0x000eb00000300a00 */
[----:B------:R-:W-:Y:S04]  /*52fd0*/  STL.64 [R1+0x6ae0], R134 ;  /* 0x006ae08601007387 */ /* 0x000fe80000100a00 */
[----:B------:R-:W-:Y:S01]  /*52fe0*/  STL.64 [R1+0x6ad8], R132 ;  /* 0x006ad88401007387 */ /* 0x000fe20000100a00 */
[C---:B------:R-:W-:Y:S03]  /*52ff0*/  HMMA.1688.F32.TF32 R136, R196.reuse, R4, R72 ;  /* 0x00000004c488723c */ /* 0x040fe60000081048 */
[----:B------:R-:W2:Y:S04]  /*53000*/  LDL.LU.64 R72, [R1+0x2c10] ;  /* 0x002c100001487983 */ /* 0x000ea80000300a00 */
[----:B------:R-:W2:Y:S01]  /*53010*/  LDL.LU.64 R74, [R1+0x2c18] ;  /* 0x002c1800014a7983 */ /* 0x000ea20000300a00 */
[C---:B------:R-:W-:Y:S06]  /*53020*/  HMMA.1688.F32.TF32 R204, R196.reuse, R8, R92 ;  /* 0x00000008c4cc723c */ /* 0x040fec000008105c */
[C---:B------:R-:W-:Y:S09]  /*53030*/  HMMA.1688.F32.TF32 R144, R196.reuse, R12, R88 ;  /* 0x0000000cc490723c */ /* 0x040ff20000081058 */
[----:B------:R-:W-:Y:S04]  /*53040*/  STL.64 [R1+0x6af0], R138 ;  /* 0x006af08a01007387 */ /* 0x000fe80000100a00 */
[----:B------:R-:W-:Y:S01]  /*53050*/  STL.64 [R1+0x6ae8], R136 ;  /* 0x006ae88801007387 */ /* 0x000fe20000100a00 */
[C---:B----4-:R-:W-:Y:S03]  /*53060*/  HMMA.1688.F32.TF32 R212, R196.reuse, R16, R84 ;  /* 0x00000010c4d4723c */ /* 0x050fe60000081054 */
[----:B------:R-:W-:Y:S04]  /*53070*/  STL.64 [R1+0x6b00], R206 ;  /* 0x006b00ce01007387 */ /* 0x000fe80000100a00 */
[----:B------:R-:W-:Y:S04]  /*53080*/  STL.64 [R1+0x6af8], R204 ;  /* 0x006af8cc01007387 */ /* 0x000fe80000100a00 */
[----:B------:R-:W-:Y:S04]  /*53090*/  STL.64 [R1+0x6b10], R146 ;  /* 0x006b109201007387 */ /* 0x000fe80000100a00 */
[----:B------:R-:W-:Y:S04]  /*530a0*/  STL.64 [R1+0x6b08], R144 ;  /* 0x006b089001007387 */ /* 0x000fe80000100a00 */
[----:B------:R-:W4:Y:S04]  /*530b0*/  LDL.LU.64 R88, [R1+0x2c00] ;  /* 0x002c000001587983 */ /* 0x000f280000300a00 */
[----:B------:R-:W4:Y:S04]  /*530c0*/  LDL.LU.64 R90, [R1+0x2c08] ;  /* 0x002c0800015a7983 */ /* 0x000f280000300a00 */
[----:B------:R-:W-:Y:S04]  /*530d0*/  STL.64 [R1+0x6b20], R214 ;  /* 0x006b20d601007387 */ /* 0x000fe80000100a00 */
[----:B------:R-:W-:Y:S04]  /*530e0*/  STL.64 [R1+0x6b18], R212 ;  /* 0x006b18d401007387 */ /* 0x000fe80000100a00 */
[----:B------:R-:W4:Y:S04]  /*530f0*/  LDL.LU.64 R84, [R1+0x2bf0] ;  /* 0x002bf00001547983 */ /* 0x000f280000300a00 */
[----:B------:R-:W4:Y:S01]  /*53100*/  LDL.LU.64 R86, [R1+0x2bf8] ;  /* 0x002bf80001567983 */ /* 0x000f220000300a00 */
[----:B---3--:R-:W-:-:S15]  /*53110*/  HMMA.1688.F32.TF32 R152, R196, R20, R80 ;  /* 0x00000014c498723c */ /* 0x008fde0000081050 */
[----:B------:R-:W-:-:S08]  /*53120*/  NOP ;  /* 0x0000000000007918 */ /* 0x000fd00000000000 */
[----:B------:R-:W-:Y:S04]  /*53130*/  STL.64 [R1+0x6b30], R154 ;  /* 0x006b309a01007387 */ /* 0x000fe80000100a00 */
[----:B------:R-:W-:Y:S01]  /*53140*/  STL.64 [R1+0x6b28], R152 ;  /* 0x006b289801007387 */ /* 0x000fe20000100a00 */
[C---:B------:R-:W-:Y:S03]  /*53150*/  HMMA.1688.F32.TF32 R156, R196.reuse, R24, R76 ;  /* 0x00000018c49c723c */ /* 0x040fe6000008104c */
[----:B------:R-:W3:Y:S04]  /*53160*/  LDL.LU.64 R76, [R1+0x2be0] ;  /* 0x002be000014c7983 */ /* 0x000ee80000300a00 */
[----:B------:R-:W3:Y:S01]  /*53170*/  LDL.LU.64 R78, [R1+0x2be8] ;  /* 0x002be800014e7983 */ /* 0x000ee20000300a00 */
[----:B--2---:R-:W-:-:S15]  /*53180*/  HMMA.1688.F32.TF32 R160, R196, R28, R68 ;  /* 0x0000001cc4a0723c */ /* 0x004fde0000081044 */
[----:B------:R-:W-:Y:S04]  /*53190*/  STL [R1+0x6938], R156 ;  /* 0x0069389c01007387 */ /* 0x000fe80000100800 */
[----:B------:R-:W-:Y:S04]  /*531a0*/  STL [R1+0x6934], R157 ;  /* 0x0069349d01007387 */ /* 0x000fe80000100800 */
[----:B------:R-:W-:Y:S04]  /*531b0*/  STL [R1+0x6930], R158 ;  /* 0x0069309e01007387 */ /* 0x000fe80000100800 */
[----:B------:R-:W-:Y:S04]  /*531c0*/  STL [R1+0x692c], R159 ;  /* 0x00692c9f01007387 */ /* 0x000fe80000100800 */
[----:B------:R-:W2:Y:S04]  /*531d0*/  LDL.LU.64 R68, [R1+0x2bd0] ;  /* 0x002bd00001447983 */ /* 0x000ea80000300a00 */
[----:B------:R-:W2:Y:S04]  /*531e0*/  LDL.LU.64 R70, [R1+0x2bd8] ;  /* 0x002bd80001467983 */ /* 0x000ea80000300a00 */
[----:B------:R-:W-:Y:S04]  /*531f0*/  STL [R1+0x6944], R160 ;  /* 0x006944a001007387 */ /* 0x000fe80000100800 */
[----:B------:R-:W-:Y:S04]  /*53200*/  STL [R1+0x6940], R161 ;  /* 0x006940a101007387 */ /* 0x000fe80000100800 */
[----:B------:R-:W-:Y:S04]  /*53210*/  STL [R1+0x693c], R162 ;  /* 0x00693ca201007387 */ /* 0x000fe80000100800 */
[----:B------:R-:W-:Y:S04]  /*53220*/  STL [R1+0x6928], R163 ;  /* 0x006928a301007387 */ /* 0x000fe80000100800 */
[----:B------:R-:W2:Y:S04]  /*53230*/  LDL.LU.64 R80, [R1+0x2bc0] ;  /* 0x002bc00001507983 */ /* 0x000ea80000300a00 */
[----:B------:R-:W2:Y:S01]  /*53240*/  LDL.LU.64 R82, [R1+0x2bc8] ;  /* 0x002bc80001527983 */ /* 0x000ea20000300a00 */
[----:B------:R-:W-:Y:S03]  /*53250*/  HMMA.1688.F32.TF32 R164, R196, R32, R72 ;  /* 0x00000020c4a4723c */ /* 0x000fe60000081048 */
[----:B------:R-:W2:Y:S04]  /*53260*/  LDL.LU.64 R72, [R1+0x30d0] ;  /* 0x0030d00001487983 */ /* 0x000ea80000300a00 */
[----:B------:R-:W2:-:S15]  /*53270*/  LDL.LU.64 R74, [R1+0x30d8] ;  /* 0x0030d800014a7983 */ /* 0x000e9e0000300a00 */
[----:B------:R-:W-:-:S01]  /*53280*/  NOP ;  /* 0x0000000000007918 */ /* 0x000fc20000000000 */
[----:B------:R1:W-:Y:S04]  /*53290*/  STL [R1+0x6954], R164 ;  /* 0x006954a401007387 */ /* 0x0003e80000100800 */
[----:B------:R1:W-:Y:S04]  /*532a0*/  STL [R1+0x6950], R165 ;  /* 0x006950a501007387 */ /* 0x0003e80000100800 */
[----:B------:R1:W-:Y:S04]  /*532b0*/  STL [R1+0x694c], R166 ;  /* 0x00694ca601007387 */ /* 0x0003e80000100800 */
[----:B------:R1:W-:Y:S01]  /*532c0*/  STL [R1+0x6948], R167 ;  /* 0x006948a701007387 */ /* 0x0003e20000100800 */
[C---:B----4-:R-:W-:Y:S06]  /*532d0*/  HMMA.1688.F32.TF32 R168, R196.reuse, R36, R88 ;  /* 0x00000024c4a8723c */ /* 0x050fec0000081058 */
[----:B------:R-:W-:-:S15]  /*532e0*/  HMMA.1688.F32.TF32 R172, R196, R40, R84 ;  /* 0x00000028c4ac723c */ /* 0x000fde0000081054 */
[----:B------:R-:W-:-:S02]  /*532f0*/  NOP ;  /* 0x0000000000007918 */ /* 0x000fc40000000000 */
[----:B------:R-:W-:Y:S04]  /*53300*/  STL [R1+0x695c], R168 ;  /* 0x00695ca801007387 */ /* 0x000fe80000100800 */
[----:B------:R-:W-:Y:S04]  /*53310*/  STL [R1+0x6958], R169 ;  /* 0x006958a901007387 */ /* 0x000fe80000100800 */
[----:B------:R-:W-:Y:S04]  /*53320*/  STL [R1+0x6924], R170 ;  /* 0x006924aa01007387 */ /* 0x000fe80000100800 */
[----:B------:R-:W-:Y:S04]  /*53330*/  STL [R1+0x6920], R171 ;  /* 0x006920ab01007387 */ /* 0x000fe80000100800 */
[----:B------:R-:W-:Y:S04]  /*53340*/  STL [R1+0x6968], R172 ;  /* 0x006968ac01007387 */ /* 0x000fe80000100800 */
[----:B------:R4:W-:Y:S04]  /*53350*/  STL [R1+0x6964], R173 ;  /* 0x006964ad01007387 */ /* 0x0009e80000100800 */
[----:B------:R4:W-:Y:S04]  /*53360*/  STL [R1+0x6960], R174 ;  /* 0x006960ae01007387 */ /* 0x0009e80000100800 */
[----:B------:R-:W-:Y:S01]  /*53370*/  STL [R1+0x691c], R175 ;  /* 0x00691caf01007387 */ /* 0x000fe20000100800 */
[----:B---3--:R-:W-:Y:S03]  /*53380*/  HMMA.1688.F32.TF32 R176, R196, R44, R76 ;  /* 0x0000002cc4b0723c */ /* 0x008fe6000008104c */
[----:B------:R-:W3:Y:S04]  /*53390*/  LDL.LU.64 R76, [R1+0x3180] ;  /* 0x00318000014c7983 */ /* 0x000ee80000300a00 */
[----:B------:R-:W3:-:S15]  /*533a0*/  LDL.LU.64 R78, [R1+0x3188] ;  /* 0x00318800014e7983 */ /* 0x000ede0000300a00 */
[----:B------:R-:W-:-:S01]  /*533b0*/  NOP ;  /* 0x0000000000007918 */ /* 0x000fc20000000000 */
[----:B------:R-:W-:Y:S04]  /*533c0*/  STL [R1+0x6974], R176 ;  /* 0x006974b001007387 */ /* 0x000fe80000100800 */
[----:B------:R-:W-:Y:S04]  /*533d0*/  STL [R1+0x6970], R177 ;  /* 0x006970b101007387 */ /* 0x000fe80000100800 */
[----:B------:R-:W-:Y:S01]  /*533e0*/  STL [R1+0x696c], R178 ;  /* 0x00696cb201007387 */ /* 0x000fe20000100800 */
[C---:B--2---:R-:W-:Y:S03]  /*533f0*/  HMMA.1688.F32.TF32 R180, R196.reuse, R48, R68 ;  /* 0x00000030c4b4723c */ /* 0x044fe60000081044 */
[----:B------:R-:W-:Y:S04]  /*53400*/  STL [R1+0x6918], R179 ;  /* 0x006918b301007387 */ /* 0x000fe80000100800 */
[----:B------:R-:W2:Y:S04]  /*53410*/  LDL.LU.64 R68, [R1+0x3280] ;  /* 0x0032800001447983 */ /* 0x000ea80000300a00 */
[----:B------:R-:W2:Y:S01]  /*53420*/  LDL.LU.64 R70, [R1+0x3288] ;  /* 0x0032880001467983 */ /* 0x000ea20000300a00 */
[C---:B------:R-:W-:Y:S11]  /*53430*/  HMMA.1688.F32.TF32 R184, R196.reuse, R52, R80 ;  /* 0x00000034c4b8723c */ /* 0x040ff60000081050 */
[----:B------:R4:W-:Y:S04]  /*53440*/  STL [R1+0x6984], R180 ;  /* 0x006984b401007387 */ /* 0x0009e80000100800 */
[----:B------:R4:W-:Y:S04]  /*53450*/  STL [R1+0x6980], R181 ;  /* 0x006980b501007387 */ /* 0x0009e80000100800 */
[----:B------:R4:W-:Y:S04]  /*53460*/  STL [R1+0x697c], R182 ;  /* 0x00697cb601007387 */ /* 0x0009e80000100800 */
[----:B------:R4:W-:Y:S04]  /*53470*/  STL [R1+0x6978], R183 ;  /* 0x006978b701007387 */ /* 0x0009e80000100800 */
[----:B------:R4:W-:Y:S04]  /*53480*/  STL [R1+0x6994], R184 ;  /* 0x006994b801007387 */ /* 0x0009e80000100800 */
[----:B------:R4:W-:Y:S04]  /*53490*/  STL [R1+0x6990], R185 ;  /* 0x006990b901007387 */ /* 0x0009e80000100800 */
[----:B------:R4:W-:Y:S04]  /*534a0*/  STL [R1+0x698c], R186 ;  /* 0x00698cba01007387 */ /* 0x0009e80000100800 */
[----:B------:R4:W-:Y:S01]  /*534b0*/  STL [R1+0x6988], R187 ;  /* 0x006988bb01007387 */ /* 0x0009e20000100800 */
[C---:B------:R-:W-:Y:S03]  /*534c0*/  HMMA.1688.F32.TF32 R188, R196.reuse, R56, R72 ;  /* 0x00000038c4bc723c */ /* 0x040fe60000081048 */
        /* <DEDUP_REMOVED lines=18> */
[----:B---3--:R-:W-:-:S15]  /*535f0*/  HMMA.1688.F32.TF32 R192, R196, R60, R76 ;  /* 0x0000003cc4c0723c */ /* 0x008fde000008104c */
[----:B------:R-:W-:-:S08]  /*53600*/  NOP ;  /* 0x0000000000007918 */ /* 0x000fd00000000000 */
[----:B------:R3:W-:Y:S04]  /*53610*/  STL [R1+0x69b4], R192 ;  /* 0x0069b4c001007387 */ /* 0x0007e80000100800 */
[----:B------:R3:W-:Y:S04]  /*53620*/  STL [R1+0x69b0], R193 ;  /* 0x0069b0c101007387 */ /* 0x0007e80000100800 */
[----:B------:R3:W-:Y:S04]  /*53630*/  STL [R1+0x69ac], R194 ;  /* 0x0069acc201007387 */ /* 0x0007e80000100800 */
[----:B------:R3:W-:Y:S04]  /*53640*/  STL [R1+0x69a8], R195 ;  /* 0x0069a8c301007387 */ /* 0x0007e80000100800 */
[----:B------:R-:W3:Y:S04]  /*53650*/  LDL.LU.64 R76, [R1+0xf30] ;  /* 0x000f3000014c7983 */ /* 0x000ee80000300a00 */
[----:B------:R-:W3:Y:S01]  /*53660*/  LDL.LU.64 R78, [R1+0xf38] ;  /* 0x000f3800014e7983 */ /* 0x000ee20000300a00 */
[----:B--2---:R-:W-:Y:S03]  /*53670*/  HMMA.1688.F32.TF32 R196, R196, R64, R68 ;  /* 0x00000040c4c4723c */ /* 0x004fe60000081044 */
[----:B------:R-:W2:Y:S04]  /*53680*/  LDL.LU.64 R88, [R1+0xf20] ;  /* 0x000f200001587983 */ /* 0x000ea80000300a00 */
[----:B------:R-:W2:Y:S04]  /*53690*/  LDL.LU.64 R90, [R1+0xf28] ;  /* 0x000f2800015a7983 */ /* 0x000ea80000300a00 */
[----:B------:R-:W-:Y:S04]  /*536a0*/  LDS R68, [R247+UR10+0x400] ;  /* 0x0004000af7447984 */ /* 0x000fe80008000800 */
[----:B------:R-:W-:Y:S04]  /*536b0*/  LDS R70, [R247+UR10+0x2400] ;  /* 0x0024000af7467984 */ /* 0x000fe80008000800 */
[----:B------:R-:W-:Y:S04]  /*536c0*/  LDS R69, [R252+UR10+0x400] ;  /* 0x0004000afc457984 */ /* 0x000fe80008000800 */
[----:B------:R2:W-:Y:S04]  /*536d0*/  STL [R1+0x69c4], R196 ;  /* 0x0069c4c401007387 */ /* 0x0005e80000100800 */
[----:B------:R2:W-:Y:S04]  /*536e0*/  STL [R1+0x69c0], R197 ;  /* 0x0069c0c501007387 */ /* 0x0005e80000100800 */
[----:B------:R2:W-:Y:S04]  /*536f0*/  STL [R1+0x69bc], R198 ;  /* 0x0069bcc601007387 */ /* 0x0005e80000100800 */
[----:B------:R2:W-:Y:S04]  /*53700*/  STL [R1+0x69b8], R199 ;  /* 0x0069b8c701007387 */ /* 0x0005e80000100800 */
[----:B------:R-:W2:Y:S01]  /*53710*/  LDS R71, [R252+UR10+0x2400] ;  /* 0x0024000afc477984 */ /* 0x000ea20008000800 */
[C---:B----4-:R-:W-:Y:S03]  /*53720*/  HMMA.1688.F32.TF32 R200, R228.reuse, R4, R72 ;  /* 0x00000004e4c8723c */ /* 0x050fe60000081048 */
[----:B------:R-:W4:Y:S04]  /*53730*/  LDL.LU.64 R72, [R1+0xf10] ;  /* 0x000f100001487983 */ /* 0x000f280000300a00 */
[----:B------:R-:W4:Y:S01]  /*53740*/  LDL.LU.64 R74, [R1+0xf18] ;  /* 0x000f1800014a7983 */ /* 0x000f220000300a00 */
[----:B------:R-:W-:-:S15]  /*53750*/  HMMA.1688.F32.TF32 R84, R228, R24, R84 ;  /* 0x00000018e454723c */ /* 0x000fde0000081054 */
[----:B------:R-:W-:Y:S04]  /*53760*/  STL.64 [R1+0x6b40], R202 ;  /* 0x006b40ca01007387 */ /* 0x000fe80000100a00 */
[----:B------:R-:W-:Y:S05]  /*53770*/  STL.64 [R1+0x6b38], R200 ;  /* 0x006b38c801007387 */ /* 0x000fea0000100a00 */
[----:B-1----:R-:W-:Y:S02]  /*53780*/  IMAD.MOV.U32 R164, RZ, RZ, R84 ;  /* 0x000000ffffa47224 */ /* 0x002fe400078e0054 */
[----:B------:R-:W-:-:S02]  /*53790*/  IMAD.MOV.U32 R165, RZ, RZ, R85 ;  /* 0x000000ffffa57224 */ /* 0x000fc400078e0055 */
[----:B------:R-:W-:Y:S01]  /*537a0*/  IMAD.MOV.U32 R166, RZ, RZ, R86 ;  /* 0x000000ffffa67224 */ /* 0x000fe200078e0056 */
[----:B------:R-:W2:Y:S01]  /*537b0*/  LDL.LU.64 R84, [R1+0xf00] ;  /* 0x000f000001547983 */ /* 0x000ea20000300a00 */
[----:B------:R-:W-:-:S03]  /*537c0*/  IMAD.MOV.U32 R167, RZ, RZ, R87 ;  /* 0x000000ffffa77224 */ /* 0x000fc600078e0057 */
[----:B------:R-:W2:Y:S01]  /*537d0*/  LDL.LU.64 R86, [R1+0xf08] ;  /* 0x000f080001567983 */ /* 0x000ea20000300a00 */
[----:B------:R-:W-:-:S15]  /*537e0*/  HMMA.1688.F32.TF32 R80, R228, R28, R80 ;  /* 0x0000001ce450723c */ /* 0x000fde0000081050 */
[----:B------:R-:W-:-:S09]  /*537f0*/  NOP ;  /* 0x0000000000007918 */ /* 0x000fd20000000000 */
[----:B------:R-:W-:Y:S02]  /*53800*/  IMAD.MOV.U32 R160, RZ, RZ, R80 ;  /* 0x000000ffffa07224 */ /* 0x000fe400078e0050 */
[----:B------:R-:W-:Y:S02]  /*53810*/  IMAD.MOV.U32 R161, RZ, RZ, R81 ;  /* 0x000000ffffa17224 */ /* 0x000fe400078e0051 */
[----:B------:R-:W-:Y:S01]  /*53820*/  IMAD.MOV.U32 R162, RZ, RZ, R82 ;  /* 0x000000ffffa27224 */ /* 0x000fe200078e0052 */
[----:B------:R-:W2:Y:S01]  /*53830*/  LDL.LU.64 R80, [R1+0xef0] ;  /* 0x000ef00001507983 */ /* 0x000ea20000300a00 */
[----:B------:R-:W-:-:S03]  /*53840*/  IMAD.MOV.U32 R156, RZ, RZ, R83 ;  /* 0x000000ffff9c7224 */ /* 0x000fc600078e0053 */
[----:B------:R-:W2:Y:S01]  /*53850*/  LDL.LU.64 R82, [R1+0xef8] ;  /* 0x000ef80001527983 */ /* 0x000ea20000300a00 */
[----:B---3--:R-:W-:-:S15]  /*53860*/  HMMA.1688.F32.TF32 R76, R228, R32, R76 ;  /* 0x00000020e44c723c */ /* 0x008fde000008104c */
[----:B------:R-:W-:-:S09]  /*53870*/  NOP ;  /* 0x0000000000007918 */ /* 0x000fd20000000000 */
[----:B------:R-:W-:Y:S02]  /*53880*/  IMAD.MOV.U32 R173, RZ, RZ, R76 ;  /* 0x000000ffffad7224 */ /* 0x000fe400078e004c */
[----:B------:R-:W-:Y:S02]  /*53890*/  IMAD.MOV.U32 R174, RZ, RZ, R77 ;  /* 0x000000ffffae7224 */ /* 0x000fe400078e004d */
[----:B------:R-:W-:Y:S01]  /*538a0*/  IMAD.MOV.U32 R168, RZ, RZ, R78 ;  /* 0x000000ffffa87224 */ /* 0x000fe200078e004e */
[----:B------:R-:W3:Y:S01]  /*538b0*/  LDL.LU.64 R76, [R1+0xee0] ;  /* 0x000ee000014c7983 */ /* 0x000ee20000300a00 */
[----:B------:R-:W-:-:S03]  /*538c0*/  IMAD.MOV.U32 R169, RZ, RZ, R79 ;  /* 0x000000ffffa97224 */ /* 0x000fc600078e004f */
[----:B------:R-:W3:Y:S01]  /*538d0*/  LDL.LU.64 R78, [R1+0xee8] ;  /* 0x000ee800014e7983 */ /* 0x000ee20000300a00 */
[C---:B------:R-:W-:Y:S06]  /*538e0*/  HMMA.1688.F32.TF32 R224, R228.reuse, R16, R96 ;  /* 0x00000010e4e0723c */ /* 0x040fec0000081060 */
[C---:B------:R-:W-:Y:S06]  /*538f0*/  HMMA.1688.F32.TF32 R216, R228.reuse, R20, R92 ;  /* 0x00000014e4d8723c */ /* 0x040fec000008105c */
[----:B----4-:R-:W-:-:S15]  /*53900*/  HMMA.1688.F32.TF32 R72, R228, R40, R72 ;  /* 0x00000028e448723c */ /* 0x010fde0000081048 */
[----:B------:R-:W-:-:S09]  /*53910*/  NOP ;  /* 0x0000000000007918 */ /* 0x000fd20000000000 */
[----:B------:R-:W-:Y:S02]  /*53920*/  IMAD.MOV.U32 R180, RZ, RZ, R72 ;  /* 0x000000ffffb47224 */ /* 0x000fe400078e0048 */
[----:B------:R-:W-:Y:S02]  /*53930*/  IMAD.MOV.U32 R181, RZ, RZ, R73 ;  /* 0x000000ffffb57224 */ /* 0x000fe400078e0049 */
[----:B------:R-:W-:Y:S01]  /*53940*/  IMAD.MOV.U32 R182, RZ, RZ, R74 ;  /* 0x000000ffffb67224 */ /* 0x000fe200078e004a */
[----:B------:R-:W4:Y:S01]  /*53950*/  LDL.LU.64 R72, [R1+0x1420] ;  /* 0x0014200001487983 */ /* 0x000f220000300a00 */
[----:B------:R-:W-:-:S03]  /*53960*/  IMAD.MOV.U32 R183, RZ, RZ, R75 ;  /* 0x000000ffffb77224 */ /* 0x000fc600078e004b */
[----:B------:R-:W4:Y:S04]  /*53970*/  LDL.LU.64 R74, [R1+0x1428] ;  /* 0x00142800014a7983 */ /* 0x000f280000300a00 */
[----:B------:R-:W4:Y:S04]  /*53980*/  LDL.LU.64 R96, [R1+0x1410] ;  /* 0x0014100001607983 */ /* 0x000f280000300a00 */
[----:B------:R-:W4:Y:S04]  /*53990*/  LDL.LU.64 R98, [R1+0x1418] ;  /* 0x0014180001627983 */ /* 0x000f280000300a00 */
[----:B------:R-:W4:Y:S04]  /*539a0*/  LDL.LU.64 R92, [R1+0x1690] ;  /* 0x00169000015c7983 */ /* 0x000f280000300a00 */
[----:B------:R-:W4:Y:S01]  /*539b0*/  LDL.LU.64 R94, [R1+0x1698] ;  /* 0x00169800015e7983 */ /* 0x000f220000300a00 */
[----:B--2---:R-:W-:-:S15]  /*539c0*/  HMMA.1688.F32.TF32 R84, R228, R44, R84 ;  /* 0x0000002ce454723c */ /* 0x004fde0000081054 */
[----:B------:R-:W-:-:S09]  /*539d0*/  NOP ;  /* 0x0000000000007918 */ /* 0x000fd20000000000 */
[----:B------:R-:W-:Y:S02]  /*539e0*/  IMAD.MOV.U32 R157, RZ, RZ, R84 ;  /* 0x000000ffff9d7224 */ /* 0x000fe400078e0054 */
[----:B------:R-:W-:Y:S02]  /*539f0*/  IMAD.MOV.U32 R158, RZ, RZ, R85 ;  /* 0x000000ffff9e7224 */ /* 0x000fe400078e0055 */
[----:B------:R-:W-:Y:S01]  /*53a00*/  IMAD.MOV.U32 R159, RZ, RZ, R86 ;  /* 0x000000ffff9f7224 */ /* 0x000fe200078e0056 */
[----:B------:R-:W2:Y:S01]  /*53a10*/  LDL.LU.64 R84, [R1+0x25d0] ;  /* 0x0025d00001547983 */ /* 0x000ea20000300a00 */
[----:B------:R-:W-:-:S03]  /*53a20*/  IMAD.MOV.U32 R163, RZ, RZ, R87 ;  /* 0x000000ffffa37224 */ /* 0x000fc600078e0057 */
[----:B------:R-:W2:Y:S01]  /*53a30*/  LDL.LU.64 R86, [R1+0x25d8] ;  /* 0x0025d80001567983 */ /* 0x000ea20000300a00 */
[C---:B------:R-:W-:Y:S06]  /*53a40*/  HMMA.1688.F32.TF32 R88, R228.reuse, R36, R88 ;  /* 0x00000024e458723c */ /* 0x040fec0000081058 */
[----:B------:R-:W-:-:S15]  /*53a50*/  HMMA.1688.F32.TF32 R80, R228, R48, R80 ;  /* 0x00000030e450723c */ /* 0x000fde0000081050 */
[----:B------:R-:W-:-:S03]  /*53a60*/  NOP ;  /* 0x0000000000007918 */ /* 0x000fc60000000000 */
[----:B------:R-:W-:Y:S02]  /*53a70*/  IMAD.MOV.U32 R176, RZ, RZ, R88 ;  /* 0x000000ffffb07224 */ /* 0x000fe400078e0058 */
[----:B------:R-:W-:Y:S02]  /*53a80*/  IMAD.MOV.U32 R177, RZ, RZ, R89 ;  /* 0x000000ffffb17224 */ /* 0x000fe400078e0059 */
[----:B------:R-:W-:Y:S02]  /*53a90*/  IMAD.MOV.U32 R178, RZ, RZ, R90 ;  /* 0x000000ffffb27224 */ /* 0x000fe400078e005a */
[----:B------:R-:W-:Y:S02]  /*53aa0*/  IMAD.MOV.U32 R172, RZ, RZ, R91 ;  /* 0x000000ffffac7224 */ /* 0x000fe400078e005b */
[----:B------:R-:W-:Y:S02]  /*53ab0*/  IMAD.MOV.U32 R184, RZ, RZ, R80 ;  /* 0x000000ffffb87224 */ /* 0x000fe400078e0050 */
[----:B------:R-:W-:-:S02]  /*53ac0*/  IMAD.MOV.U32 R185, RZ, RZ, R81 ;  /* 0x000000ffffb97224 */ /* 0x000fc400078e0051 */
[----:B------:R-:W-:Y:S02]  /*53ad0*/  IMAD.MOV.U32 R186, RZ, RZ, R82 ;  /* 0x000000ffffba7224 */ /* 0x000fe400078e0052 */
[----:B------:R-:W-:Y:S01]  /*53ae0*/  IMAD.MOV.U32 R187, RZ, RZ, R83 ;  /* 0x000000ffffbb7224 */ /* 0x000fe200078e0053 */
[----:B---3--:R-:W-:-:S15]  /*53af0*/  HMMA.1688.F32.TF32 R76, R228, R52, R76 ;  /* 0x00000034e44c723c */ /* 0x008fde000008104c */
[----:B------:R-:W-:-:S09]  /*53b00*/  NOP ;  /* 0x0000000000007918 */ /* 0x000fd20000000000 */
[----:B------:R-:W-:Y:S02]  /*53b10*/  IMAD.MOV.U32 R188, RZ, RZ, R76 ;  /* 0x000000ffffbc7224 */ /* 0x000fe400078e004c */
[----:B------:R-:W-:Y:S02]  /*53b20*/  IMAD.MOV.U32 R189, RZ, RZ, R77 ;  /* 0x000000ffffbd7224 */ /* 0x000fe400078e004d */
[----:B------:R-:W-:Y:S01]  /*53b30*/  IMAD.MOV.U32 R190, RZ, RZ, R78 ;  /* 0x000000ffffbe7224 */ /* 0x000fe200078e004e */
[----:B------:R-:W3:Y:S01]  /*53b40*/  LDL.LU.64 R76, [R1+0x25c0] ;  /* 0x0025c000014c7983 */ /* 0x000ee20000300a00 */
[----:B------:R-:W-:-:S03]  /*53b50*/  IMAD.MOV.U32 R191, RZ, RZ, R79 ;  /* 0x000000ffffbf7224 */ /* 0x000fc600078e004f */
[----:B------:R-:W3:Y:S04]  /*53b60*/  LDL.LU.64 R78, [R1+0x25c8] ;  /* 0x0025c800014e7983 */ /* 0x000ee80000300a00 */
[----:B------:R-:W3:Y:S04]  /*53b70*/  LDL.LU.64 R88, [R1+0x25b0] ;  /* 0x0025b00001587983 */ /* 0x000ee80000300a00 */
[----:B------:R-:W3:Y:S04]  /*53b80*/  LDL.LU.64 R90, [R1+0x25b8] ;  /* 0x0025b800015a7983 */ /* 0x000ee80000300a00 */
[----:B------:R-:W3:Y:S04]  /*53b90*/  LDL.LU.64 R80, [R1+0x25a0] ;  /* 0x0025a00001507983 */ /* 0x000ee80000300a00 */
[----:B------:R-:W3:Y:S01]  /*53ba0*/  LDL.LU.64 R82, [R1+0x25a8] ;  /* 0x0025a80001527983 */ /* 0x000ee20000300a00 */
[C---:B----4-:R-:W-:Y:S06]  /*53bb0*/  HMMA.1688.F32.TF32 R72, R228.reuse, R56, R72 ;  /* 0x00000038e448723c */ /* 0x050fec0000081048 */
[----:B------:R-:W-:-:S15]  /*53bc0*/  HMMA.1688.F32.TF32 R92, R228, R64, R92 ;  /* 0x00000040e45c723c */ /* 0x000fde000008105c */
[----:B------:R-:W-:-:S03]  /*53bd0*/  NOP ;  /* 0x0000000000007918 */ /* 0x000fc60000000000 */
[----:B------:R-:W-:Y:S02]  /*53be0*/  IMAD.MOV.U32 R192, RZ, RZ, R72 ;  /* 0x000000ffffc07224 */ /* 0x000fe400078e0048 */
[----:B------:R-:W-:Y:S02]  /*53bf0*/  IMAD.MOV.U32 R193, RZ, RZ, R73 ;  /* 0x000000ffffc17224 */ /* 0x000fe400078e0049 */
[----:B------:R-:W-:Y:S01]  /*53c00*/  IMAD.MOV.U32 R194, RZ, RZ, R74 ;  /* 0x000000ffffc27224 */ /* 0x000fe200078e004a */
[----:B------:R-:W4:Y:S01]  /*53c10*/  LDL.LU.64 R72, [R1+0x2590] ;  /* 0x0025900001487983 */ /* 0x000f220000300a00 */
[----:B------:R-:W-:-:S03]  /*53c20*/  IMAD.MOV.U32 R195, RZ, RZ, R75 ;  /* 0x000000ffffc37224 */ /* 0x000fc600078e004b */
[----:B------:R-:W4:Y:S01]  /*53c30*/  LDL.LU.64 R74, [R1+0x2598] ;  /* 0x00259800014a7983 */ /* 0x000f220000300a00 */
[----:B------:R-:W-:Y:S02]  /*53c40*/  IMAD.MOV.U32 R196, RZ, RZ, R92 ;  /* 0x000000ffffc47224 */ /* 0x000fe400078e005c */
[----:B------:R-:W-:Y:S02]  /*53c50*/  IMAD.MOV.U32 R197, RZ, RZ, R93 ;  /* 0x000000ffffc57224 */ /* 0x000fe400078e005d */
[----:B------:R-:W-:Y:S02]  /*53c60*/  IMAD.MOV.U32 R198, RZ, RZ, R94 ;  /* 0x000000ffffc67224 */ /* 0x000fe400078e005e */
[----:B------:R-:W-:Y:S02]  /*53c70*/  IMAD.MOV.U32 R199, RZ, RZ, R95 ;  /* 0x000000ffffc77224 */ /* 0x000fe400078e005f */
[----:B--2---:R-:W-:Y:S01]  /*53c80*/  HMMA.1688.F32.TF32 R92, R68, R4, R84 ;  /* 0x00000004445c723c */ /* 0x004fe20000081054 */
[----:B------:R-:W2:Y:S04]  /*53c90*/  LDL.LU.64 R84, [R1+0x2580] ;  /* 0x0025800001547983 */ /* 0x000ea80000300a00 */
[----:B------:R-:W2:-:S15]  /*53ca0*/  LDL.LU.64 R86, [R1+0x2588] ;  /* 0x0025880001567983 */ /* 0x000e9e0000300a00 */
[----:B------:R-:W-:-:S03]  /*53cb0*/  NOP ;  /* 0x0000000000007918 */ /* 0x000fc60000000000 */
[----:B------:R-:W-:Y:S04]  /*53cc0*/  STL.64 [R1+0xc40], R92 ;  /* 0x000c405c01007387 */ /* 0x000fe80000100a00 */
[----:B------:R3:W-:Y:S01]  /*53cd0*/  STL.64 [R1+0xc48], R94 ;  /* 0x000c485e01007387 */ /* 0x0007e20000100a00 */
[C---:B------:R-:W-:Y:S06]  /*53ce0*/  HMMA.1688.F32.TF32 R96, R228.reuse, R60, R96 ;  /* 0x0000003ce460723c */ /* 0x040fec0000081060 */
[C---:B------:R-:W-:Y:S06]  /*53cf0*/  HMMA.1688.F32.TF32 R220, R228.reuse, R8, R104 ;  /* 0x00000008e4dc723c */ /* 0x040fec0000081068 */
[----:B------:R-:W-:Y:S01]  /*53d00*/  HMMA.1688.F32.TF32 R208, R228, R12, R100 ;  /* 0x0000000ce4d0723c */ /* 0x000fe20000081064 */
[----:B------:R-:W-:Y:S04]  /*53d10*/  LDS R228, [R0+UR10+0x480] ;  /* 0x0004800a00e47984 */ /* 0x000fe80008000800 */
[----:B------:R-:W-:Y:S04]  /*53d20*/  LDS R230, [R0+UR10+0x2480] ;  /* 0x0024800a00e67984 */ /* 0x000fe80008000800 */
[----:B------:R-:W-:Y:S03]  /*53d30*/  LDS R229, [R3+UR10+0x480] ;  /* 0x0004800a03e57984 */ /* 0x000fe60008000800 */
[----:B------:R-:W-:Y:S01]  /*53d40*/  IMAD.MOV.U32 R170, RZ, RZ, R96 ;  /* 0x000000ffffaa7224 */ /* 0x000fe200078e0060 */
[----:B------:R-:W1:Y:S01]  /*53d50*/  LDS R231, [R3+UR10+0x2480] ;  /* 0x0024800a03e77984 */ /* 0x000e620008000800 */
[----:B------:R-:W-:-:S02]  /*53d60*/  IMAD.MOV.U32 R171, RZ, RZ, R97 ;  /* 0x000000ffffab7224 */ /* 0x000fc400078e0061 */
[----:B------:R-:W-:Y:S02]  /*53d70*/  IMAD.MOV.U32 R175, RZ, RZ, R98 ;  /* 0x000000ffffaf7224 */ /* 0x000fe400078e0062 */
[----:B------:R-:W-:Y:S01]  /*53d80*/  IMAD.MOV.U32 R179, RZ, RZ, R99 ;  /* 0x000000ffffb37224 */ /* 0x000fe200078e0063 */
[C---:B---3--:R-:W-:Y:S01]  /*53d90*/  HMMA.1688.F32.TF32 R92, R68.reuse, R8, R76 ;  /* 0x00000008445c723c */ /* 0x048fe2000008104c */
[----:B------:R-:W3:Y:S04]  /*53da0*/  LDL.LU.64 R76, [R1+0x2570] ;  /* 0x00257000014c7983 */ /* 0x000ee80000300a00 */
[----:B------:R-:W3:Y:S01]  /*53db0*/  LDL.LU.64 R78, [R1+0x2578] ;  /* 0x00257800014e7983 */ /* 0x000ee20000300a00 */
[C---:B------:R-:W-:Y:S06]  /*53dc0*/  HMMA.1688.F32.TF32 R88, R68.reuse, R12, R88 ;  /* 0x0000000c4458723c */ /* 0x040fec0000081058 */
[C---:B------:R-:W-:Y:S11]  /*53dd0*/  HMMA.1688.F32.TF32 R80, R68.reuse, R16, R80 ;  /* 0x000000104450723c */ /* 0x040ff60000081050 */
[----:B------:R-:W-:Y:S04]  /*53de0*/  STL.64 [R1+0xca0], R92 ;  /* 0x000ca05c01007387 */ /* 0x000fe80000100a00 */
[----:B------:R-:W-:Y:S04]  /*53df0*/  STL.64 [R1+0xca8], R94 ;  /* 0x000ca85e01007387 */ /* 0x000fe80000100a00 */
[----:B------:R-:W3:Y:S04]  /*53e00*/  LDL.LU.64 R104, [R1+0x2560] ;  /* 0x0025600001687983 */ /* 0x000ee80000300a00 */
[----:B------:R-:W3:Y:S04]  /*53e10*/  LDL.LU.64 R106, [R1+0x2568] ;  /* 0x00256800016a7983 */ /* 0x000ee80000300a00 */
[----:B------:R-:W-:Y:S04]  /*53e20*/  STL.64 [R1+0xcd0], R88 ;  /* 0x000cd05801007387 */ /* 0x000fe80000100a00 */
[----:B------:R-:W-:Y:S04]  /*53e30*/  STL.64 [R1+0xcd8], R90 ;  /* 0x000cd85a01007387 */ /* 0x000fe80000100a00 */
[----:B------:R-:W3:Y:S04]  /*53e40*/  LDL.LU.64 R100, [R1+0x2550] ;  /* 0x0025500001647983 */ /* 0x000ee80000300a00 */
[----:B------:R-:W3:Y:S04]  /*53e50*/  LDL.LU.64 R102, [R1+0x2558] ;  /* 0x0025580001667983 */ /* 0x000ee80000300a00 */
[----:B------:R1:W-:Y:S04]  /*53e60*/  STL.64 [R1+0xdd0], R80 ;  /* 0x000dd05001007387 */ /* 0x0003e80000100a00 */
[----:B------:R1:W-:Y:S04]  /*53e70*/  STL.64 [R1+0xdd8], R82 ;  /* 0x000dd85201007387 */ /* 0x0003e80000100a00 */
[----:B------:R-:W3:Y:S04]  /*53e80*/  LDL.LU.64 R96, [R1+0x2540] ;  /* 0x0025400001607983 */ /* 0x000ee80000300a00 */
[----:B------:R-:W3:Y:S04]  /*53e90*/  LDL.LU.64 R98, [R1+0x2548] ;  /* 0x0025480001627983 */ /* 0x000ee80000300a00 */
[----:B-1----:R-:W3:Y:S04]  /*53ea0*/  LDL.LU.64 R80, [R1+0x2530] ;  /* 0x0025300001507983 */ /* 0x002ee80000300a00 */
[----:B------:R-:W3:Y:S01]  /*53eb0*/  LDL.LU.64 R82, [R1+0x2538] ;  /* 0x0025380001527983 */ /* 0x000ee20000300a00 */
[----:B----4-:R-:W-:Y:S03]  /*53ec0*/  HMMA.1688.F32.TF32 R88, R68, R20, R72 ;  /* 0x000000144458723c */ /* 0x010fe60000081048 */
[----:B------:R-:W4:Y:S04]  /*53ed0*/  LDL.LU.64 R72, [R1+0x2520] ;  /* 0x0025200001487983 */ /* 0x000f280000300a00 */
[----:B------:R-:W4:-:S15]  /*53ee0*/  LDL.LU.64 R74, [R1+0x2528] ;  /* 0x00252800014a7983 */ /* 0x000f1e0000300a00 */
[----:B------:R-:W-:-:S01]  /*53ef0*/  NOP ;  /* 0x0000000000007918 */ /* 0x000fc20000000000 */
[----:B------:R1:W-:Y:S04]  /*53f00*/  STL.64 [R1+0xee0], R88 ;  /* 0x000ee05801007387 */ /* 0x0003e80000100a00 */
[----:B------:R2:W-:Y:S04]  /*53f10*/  STL.64 [R1+0xee8], R90 ;  /* 0x000ee85a01007387 */ /* 0x0005e80000100a00 */
[----:B-1----:R-:W4:Y:S04]  /*53f20*/  LDL.LU.64 R88, [R1+0x2510] ;  /* 0x0025100001587983 */ /* 0x002f280000300a00 */
[----:B--2---:R-:W2:Y:S01]  /*53f30*/  LDL.LU.64 R90, [R1+0x2518] ;  /* 0x00251800015a7983 */ /* 0x004ea20000300a00 */
[----:B------:R-:W-:-:S15]  /*53f40*/  HMMA.1688.F32.TF32 R84, R68, R24, R84 ;  /* 0x000000184454723c */ /* 0x000fde0000081054 */
[----:B------:R-:W-:-:S08]  /*53f50*/  NOP ;  /* 0x0000000000007918 */ /* 0x000fd00000000000 */
[----:B------:R1:W-:Y:S04]  /*53f60*/  STL.64 [R1+0xef0], R84 ;  /* 0x000ef05401007387 */ /* 0x0003e80000100a00 */
[----:B------:R1:W-:Y:S04]  /*53f70*/  STL.64 [R1+0xef8], R86 ;  /* 0x000ef85601007387 */ /* 0x0003e80000100a00 */
[----:B-1----:R-:W2:Y:S04]  /*53f80*/  LDL.LU.64 R84, [R1+0x27a0] ;  /* 0x0027a00001547983 */ /* 0x002ea80000300a00 */
[----:B------:R-:W2:Y:S01]  /*53f90*/  LDL.LU.64 R86, [R1+0x27a8] ;  /* 0x0027a80001567983 */ /* 0x000ea20000300a00 */
[----:B---3--:R-:W-:-:S15]  /*53fa0*/  HMMA.1688.F32.TF32 R76, R68, R28, R76 ;  /* 0x0000001c444c723c */ /* 0x008fde000008104c */
[----:B------:R-:W-:-:S08]  /*53fb0*/  NOP ;  /* 0x0000000000007918 */ /* 0x000fd00000000000 */
[----:B------:R1:W-:Y:S04]  /*53fc0*/  STL.64 [R1+0xf00], R76 ;  /* 0x000f004c01007387 */ /* 0x0003e80000100a00 */
[----:B------:R3:W-:Y:S04]  /*53fd0*/  STL.64 [R1+0xf08], R78 ;  /* 0x000f084e01007387 */ /* 0x0007e80000100a00 */
[----:B------:R-:W2:Y:S04]  /*53fe0*/  LDL.LU.64 R92, [R1+0x27f0] ;  /* 0x0027f000015c7983 */ /* 0x000ea80000300a00 */
[----:B------:R-:W2:Y:S01]  /*53ff0*/  LDL.LU.64 R94, [R1+0x27f8] ;  /* 0x0027f800015e7983 */ /* 0x000ea20000300a00 */
[C---:B------:R-:W-:Y:S03]  /*54000*/  HMMA.1688.F32.TF32 R108, R68.reuse, R32, R104 ;  /* 0x00000020446c723c */ /* 0x040fe60000081068 */
[----:B-1----:R-:W2:Y:S04]  /*54010*/  LDL.LU.64 R76, [R1+0x3200] ;  /* 0x00320000014c7983 */ /* 0x002ea80000300a00 */
[----:B---3--:R-:W3:Y:S01]  /*54020*/  LDL.LU.64 R78, [R1+0x3208] ;  /* 0x00320800014e7983 */ /* 0x008ee20000300a00 */
[C---:B------:R-:W-:Y:S06]  /*54030*/  HMMA.1688.F32.TF32 R104, R68.reuse, R36, R100 ;  /* 0x000000244468723c */ /* 0x040fec0000081064 */
[C---:B------:R-:W-:Y:S09]  /*54040*/  HMMA.1688.F32.TF32 R100, R68.reuse, R40, R96 ;  /* 0x000000284464723c */ /* 0x040ff20000081060 */
[----:B------:R-:W-:Y:S04]  /*54050*/  STL.64 [R1+0xf10], R108 ;  /* 0x000f106c01007387 */ /* 0x000fe80000100a00 */
[----:B------:R-:W-:Y:S01]  /*54060*/  STL.64 [R1+0xf18], R110 ;  /* 0x000f186e01007387 */ /* 0x000fe20000100a00 */
[C---:B------:R-:W-:Y:S03]  /*54070*/  HMMA.1688.F32.TF32 R96, R68.reuse, R44, R80 ;  /* 0x0000002c4460723c */ /* 0x040fe60000081050 */
[----:B------:R-:W-:Y:S04]  /*54080*/  STL.64 [R1+0xf20], R104 ;  /* 0x000f206801007387 */ /* 0x000fe80000100a00 */
[----:B------:R-:W-:Y:S04]  /*54090*/  STL.64 [R1+0xf28], R106 ;  /* 0x000f286a01007387 */ /* 0x000fe80000100a00 */
[----:B------:R-:W3:Y:S04]  /*540a0*/  LDL.LU.64 R80, [R1+0x1200] ;  /* 0x0012000001507983 */ /* 0x000ee80000300a00 */
[----:B------:R-:W-:Y:S04]  /*540b0*/  STL.64 [R1+0xf30], R100 ;  /* 0x000f306401007387 */ /* 0x000fe80000100a00 */
[----:B------:R-:W-:Y:S04]  /*540c0*/  STL.64 [R1+0xf38], R102 ;  /* 0x000f386601007387 */ /* 0x000fe80000100a00 */
[----:B------:R-:W3:Y:S04]  /*540d0*/  LDL.LU.64 R82, [R1+0x1208] ;  /* 0x0012080001527983 */ /* 0x000ee80000300a00 */
        /* <DEDUP_REMOVED lines=19> */
[----:B------:R-:W-:Y:S01]  /*54210*/  STL.64 [R1+0xf78], R98 ;  /* 0x000f786201007387 */ /* 0x000fe20000100a00 */
[C---:B------:R-:W-:Y:S06]  /*54220*/  HMMA.1688.F32.TF32 R92, R68.reuse, R60, R92 ;  /* 0x0000003c445c723c */ /* 0x040fec000008105c */
[----:B---3--:R-:W-:Y:S01]  /*54230*/  HMMA.1688.F32.TF32 R68, R68, R64, R76 ;  /* 0x000000404444723c */ /* 0x008fe2000008104c */
[----:B------:R-:W3:-:S15]  /*54240*/  LDL.LU.64 R76, [R1+0xfe0] ;  /* 0x000fe000014c7983 */ /* 0x000ede0000300a00 */
[----:B------:R-:W-:-:S01]  /*54250*/  NOP ;  /* 0x0000000000007918 */ /* 0x000fc20000000000 */
[----:B------:R-:W-:Y:S04]  /*54260*/  STL.64 [R1+0xf90], R92 ;  /* 0x000f905c01007387 */ /* 0x000fe80000100a00 */
[----:B------:R1:W-:Y:S04]  /*54270*/  STL.64 [R1+0xf98], R94 ;  /* 0x000f985e01007387 */ /* 0x0003e80000100a00 */
[----:B------:R-:W3:Y:S04]  /*54280*/  LDL.LU.64 R78, [R1+0xfe8] ;  /* 0x000fe800014e7983 */ /* 0x000ee80000300a00 */
[----:B------:R-:W-:Y:S04]  /*54290*/  STL.64 [R1+0xf80], R68 ;  /* 0x000f804401007387 */ /* 0x000fe80000100a00 */
[----:B------:R-:W-:Y:S04]  /*542a0*/  STL.64 [R1+0xf88], R70 ;  /* 0x000f884601007387 */ /* 0x000fe80000100a00 */
[----:B------:R-:W-:Y:S04]  /*542b0*/  LDS R68, [R247+UR10+0x480] ;  /* 0x0004800af7447984 */ /* 0x000fe80008000800 */
[----:B------:R-:W-:Y:S04]  /*542c0*/  LDS R70, [R247+UR10+0x2480] ;  /* 0x0024800af7467984 */ /* 0x000fe80008000800 */
[----:B------:R-:W-:Y:S04]  /*542d0*/  LDS R69, [R252+UR10+0x480] ;  /* 0x0004800afc457984 */ /* 0x000fe80008000800 */
[----:B------:R-:W3:Y:S01]  /*542e0*/  LDS R71, [R252+UR10+0x2480] ;  /* 0x0024800afc477984 */ /* 0x000ee20008000800 */
[----:B-1----:R-:W-:Y:S03]  /*542f0*/  HMMA.1688.F32.TF32 R92, R228, R4, R80 ;  /* 0x00000004e45c723c */ /* 0x002fe60000081050 */
[----:B------:R-:W3:Y:S04]  /*54300*/  LDL.LU.64 R80, [R1+0x1000] ;  /* 0x0010000001507983 */ /* 0x000ee80000300a00 */
[----:B------:R-:W3:-:S15]  /*54310*/  LDL.LU.64 R82, [R1+0x1008] ;  /* 0x0010080001527983 */ /* 0x000ede0000300a00 */
[----:B------:R-:W-:-:S01]  /*54320*/  NOP ;  /* 0x0000000000007918 */ /* 0x000fc20000000000 */
[----:B------:R-:W-:Y:S04]  /*54330*/  STL.64 [R1+0xfa0], R92 ;  /* 0x000fa05c01007387 */ /* 0x000fe80000100a00 */
[----:B------:R4:W-:Y:S02]  /*54340*/  STL.64 [R1+0xfa8], R94 ;  /* 0x000fa85e01007387 */ /* 0x0009e40000100a00 */
[C---:B----4-:R-:W-:Y:S02]  /*54350*/  HMMA.1688.F32.TF32 R92, R228.reuse, R8, R72 ;  /* 0x00000008e45c723c */ /* 0x050fe40000081048 */
[----:B------:R-:W4:Y:S04]  /*54360*/  LDL.LU.64 R72, [R1+0x1010] ;  /* 0x0010100001487983 */ /* 0x000f280000300a00 */
[----:B------:R-:W4:Y:S01]  /*54370*/  LDL.LU.64 R74, [R1+0x1018] ;  /* 0x00101800014a7983 */ /* 0x000f220000300a00 */
[----:B--2---:R-:W-:-:S15]  /*54380*/  HMMA.1688.F32.TF32 R88, R228, R12, R88 ;  /* 0x0000000ce458723c */ /* 0x004fde0000081058 */
[----:B------:R-:W-:-:S01]  /*54390*/  NOP ;  /* 0x0000000000007918 */ /* 0x000fc20000000000 */
[----:B------:R-:W-:Y:S04]  /*543a0*/  STL.64 [R1+0xfb0], R92 ;  /* 0x000fb05c01007387 */ /* 0x000fe80000100a00 */
[----:B------:R-:W-:Y:S04]  /*543b0*/  STL.64 [R1+0xfb8], R94 ;  /* 0x000fb85e01007387 */ /* 0x000fe80000100a00 */
[----:B------:R-:W2:Y:S04]  /*543c0*/  LDL.LU.64 R104, [R1+0x1040] ;  /* 0x0010400001687983 */ /* 0x000ea80000300a00 */
[----:B------:R-:W2:Y:S01]  /*543d0*/  LDL.LU.64 R106, [R1+0x1048] ;  /* 0x00104800016a7983 */ /* 0x000ea20000300a00 */
[C---:B------:R-:W-:Y:S03]  /*543e0*/  HMMA.1688.F32.TF32 R84, R228.reuse, R16, R84 ;  /* 0x00000010e454723c */ /* 0x040fe60000081054 */
[----:B------:R-:W-:Y:S04]  /*543f0*/  STL.64 [R1+0xfc0], R88 ;  /* 0x000fc05801007387 */ /* 0x000fe80000100a00 */
[----:B------:R-:W-:Y:S04]  /*54400*/  STL.64 [R1+0xfc8], R90 ;  /* 0x000fc85a01007387 */ /* 0x000fe80000100a00 */
[----:B------:R-:W2:Y:S04]  /*54410*/  LDL.LU.64 R100, [R1+0x1050] ;  /* 0x0010500001647983 */ /* 0x000ea80000300a00 */
[----:B------:R-:W2:Y:S08]  /*54420*/  LDL.LU.64 R102, [R1+0x1058] ;  /* 0x0010580001667983 */ /* 0x000eb00000300a00 */
[----:B------:R1:W-:Y:S04]  /*54430*/  STL.64 [R1+0xfd0], R84 ;  /* 0x000fd05401007387 */ /* 0x0003e80000100a00 */
[----:B------:R1:W-:Y:S04]  /*54440*/  STL.64 [R1+0xfd8], R86 ;  /* 0x000fd85601007387 */ /* 0x0003e80000100a00 */
[----:B------:R-:W2:Y:S04]  /*54450*/  LDL.LU.64 R96, [R1+0x1080] ;  /* 0x0010800001607983 */ /* 0x000ea80000300a00 */
[----:B------:R-:W2:Y:S04]  /*54460*/  LDL.LU.64 R98, [R1+0x1088] ;  /* 0x0010880001627983 */ /* 0x000ea80000300a00 */
[----:B-1----:R-:W2:Y:S04]  /*54470*/  LDL.LU.64 R84, [R1+0x10b0] ;  /* 0x0010b00001547983 */ /* 0x002ea80000300a00 */
[----:B------:R-:W2:Y:S01]  /*54480*/  LDL.LU.64 R86, [R1+0x10b8] ;  /* 0x0010b80001567983 */ /* 0x000ea20000300a00 */
[----:B---3--:R-:W-:Y:S03]  /*54490*/  HMMA.1688.F32.TF32 R88, R228, R20, R76 ;  /* 0x00000014e458723c */ /* 0x008fe6000008104c */
[----:B------:R-:W3:Y:S04]  /*544a0*/  LDL.LU.64 R76, [R1+0x10c0] ;  /* 0x0010c000014c7983 */ /* 0x000ee80000300a00 */
[----:B------:R-:W3:-:S15]  /*544b0*/  LDL.LU.64 R78, [R1+0x10c8] ;  /* 0x0010c800014e7983 */ /* 0x000ede0000300a00 */
[----:B------:R-:W-:-:S01]  /*544c0*/  NOP ;  /* 0x0000000000007918 */ /* 0x000fc20000000000 */
[----:B------:R1:W-:Y:S04]  /*544d0*/  STL.64 [R1+0xfe0], R88 ;  /* 0x000fe05801007387 */ /* 0x0003e80000100a00 */
[----:B------:R1:W-:Y:S01]  /*544e0*/  STL.64 [R1+0xfe8], R90 ;  /* 0x000fe85a01007387 */ /* 0x0003e20000100a00 */
[----:B------:R-:W-:Y:S03]  /*544f0*/  HMMA.1688.F32.TF32 R80, R228, R24, R80 ;  /* 0x00000018e450723c */ /* 0x000fe60000081050 */
[----:B-1----:R-:W3:Y:S04]  /*54500*/  LDL.LU.64 R88, [R1+0x10d0] ;  /* 0x0010d00001587983 */ /* 0x002ee80000300a00 */
[----:B------:R-:W3:-:S15]  /*54510*/  LDL.LU.64 R90, [R1+0x10d8] ;  /* 0x0010d800015a7983 */ /* 0x000ede0000300a00 */
[----:B------:R-:W-:-:S01]  /*54520*/  NOP ;  /* 0x0000000000007918 */ /* 0x000fc20000000000 */
[----:B------:R1:W-:Y:S04]  /*54530*/  STL.64 [R1+0x1000], R80 ;  /* 0x0010005001007387 */ /* 0x0003e80000100a00 */
[----:B------:R1:W-:Y:S04]  /*54540*/  STL.64 [R1+0x1008], R82 ;  /* 0x0010085201007387 */ /* 0x0003e80000100a00 */
[----:B-1----:R-:W3:Y:S04]  /*54550*/  LDL.LU.64 R80, [R1+0x1400] ;  /* 0x0014000001507983 */ /* 0x002ee80000300a00 */
[----:B------:R-:W3:Y:S01]  /*54560*/  LDL.LU.64 R82, [R1+0x1408] ;  /* 0x0014080001527983 */ /* 0x000ee20000300a00 */
[----:B----4-:R-:W-:-:S15]  /*54570*/  HMMA.1688.F32.TF32 R72, R228, R28, R72 ;  /* 0x0000001ce448723c */ /* 0x010fde0000081048 */
[----:B------:R-:W-:-:S08]  /*54580*/  NOP ;  /* 0x0000000000007918 */ /* 0x000fd00000000000 */
[----:B------:R1:W-:Y:S04]  /*54590*/  STL.64 [R1+0x1010], R72 ;  /* 0x0010104801007387 */ /* 0x0003e80000100a00 */
[----:B------:R4:W-:Y:S04]  /*545a0*/  STL.64 [R1+0x1018], R74 ;  /* 0x0010184a01007387 */ /* 0x0009e80000100a00 */
[----:B------:R-:W3:Y:S04]  /*545b0*/  LDL.LU.64 R92, [R1+0x13f0] ;  /* 0x0013f000015c7983 */ /* 0x000ee80000300a00 */
[----:B------:R-:W3:Y:S04]  /*545c0*/  LDL.LU.64 R94, [R1+0x13f8] ;  /* 0x0013f800015e7983 */ /* 0x000ee80000300a00 */
[----:B-1----:R-:W3:Y:S04]  /*545d0*/  LDL.LU.64 R72, [R1+0x16c0] ;  /* 0x0016c00001487983 */ /* 0x002ee80000300a00 */
[----:B----4-:R-:W4:Y:S01]  /*545e0*/  LDL.LU.64 R74, [R1+0x16c8] ;  /* 0x0016c800014a7983 */ /* 0x010f220000300a00 */
[C---:B--2---:R-:W-:Y:S06]  /*545f0*/  HMMA.1688.F32.TF32 R108, R228.reuse, R32, R104 ;  /* 0x00000020e46c723c */ /* 0x044fec0000081068 */
[----:B------:R-:W-:-:S15]  /*54600*/  HMMA.1688.F32.TF32 R104, R228, R36, R100 ;  /* 0x00000024e468723c */ /* 0x000fde0000081064 */
[----:B------:R-:W-:-:S02]  /*54610*/  NOP ;  /* 0x0000000000007918 */ /* 0x000fc40000000000 */
[----:B------:R-:W-:Y:S01]  /*54620*/  STL.64 [R1+0x1040], R108 ;  /* 0x0010406c01007387 */ /* 0x000fe20000100a00 */
[C---:B------:R-:W-:Y:S03]  /*54630*/  HMMA.1688.F32.TF32 R100, R228.reuse, R40, R96 ;  /* 0x00000028e464723c */ /* 0x040fe60000081060 */
[----:B------:R-:W-:Y:S04]  /*54640*/  STL.64 [R1+0x1048], R110 ;  /* 0x0010486e01007387 */ /* 0x000fe80000100a00 */
[----:B------:R-:W-:Y:S01]  /*54650*/  STL.64 [R1+0x1050], R104 ;  /* 0x0010506801007387 */ /* 0x000fe20000100a00 */
[C---:B------:R-:W-:Y:S03]  /*54660*/  HMMA.1688.F32.TF32 R96, R228.reuse, R44, R84 ;  /* 0x0000002ce460723c */ /* 0x040fe60000081054 */
[----:B------:R-:W-:Y:S04]  /*54670*/  STL.64 [R1+0x1058], R106 ;  /* 0x0010586a01007387 */ /* 0x000fe80000100a00 */
[----:B------:R-:W2:Y:S08]  /*54680*/  LDL.LU.64 R84, [R1+0x2bb0] ;  /* 0x002bb00001547983 */ /* 0x000eb00000300a00 */
[----:B------:R-:W-:Y:S04]  /*54690*/  STL.64 [R1+0x1080], R100 ;  /* 0x0010806401007387 */ /* 0x000fe80000100a00 */
[----:B------:R-:W-:Y:S04]  /*546a0*/  STL.64 [R1+0x1088], R102 ;  /* 0x0010886601007387 */ /* 0x000fe80000100a00 */
[----:B------:R-:W2:Y:S04]  /*546b0*/  LDL.LU.64 R86, [R1+0x2bb8] ;  /* 0x002bb80001567983 */ /* 0x000ea80000300a00 */
        /* <DEDUP_REMOVED lines=20> */
[C---:B-1----:R-:W-:Y:S06]  /*54800*/  HMMA.1688.F32.TF32 R96, R228.reuse, R60, R92 ;  /* 0x0000003ce460723c */ /* 0x042fec000008105c */
[----:B----4-:R-:W-:Y:S01]  /*54810*/  HMMA.1688.F32.TF32 R92, R228, R64, R72 ;  /* 0x00000040e45c723c */ /* 0x010fe20000081048 */
[----:B------:R-:W4:Y:S04]  /*54820*/  LDL.LU.64 R72, [R1+0x2b70] ;  /* 0x002b700001487983 */ /* 0x000f280000300a00 */
[----:B------:R-:W-:Y:S04]  /*54830*/  LDS R228, [R0+UR10+0x500] ;  /* 0x0005000a00e47984 */ /* 0x000fe80008000800 */
[----:B------:R-:W-:Y:S04]  /*54840*/  LDS R230, [R0+UR10+0x2500] ;  /* 0x0025000a00e67984 */ /* 0x000fe80008000800 */
[----:B------:R-:W-:Y:S04]  /*54850*/  LDS R229, [R3+UR10+0x500] ;  /* 0x0005000a03e57984 */ /* 0x000fe80008000800 */
[----:B------:R-:W-:Y:S04]  /*54860*/  STL.64 [R1+0x1100], R96 ;  /* 0x0011006001007387 */ /* 0x000fe80000100a00 */
[----:B------:R-:W-:Y:S04]  /*54870*/  STL.64 [R1+0x1108], R98 ;  /* 0x0011086201007387 */ /* 0x000fe80000100a00 */
[----:B------:R-:W4:Y:S04]  /*54880*/  LDL.LU.64 R74, [R1+0x2b78] ;  /* 0x002b7800014a7983 */ /* 0x000f280000300a00 */
[----:B------:R-:W-:Y:S04]  /*54890*/  STL.64 [R1+0x10f0], R92 ;  /* 0x0010f05c01007387 */ /* 0x000fe80000100a00 */
[----:B------:R2:W-:Y:S04]  /*548a0*/  STL.64 [R1+0x10f8], R94 ;  /* 0x0010f85e01007387 */ /* 0x0005e80000100a00 */
[----:B------:R-:W1:Y:S01]  /*548b0*/  LDS R231, [R3+UR10+0x2500] ;  /* 0x0025000a03e77984 */ /* 0x000e620008000800 */
[----:B--2---:R-:W-:Y:S03]  /*548c0*/  HMMA.1688.F32.TF32 R92, R68, R4, R84 ;  /* 0x00000004445c723c */ /* 0x004fe60000081054 */
[----:B------:R-:W2:Y:S04]  /*548d0*/  LDL.LU.64 R84, [R1+0x2b60] ;  /* 0x002b600001547983 */ /* 0x000ea80000300a00 */
[----:B------:R-:W2:-:S15]  /*548e0*/  LDL.LU.64 R86, [R1+0x2b68] ;  /* 0x002b680001567983 */ /* 0x000e9e0000300a00 */
[----:B------:R-:W-:-:S01]  /*548f0*/  NOP ;  /* 0x0000000000007918 */ /* 0x000fc20000000000 */
[----:B------:R-:W-:Y:S04]  /*54900*/  STL.64 [R1+0x1110], R92 ;  /* 0x0011105c01007387 */ /* 0x000fe80000100a00 */
[----:B------:R3:W-:Y:S02]  /*54910*/  STL.64 [R1+0x1118], R94 ;  /* 0x0011185e01007387 */ /* 0x0007e40000100a00 */
[C---:B---3--:R-:W-:Y:S02]  /*54920*/  HMMA.1688.F32.TF32 R92, R68.reuse, R8, R76 ;  /* 0x00000008445c723c */ /* 0x048fe4000008104c */
[----:B------:R-:W3:Y:S04]  /*54930*/  LDL.LU.64 R76, [R1+0x2b50] ;  /* 0x002b5000014c7983 */ /* 0x000ee80000300a00 */
[----:B------:R-:W3:Y:S01]  /*54940*/  LDL.LU.64 R78, [R1+0x2b58] ;  /* 0x002b5800014e7983 */ /* 0x000ee20000300a00 */
[----:B------:R-:W-:-:S15]  /*54950*/  HMMA.1688.F32.TF32 R88, R68, R12, R88 ;  /* 0x0000000c4458723c */ /* 0x000fde0000081058 */
[----:B------:R-:W-:-:S01]  /*54960*/  NOP ;  /* 0x0000000000007918 */ /* 0x000fc20000000000 */
[----:B------:R-:W-:Y:S04]  /*54970*/  STL.64 [R1+0x1120], R92 ;  /* 0x0011205c01007387 */ /* 0x000fe80000100a00 */
[----:B------:R-:W-:Y:S04]  /*54980*/  STL.64 [R1+0x1128], R94 ;  /* 0x0011285e01007387 */ /* 0x000fe80000100a00 */
[----:B------:R-:W3:Y:S04]  /*54990*/  LDL.LU.64 R104, [R1+0x2b40] ;  /* 0x002b400001687983 */ /* 0x000ee80000300a00 */
[----:B------:R-:W3:Y:S01]  /*549a0*/  LDL.LU.64 R106, [R1+0x2b48] ;  /* 0x002b4800016a7983 */ /* 0x000ee20000300a00 */
[C---:B------:R-:W-:Y:S03]  /*549b0*/  HMMA.1688.F32.TF32 R80, R68.reuse, R16, R80 ;  /* 0x000000104450723c */ /* 0x040fe60000081050 */
[----:B------:R-:W-:Y:S04]  /*549c0*/  STL.64 [R1+0x1130], R88 ;  /* 0x0011305801007387 */ /* 0x000fe80000100a00 */
[----:B------:R-:W-:Y:S04]  /*549d0*/  STL.64 [R1+0x1138], R90 ;  /* 0x0011385a01007387 */ /* 0x000fe80000100a00 */
[----:B------:R-:W3:Y:S04]  /*549e0*/  LDL.LU.64 R100, [R1+0x2b30] ;  /* 0x002b300001647983 */ /* 0x000ee80000300a00 */
[----:B------:R-:W3:Y:S08]  /*549f0*/  LDL.LU.64 R102, [R1+0x2b38] ;  /* 0x002b380001667983 */ /* 0x000ef00000300a00 */
        /* <DEDUP_REMOVED lines=13> */
[----:B------:R-:W4:Y:S01]  /*54ad0*/  LDL.LU.64 R90, [R1+0x2af8] ;  /* 0x002af800015a7983 */ /* 0x000f220000300a00 */
[----:B--2---:R-:W-:-:S15]  /*54ae0*/  HMMA.1688.F32.TF32 R84, R68, R24, R84 ;  /* 0x000000184454723c */ /* 0x004fde0000081054 */
[----:B------:R-:W-:-:S08]  /*54af0*/  NOP ;  /* 0x0000000000007918 */ /* 0x000fd00000000000 */
[----:B------:R1:W-:Y:S04]  /*54b00*/  STL.64 [R1+0x1160], R84 ;  /* 0x0011605401007387 */ /* 0x0003e80000100a00 */
[----:B------:R2:W-:Y:S04]  /*54b10*/  STL.64 [R1+0x1168], R86 ;  /* 0x0011685601007387 */ /* 0x0005e80000100a00 */
[----:B-1----:R-:W4:Y:S04]  /*54b20*/  LDL.LU.64 R84, [R1+0x30c0] ;  /* 0x0030c00001547983 */ /* 0x002f280000300a00 */
[----:B--2---:R-:W2:Y:S01]  /*54b30*/  LDL.LU.64 R86, [R1+0x30c8] ;  /* 0x0030c80001567983 */ /* 0x004ea20000300a00 */
[----:B---3--:R-:W-:-:S15]  /*54b40*/  HMMA.1688.F32.TF32 R76, R68, R28, R76 ;  /* 0x0000001c444c723c */ /* 0x008fde000008104c */
[----:B------:R-:W-:-:S08]  /*54b50*/  NOP ;  /* 0x0000000000007918 */ /* 0x000fd00000000000 */
[----:B------:R1:W-:Y:S04]  /*54b60*/  STL.64 [R1+0x1170], R76 ;  /* 0x0011704c01007387 */ /* 0x0003e80000100a00 */
[----:B------:R3:W-:Y:S04]  /*54b70*/  STL.64 [R1+0x1178], R78 ;  /* 0x0011784e01007387 */ /* 0x0007e80000100a00 */
[----:B------:R-:W2:Y:S04]  /*54b80*/  LDL.LU.64 R92, [R1+0x3190] ;  /* 0x00319000015c7983 */ /* 0x000ea80000300a00 */
[----:B------:R-:W2:Y:S04]  /*54b90*/  LDL.LU.64 R94, [R1+0x3198] ;  /* 0x00319800015e7983 */ /* 0x000ea80000300a00 */
[----:B-1----:R-:W2:Y:S04]  /*54ba0*/  LDL.LU.64 R76, [R1+0x3290] ;  /* 0x00329000014c7983 */ /* 0x002ea80000300a00 */
[----:B---3--:R-:W3:Y:S01]  /*54bb0*/  LDL.LU.64 R78, [R1+0x3298] ;  /* 0x00329800014e7983 */ /* 0x008ee20000300a00 */
[C---:B------:R-:W-:Y:S06]  /*54bc0*/  HMMA.1688.F32.TF32 R108, R68.reuse, R32, R104 ;  /* 0x00000020446c723c */ /* 0x040fec0000081068 */
        /* <DEDUP_REMOVED lines=8> */
[----:B------:R-:W3:Y:S08]  /*54c50*/  LDL.LU.64 R80, [R1+0x1210] ;  /* 0x0012100001507983 */ /* 0x000ef00000300a00 */
        /* <DEDUP_REMOVED lines=45> */
[----:B------:R-:W-:-:S15]  /*54f30*/  HMMA.1688.F32.TF32 R88, R228, R12, R88 ;  /* 0x0000000ce458723c */ /* 0x000fde0000081058 */
[----:B------:R-:W-:-:S01]  /*54f40*/  NOP ;  /* 0x0000000000007918 */ /* 0x000fc20000000000 */
[----:B------:R-:W-:Y:S04]  /*54f50*/  STL.64 [R1+0x1220], R92 ;  /* 0x0012205c01007387 */ /* 0x000fe80000100a00 */
[----:B------:R-:W-:Y:S04]  /*54f60*/  STL.64 [R1+0x1228], R94 ;  /* 0x0012285e01007387 */ /* 0x000fe80000100a00 */
[----:B------:R-:W4:Y:S04]  /*54f70*/  LDL.LU.64 R104, [R1+0x1280] ;  /* 0x0012800001687983 */ /* 0x000f280000300a00 */
[----:B------:R-:W4:Y:S01]  /*54f80*/  LDL.LU.64 R106, [R1+0x1288] ;  /* 0x00128800016a7983 */ /* 0x000f220000300a00 */
[C---:B--2---:R-:W-:Y:S03]  /*54f90*/  HMMA.1688.F32.TF32 R84, R228.reuse, R16, R84 ;  /* 0x00000010e454723c */ /* 0x044fe60000081054 */
        /* <DEDUP_REMOVED lines=15> */
[----:B------:R1:W-:Y:S04]  /*55090*/  STL.64 [R1+0x1258], R90 ;  /* 0x0012585a01007387 */ /* 0x0003e80000100a00 */
[----:B-1----:R-:W3:Y:S04]  /*550a0*/  LDL.LU.64 R88, [R1+0x12d0] ;  /* 0x0012d00001587983 */ /* 0x002ee80000300a00 */
[----:B------:R-:W3:Y:S01]  /*550b0*/  LDL.LU.64 R90, [R1+0x12d8] ;  /* 0x0012d800015a7983 */ /* 0x000ee20000300a00 */
[----:B------:R-:W-:-:S15]  /*550c0*/  HMMA.1688.F32.TF32 R80, R228, R24, R80 ;  /* 0x00000018e450723c */ /* 0x000fde0000081050 */
[----:B------:R-:W-:-:S08]  /*550d0*/  NOP ;  /* 0x0000000000007918 */ /* 0x000fd00000000000 */
[----:B------:R1:W-:Y:S04]  /*550e0*/  STL.64 [R1+0x1260], R80 ;  /* 0x0012605001007387 */ /* 0x0003e80000100a00 */
[----:B------:R4:W-:Y:S04]  /*550f0*/  STL.64 [R1+0x1268], R82 ;  /* 0x0012685201007387 */ /* 0x0009e80000100a00 */
[----:B-1----:R-:W3:Y:S04]  /*55100*/  LDL.LU.64 R80, [R1+0x12e0] ;  /* 0x0012e00001507983 */ /* 0x002ee80000300a00 */
[----:B----4-:R-:W4:Y:S01]  /*55110*/  LDL.LU.64 R82, [R1+0x12e8] ;  /* 0x0012e80001527983 */ /* 0x010f220000300a00 */
[----:B------:R-:W-:-:S15]  /*55120*/  HMMA.1688.F32.TF32 R72, R228, R28, R72 ;  /* 0x0000001ce448723c */ /* 0x000fde0000081048 */
[----:B------:R-:W-:-:S08]  /*55130*/  NOP ;  /* 0x0000000000007918 */ /* 0x000fd00000000000 */
[----:B------:R1:W-:Y:S04]  /*55140*/  STL.64 [R1+0x1270], R72 ;  /* 0x0012704801007387 */ /* 0x0003e80000100a00 */
[----:B------:R1:W-:Y:S04]  /*55150*/  STL.64 [R1+0x1278], R74 ;  /* 0x0012784a01007387 */ /* 0x0003e80000100a00 */
[----:B------:R-:W4:Y:S04]  /*55160*/  LDL.LU.64 R92, [R1+0x12f0] ;  /* 0x0012f000015c7983 */ /* 0x000f280000300a00 */
[----:B------:R-:W4:Y:S04]  /*55170*/  LDL.LU.64 R94, [R1+0x12f8] ;  /* 0x0012f800015e7983 */ /* 0x000f280000300a00 */
[----:B-1----:R-:W4:Y:S04]  /*55180*/  LDL.LU.64 R72, [R1+0x1310] ;  /* 0x0013100001487983 */ /* 0x002f280000300a00 */
[----:B------:R-:W4:Y:S01]  /*55190*/  LDL.LU.64 R74, [R1+0x1318] ;  /* 0x00131800014a7983 */ /* 0x000f220000300a00 */
[C---:B------:R-:W-:Y:S06]  /*551a0*/  HMMA.1688.F32.TF32 R108, R228.reuse, R32, R104 ;  /* 0x00000020e46c723c */ /* 0x040fec0000081068 */
[----:B--2---:R-:W-:-:S15]  /*551b0*/  HMMA.1688.F32.TF32 R104, R228, R36, R100 ;  /* 0x00000024e468723c */ /* 0x004fde0000081064 */
        /* <DEDUP_REMOVED lines=57> */
[----:B------:R-:W3:Y:S04]  /*55550*/  LDL.LU.64 R106, [R1+0x2a78] ;  /* 0x002a7800016a7983 */ /* 0x000ee80000300a00 */
[----:B------:R-:W-:Y:S04]  /*55560*/  STL.64 [R1+0x1330], R88 ;  /* 0x0013305801007387 */ /* 0x000fe80000100a00 */
[----:B------:R-:W-:Y:S04]  /*55570*/  STL.64 [R1+0x1338], R90 ;  /* 0x0013385a01007387 */ /* 0x000fe80000100a00 */
[----:B------:R-:W3:Y:S04]  /*55580*/  LDL.LU.64 R100, [R1+0x2a60] ;  /* 0x002a600001647983 */ /* 0x000ee80000300a00 */
[----:B------:R-:W3:Y:S01]  /*55590*/  LDL.LU.64 R102, [R1+0x2a68] ;  /* 0x002a680001667983 */ /* 0x000ee20000300a00 */
[----:B----4-:R-:W-:-:S15]  /*555a0*/  HMMA.1688.F32.TF32 R80, R68, R16, R80 ;  /* 0x000000104450723c */ /* 0x010fde0000081050 */
[----:B------:R-:W-:-:S08]  /*555b0*/  NOP ;  /* 0x0000000000007918 */ /* 0x000fd00000000000 */
[----:B------:R4:W-:Y:S04]  /*555c0*/  STL.64 [R1+0x1340], R80 ;  /* 0x0013405001007387 */ /* 0x0009e80000100a00 */
[----:B------:R1:W-:Y:S04]  /*555d0*/  STL.64 [R1+0x1348], R82 ;  /* 0x0013485201007387 */ /* 0x0003e80000100a00 */
[----:B------:R-:W3:Y:S04]  /*555e0*/  LDL.LU.64 R96, [R1+0x2a50] ;  /* 0x002a500001607983 */ /* 0x000ee80000300a00 */
[----:B------:R-:W3:Y:S04]  /*555f0*/  LDL.LU.64 R98, [R1+0x2a58] ;  /* 0x002a580001627983 */ /* 0x000ee80000300a00 */
[----:B----4-:R-:W4:Y:S04]  /*55600*/  LDL.LU.64 R80, [R1+0x2a40] ;  /* 0x002a400001507983 */ /* 0x010f280000300a00 */
[----:B-1----:R-:W4:Y:S01]  /*55610*/  LDL.LU.64 R82, [R1+0x2a48] ;  /* 0x002a480001527983 */ /* 0x002f220000300a00 */
[----:B------:R-:W-:Y:S03]  /*55620*/  HMMA.1688.F32.TF32 R88, R68, R20, R72 ;  /* 0x000000144458723c */ /* 0x000fe60000081048 */
        /* <DEDUP_REMOVED lines=24> */
[----:B------:R-:W-:Y:S04]  /*557b0*/  STL.64 [R1+0x1380], R108 ;  /* 0x0013806c01007387 */ /* 0x000fe80000100a00 */
[----:B------:R-:W-:Y:S04]  /*557c0*/  STL.64 [R1+0x1388], R110 ;  /* 0x0013886e01007387 */ /* 0x000fe80000100a00 */
[----:B------:R-:W-:Y:S04]  /*557d0*/  STL.64 [R1+0x1390], R104 ;  /* 0x0013906801007387 */ /* 0x000fe80000100a00 */
[----:B------:R-:W-:Y:S01]  /*557e0*/  STL.64 [R1+0x1398], R106 ;  /* 0x0013986a01007387 */ /* 0x000fe20000100a00 */
[C---:B------:R-:W-:Y:S06]  /*557f0*/  HMMA.1688.F32.TF32 R100, R68.reuse, R40, R96 ;  /* 0x000000284464723c */ /* 0x040fec0000081060 */
[----:B----4-:R-:W-:Y:S01]  /*55800*/  HMMA.1688.F32.TF32 R96, R68, R44, R80 ;  /* 0x0000002c4460723c */ /* 0x010fe20000081050 */
        /* <DEDUP_REMOVED lines=44> */
[C---:B-1----:R-:W-:Y:S02]  /*55ad0*/  HMMA.1688.F32.TF32 R92, R228.reuse, R8, R72 ;  /* 0x00000008e45c723c */ /* 0x042fe40000081048 */
        /* <DEDUP_REMOVED lines=133> */
[----:B-1----:R-:W2:Y:S01]  /*56330*/  LDL.LU.64 R76, [R1+0x3230] ;  /* 0x00323000014c7983 */ /* 0x002ea20000300a00 */
[C---:B------:R-:W-:Y:S03]  /*56340*/  HMMA.1688.F32.TF32 R108, R68.reuse, R32, R104 ;  /* 0x00000020446c723c */ /* 0x040fe60000081068 */
[----:B---3--:R-:W3:Y:S03]  /*56350*/  LDL.LU.64 R78, [R1+0x3238] ;  /* 0x00323800014e7983 */ /* 0x008ee60000300a00 */
        /* <DEDUP_REMOVED lines=27> */
[C---:B--2---:R-:W-:Y:S02]  /*56510*/  HMMA.1688.F32.TF32 R96, R68.reuse, R56, R84 ;  /* 0x000000384460723c */ /* 0x044fe40000081054 */
[----:B------:R-:W2:Y:S04]  /*56520*/  LDL.LU.64 R84, [R1+0x17c0] ;  /* 0x0017c00001547983 */ /* 0x000ea80000300a00 */
[----:B------:R-:W2:Y:S01]  /*56530*/  LDL.LU.64 R86, [R1+0x17c8] ;  /* 0x0017c80001567983 */ /* 0x000ea20000300a00 */
[----:B------:R-:W-:-:S15]  /*56540*/  HMMA.1688.F32.TF32 R92, R68, R60, R92 ;  /* 0x0000003c445c723c */ /* 0x000fde000008105c */
[----:B------:R-:W-:-:S01]  /*56550*/  NOP ;  /* 0x0000000000007918 */ /* 0x000fc20000000000 */
[----:B------:R-:W-:Y:S04]  /*56560*/  STL.64 [R1+0x1750], R96 ;  /* 0x0017506001007387 */ /* 0x000fe80000100a00 */
[----:B------:R-:W-:Y:S01]  /*56570*/  STL.64 [R1+0x1758], R98 ;  /* 0x0017586201007387 */ /* 0x000fe20000100a00 */
[----:B---3--:R-:W-:Y:S03]  /*56580*/  HMMA.1688.F32.TF32 R68, R68, R64, R76 ;  /* 0x000000404444723c */ /* 0x008fe6000008104c */
[----:B------:R-:W3:Y:S04]  /*56590*/  LDL.LU.64 R76, [R1+0x17d0] ;  /* 0x0017d000014c7983 */ /* 0x000ee80000300a00 */
[----:B------:R-:W-:Y:S04]  /*565a0*/  STL.64 [R1+0x1770], R92 ;  /* 0x0017705c01007387 */ /* 0x000fe80000100a00 */
[----:B------:R4:W-:Y:S04]  /*565b0*/  STL.64 [R1+0x1778], R94 ;  /* 0x0017785e01007387 */ /* 0x0009e80000100a00 */
[----:B------:R-:W3:Y:S08]  /*565c0*/  LDL.LU.64 R78, [R1+0x17d8] ;  /* 0x0017d800014e7983 */ /* 0x000ef00000300a00 */
        /* <DEDUP_REMOVED lines=36> */
[----:B------:R-:W-:Y:S04]  /*56810*/  STL.64 [R1+0x17d0], R88 ;  /* 0x0017d05801007387 */ /* 0x000fe80000100a00 */
[----:B------:R4:W-:Y:S02]  /*56820*/  STL.64 [R1+0x17d8], R90 ;  /* 0x0017d85a01007387 */ /* 0x0009e40000100a00 */
[----:B----4-:R-:W-:Y:S02]  /*56830*/  HMMA.1688.F32.TF32 R88, R228, R24, R80 ;  /* 0x00000018e458723c */ /* 0x010fe40000081050 */
[----:B------:R-:W4:Y:S04]  /*56840*/  LDL.LU.64 R80, [R1+0x18c0] ;  /* 0x0018c00001507983 */ /* 0x000f280000300a00 */
[----:B------:R-:W4:-:S15]  /*56850*/  LDL.LU.64 R82, [R1+0x18c8] ;  /* 0x0018c80001527983 */ /* 0x000f1e0000300a00 */
[----:B------:R-:W-:-:S02]  /*56860*/  NOP ;  /* 0x0000000000007918 */ /* 0x000fc40000000000 */
[----:B------:R1:W-:Y:S04]  /*56870*/  STL.64 [R1+0x17f0], R88 ;  /* 0x0017f05801007387 */ /* 0x0003e80000100a00 */
[----:B------:R1:W-:Y:S04]  /*56880*/  STL.64 [R1+0x17f8], R90 ;  /* 0x0017f85a01007387 */ /* 0x0003e80000100a00 */
[----:B------:R-:W4:Y:S04]  /*56890*/  LDL.LU.64 R92, [R1+0x1910] ;  /* 0x00191000015c7983 */ /* 0x000f280000300a00 */
[----:B------:R-:W4:Y:S04]  /*568a0*/  LDL.LU.64 R94, [R1+0x1918] ;  /* 0x00191800015e7983 */ /* 0x000f280000300a00 */
[----:B-1----:R-:W4:Y:S04]  /*568b0*/  LDL.LU.64 R88, [R1+0x1900] ;  /* 0x0019000001587983 */ /* 0x002f280000300a00 */
[----:B------:R-:W4:Y:S01]  /*568c0*/  LDL.LU.64 R90, [R1+0x1908] ;  /* 0x00190800015a7983 */ /* 0x000f220000300a00 */
[----:B------:R-:W-:Y:S03]  /*568d0*/  HMMA.1688.F32.TF32 R108, R228, R28, R72 ;  /* 0x0000001ce46c723c */ /* 0x000fe60000081048 */
[----:B------:R-:W4:Y:S04]  /*568e0*/  LDL.LU.64 R72, [R1+0x1930] ;  /* 0x0019300001487983 */ /* 0x000f280000300a00 */
[----:B------:R-:W4:-:S15]  /*568f0*/  LDL.LU.64 R74, [R1+0x1938] ;  /* 0x00193800014a7983 */ /* 0x000f1e0000300a00 */
[----:B------:R-:W-:-:S01]  /*56900*/  NOP ;  /* 0x0000000000007918 */ /* 0x000fc20000000000 */
[----:B------:R-:W-:Y:S04]  /*56910*/  STL.64 [R1+0x1810], R108 ;  /* 0x0018106c01007387 */ /* 0x000fe80000100a00 */
[----:B------:R1:W-:Y:S02]  /*56920*/  STL.64 [R1+0x1818], R110 ;  /* 0x0018186e01007387 */ /* 0x0003e40000100a00 */
[C---:B-1----:R-:W-:Y:S06]  /*56930*/  HMMA.1688.F32.TF32 R108, R228.reuse, R32, R104 ;  /* 0x00000020e46c723c */ /* 0x042fec0000081068 */
        /* <DEDUP_REMOVED lines=37> */
[----:B------:R-:W4:Y:S04]  /*56b90*/  LDL.LU.64 R74, [R1+0x29d8] ;  /* 0x0029d800014a7983 */ /* 0x000f280000300a00 */
[----:B------:R-:W-:Y:S04]  /*56ba0*/  LDS R228, [R0+UR10+0x680] ;  /* 0x0006800a00e47984 */ /* 0x000fe80008000800 */
[----:B------:R-:W-:Y:S04]  /*56bb0*/  LDS R230, [R0+UR10+0x2680] ;  /* 0x0026800a00e67984 */ /* 0x000fe80008000800 */
[----:B------:R-:W-:Y:S04]  /*56bc0*/  LDS R229, [R3+UR10+0x680] ;  /* 0x0006800a03e57984 */ /* 0x000fe80008000800 */
[----:B------:R-:W1:Y:S04]  /*56bd0*/  LDS R231, [R3+UR10+0x2680] ;  /* 0x0026800a03e77984 */ /* 0x000e680008000800 */
        /* <DEDUP_REMOVED lines=22> */
[----:B------:R-:W3:Y:S04]  /*56d40*/  LDL.LU.64 R96, [R1+0x2980] ;  /* 0x0029800001607983 */ /* 0x000ee80000300a00 */
[----:B------:R-:W3:Y:S04]  /*56d50*/  LDL.LU.64 R98, [R1+0x2988] ;  /* 0x0029880001627983 */ /* 0x000ee80000300a00 */
[----:B----4-:R-:W4:Y:S04]  /*56d60*/  LDL.LU.64 R80, [R1+0x2970] ;  /* 0x0029700001507983 */ /* 0x010f280000300a00 */
[----:B-1----:R-:W4:Y:S01]  /*56d70*/  LDL.LU.64 R82, [R1+0x2978] ;  /* 0x0029780001527983 */ /* 0x002f220000300a00 */
[----:B------:R-:W-:-:S15]  /*56d80*/  HMMA.1688.F32.TF32 R88, R68, R16, R88 ;  /* 0x000000104458723c */ /* 0x000fde0000081058 */
[----:B------:R-:W-:-:S08]  /*56d90*/  NOP ;  /* 0x0000000000007918 */ /* 0x000fd00000000000 */
[----:B------:R1:W-:Y:S01]  /*56da0*/  STL [R1+0x19c0], R88 ;  /* 0x0019c05801007387 */ /* 0x0003e20000100800 */
[----:B------:R-:W-:Y:S02]  /*56db0*/  IMAD.MOV.U32 R246, RZ, RZ, R89 ;  /* 0x000000fffff67224 */ /* 0x000fe400078e0059 */
[----:B------:R-:W-:Y:S02]  /*56dc0*/  IMAD.MOV.U32 R244, RZ, RZ, R90 ;  /* 0x000000fffff47224 */ /* 0x000fe400078e005a */
[----:B------:R-:W-:Y:S02]  /*56dd0*/  IMAD.MOV.U32 R2, RZ, RZ, R91 ;  /* 0x000000ffff027224 */ /* 0x000fe400078e005b */
[----:B-1----:R-:W-:Y:S01]  /*56de0*/  HMMA.1688.F32.TF32 R88, R68, R20, R72 ;  /* 0x000000144458723c */ /* 0x002fe20000081048 */
[----:B------:R-:W4:Y:S04]  /*56df0*/  LDL.LU.64 R72, [R1+0x2960] ;  /* 0x0029600001487983 */ /* 0x000f280000300a00 */
[----:B------:R-:W4:-:S15]  /*56e00*/  LDL.LU.64 R74, [R1+0x2968] ;  /* 0x00296800014a7983 */ /* 0x000f1e0000300a00 */
[----:B------:R-:W-:-:S03]  /*56e10*/  NOP ;  /* 0x0000000000007918 */ /* 0x000fc60000000000 */
        /* <DEDUP_REMOVED lines=15> */
[----:B------:R-:W2:Y:S01]  /*56f10*/  LDL.LU.64 R94, [R1+0x31b8] ;  /* 0x0031b800015e7983 */ /* 0x000ea20000300a00 */
[----:B------:R-:W-:Y:S03]  /*56f20*/  HMMA.1688.F32.TF32 R108, R68, R32, R104 ;  /* 0x00000020446c723c */ /* 0x000fe60000081068 */
[----:B-1----:R-:W2:Y:S04]  /*56f30*/  LDL.LU.64 R76, [R1+0x32b0] ;  /* 0x0032b000014c7983 */ /* 0x002ea80000300a00 */
[----:B---3--:R-:W3:-:S15]  /*56f40*/  LDL.LU.64 R78, [R1+0x32b8] ;  /* 0x0032b800014e7983 */ /* 0x008ede0000300a00 */
[----:B------:R-:W-:-:S01]  /*56f50*/  NOP ;  /* 0x0000000000007918 */ /* 0x000fc20000000000 */
[----:B------:R-:W-:Y:S04]  /*56f60*/  STL.64 [R1+0x1a50], R108 ;  /* 0x001a506c01007387 */ /* 0x000fe80000100a00 */
[----:B------:R-:W-:Y:S01]  /*56f70*/  STL.64 [R1+0x1a58], R110 ;  /* 0x001a586e01007387 */ /* 0x000fe20000100a00 */
[C---:B------:R-:W-:Y:S06]  /*56f80*/  HMMA.1688.F32.TF32 R104, R68.reuse, R36, R100 ;  /* 0x000000244468723c */ /* 0x040fec0000081064 */
[C---:B------:R-:W-:Y:S06]  /*56f90*/  HMMA.1688.F32.TF32 R100, R68.reuse, R40, R96 ;  /* 0x000000284464723c */ /* 0x040fec0000081060 */
[C---:B----4-:R-:W-:Y:S11]  /*56fa0*/  HMMA.1688.F32.TF32 R96, R68.reuse, R44, R80 ;  /* 0x0000002c4460723c */ /* 0x050ff60000081050 */
[----:B------:R-:W-:Y:S04]  /*56fb0*/  STL.64 [R1+0x1a70], R104 ;  /* 0x001a706801007387 */ /* 0x000fe80000100a00 */
[----:B------:R-:W-:Y:S04]  /*56fc0*/  STL.64 [R1+0x1a78], R106 ;  /* 0x001a786a01007387 */ /* 0x000fe80000100a00 */
[----:B------:R-:W4:Y:S04]  /*56fd0*/  LDL.LU.64 R80, [R1+0x13e0] ;  /* 0x0013e00001507983 */ /* 0x000f280000300a00 */
        /* <DEDUP_REMOVED lines=54> */
[----:B--2---:R-:W-:-:S15]  /*57340*/  HMMA.1688.F32.TF32 R84, R228, R16, R84 ;  /* 0x00000010e454723c */ /* 0x004fde0000081054 */
[----:B------:R-:W-:-:S08]  /*57350*/  NOP ;  /* 0x0000000000007918 */ /* 0x000fd00000000000 */
[----:B------:R1:W-:Y:S04]  /*57360*/  STL.64 [R1+0x1090], R84 ;  /* 0x0010905401007387 */ /* 0x0003e80000100a00 */
[----:B------:R2:W-:Y:S04]  /*57370*/  STL.64 [R1+0x1098], R86 ;  /* 0x0010985601007387 */ /* 0x0005e80000100a00 */
[----:B------:R-:W4:Y:S04]  /*57380*/  LDL.LU.64 R96, [R1+0xed0] ;  /* 0x000ed00001607983 */ /* 0x000f280000300a00 */
[----:B------:R-:W4:Y:S04]  /*57390*/  LDL.LU.64 R98, [R1+0xed8] ;  /* 0x000ed80001627983 */ /* 0x000f280000300a00 */
[----:B-1----:R-:W4:Y:S04]  /*573a0*/  LDL.LU.64 R84, [R1+0xe10] ;  /* 0x000e100001547983 */ /* 0x002f280000300a00 */
[----:B--2---:R-:W2:Y:S01]  /*573b0*/  LDL.LU.64 R86, [R1+0xe18] ;  /* 0x000e180001567983 */ /* 0x004ea20000300a00 */
        /* <DEDUP_REMOVED lines=105> */
[----:B------:R-:W-:Y:S04]  /*57a50*/  STL.64 [R1+0x1c20], R84 ;  /* 0x001c205401007387 */ /* 0x000fe80000100a00 */
[----:B------:R3:W-:Y:S02]  /*57a60*/  STL.64 [R1+0x1c28], R86 ;  /* 0x001c285601007387 */ /* 0x0007e40000100a00 */
[----:B---3--:R-:W-:Y:S02]  /*57a70*/  HMMA.1688.F32.TF32 R84, R68, R28, R76 ;  /* 0x0000001c4454723c */ /* 0x008fe4000008104c */
[----:B------:R-:W2:Y:S04]  /*57a80*/  LDL.LU.64 R76, [R1+0x3090] ;  /* 0x00309000014c7983 */ /* 0x000ea80000300a00 */
[----:B------:R-:W2:-:S15]  /*57a90*/  LDL.LU.64 R78, [R1+0x3098] ;  /* 0x00309800014e7983 */ /* 0x000e9e0000300a00 */
[----:B------:R-:W-:-:S02]  /*57aa0*/  NOP ;  /* 0x0000000000007918 */ /* 0x000fc40000000000 */
[----:B------:R1:W-:Y:S04]  /*57ab0*/  STL.64 [R1+0x1c40], R84 ;  /* 0x001c405401007387 */ /* 0x0003e80000100a00 */
[----:B------:R3:W-:Y:S04]  /*57ac0*/  STL.64 [R1+0x1c48], R86 ;  /* 0x001c485601007387 */ /* 0x0007e80000100a00 */
[----:B------:R-:W2:Y:S04]  /*57ad0*/  LDL.LU.64 R92, [R1+0x31c0] ;  /* 0x0031c000015c7983 */ /* 0x000ea80000300a00 */
[----:B------:R-:W2:Y:S01]  /*57ae0*/  LDL.LU.64 R94, [R1+0x31c8] ;  /* 0x0031c800015e7983 */ /* 0x000ea20000300a00 */
[C---:B------:R-:W-:Y:S03]  /*57af0*/  HMMA.1688.F32.TF32 R108, R68.reuse, R32, R104 ;  /* 0x00000020446c723c */ /* 0x040fe60000081068 */
[----:B-1----:R-:W2:Y:S04]  /*57b00*/  LDL.LU.64 R84, [R1+0x32c0] ;  /* 0x0032c00001547983 */ /* 0x002ea80000300a00 */
[----:B---3--:R-:W3:Y:S01]  /*57b10*/  LDL.LU.64 R86, [R1+0x32c8] ;  /* 0x0032c80001567983 */ /* 0x008ee20000300a00 */
[----:B------:R-:W-:-:S15]  /*57b20*/  HMMA.1688.F32.TF32 R104, R68, R36, R100 ;  /* 0x000000244468723c */ /* 0x000fde0000081064 */
        /* <DEDUP_REMOVED lines=88> */
[----:B------:R-:W4:Y:S04]  /*580b0*/  LDL.LU.64 R92, [R1+0x1920] ;  /* 0x00192000015c7983 */ /* 0x000f280000300a00 */
[----:B------:R-:W4:Y:S01]  /*580c0*/  LDL.LU.64 R94, [R1+0x1928] ;  /* 0x00192800015e7983 */ /* 0x000f220000300a00 */
[C---:B------:R-:W-:Y:S03]  /*580d0*/  HMMA.1688.F32.TF32 R108, R228.reuse, R32, R104 ;  /* 0x00000020e46c723c */ /* 0x040fe60000081068 */
[----:B-1----:R-:W4:Y:S04]  /*580e0*/  LDL.LU.64 R80, [R1+0x1970] ;  /* 0x0019700001507983 */ /* 0x002f280000300a00 */
[----:B------:R-:W4:Y:S01]  /*580f0*/  LDL.LU.64 R82, [R1+0x1978] ;  /* 0x0019780001527983 */ /* 0x000f220000300a00 */
[----:B------:R-:W-:-:S15]  /*58100*/  HMMA.1688.F32.TF32 R104, R228, R36, R100 ;  /* 0x00000024e468723c */ /* 0x000fde0000081064 */
        /* <DEDUP_REMOVED lines=69> */
[----:B-1----:R-:W4:Y:S04]  /*58560*/  LDL.LU.64 R74, [R1+0x19d8] ;  /* 0x0019d800014a7983 */ /* 0x002f280000300a00 */
[----:B------:R-:W4:Y:S04]  /*58570*/  LDL.LU.64 R88, [R1+0x19b0] ;  /* 0x0019b00001587983 */ /* 0x000f280000300a00 */
[----:B------:R-:W4:Y:S01]  /*58580*/  LDL.LU.64 R90, [R1+0x19b8] ;  /* 0x0019b800015a7983 */ /* 0x000f220000300a00 */
        /* <DEDUP_REMOVED lines=8> */
[----:B--2---:R-:W-:Y:S03]  /*58610*/  HMMA.1688.F32.TF32 R108, R68, R24, R76 ;  /* 0x00000018446c723c */ /* 0x004fe6000008104c */
[----:B------:R-:W2:Y:S04]  /*58620*/  LDL.LU.64 R76, [R1+0x3080] ;  /* 0x00308000014c7983 */ /* 0x000ea80000300a00 */
[----:B------:R-:W2:-:S15]  /*58630*/  LDL.LU.64 R78, [R1+0x3088] ;  /* 0x00308800014e7983 */ /* 0x000e9e0000300a00 */
        /* <DEDUP_REMOVED lines=40> */
[C---:B--2---:R-:W-:Y:S02]  /*588c0*/  HMMA.1688.F32.TF32 R92, R68.reuse, R60, R76 ;  /* 0x0000003c445c723c */ /* 0x044fe4000008104c */
[----:B------:R-:W2:Y:S04]  /*588d0*/  LDL.LU.64 R76, [R1+0x1660] ;  /* 0x00166000014c7983 */ /* 0x000ea80000300a00 */
[----:B------:R-:W2:Y:S01]  /*588e0*/  LDL.LU.64 R78, [R1+0x1668] ;  /* 0x00166800014e7983 */ /* 0x000ea20000300a00 */
[----:B---3--:R-:W-:-:S15]  /*588f0*/  HMMA.1688.F32.TF32 R68, R68, R64, R84 ;  /* 0x000000404444723c */ /* 0x008fde0000081054 */
[----:B------:R-:W-:-:S01]  /*58900*/  NOP ;  /* 0x0000000000007918 */ /* 0x000fc20000000000 */
[----:B------:R-:W-:Y:S04]  /*58910*/  STL.64 [R1+0x2110], R92 ;  /* 0x0021105c01007387 */ /* 0x000fe80000100a00 */
[----:B------:R4:W-:Y:S04]  /*58920*/  STL.64 [R1+0x2118], R94 ;  /* 0x0021185e01007387 */ /* 0x0009e80000100a00 */
[----:B------:R-:W3:Y:S04]  /*58930*/  LDL.LU.64 R84, [R1+0x1620] ;  /* 0x0016200001547983 */ /* 0x000ee80000300a00 */
[----:B------:R-:W3:Y:S04]  /*58940*/  LDL.LU.64 R86, [R1+0x1628] ;  /* 0x0016280001567983 */ /* 0x000ee80000300a00 */
[----:B------:R-:W-:Y:S04]  /*58950*/  STL.64 [R1+0x2100], R68 ;  /* 0x0021004401007387 */ /* 0x000fe80000100a00 */
[----:B------:R-:W-:Y:S04]  /*58960*/  STL.64 [R1+0x2108], R70 ;  /* 0x0021084601007387 */ /* 0x000fe80000100a00 */
[----:B------:R-:W-:Y:S04]  /*58970*/  LDS R68, [R247+UR10+0x780] ;  /* 0x0007800af7447984 */ /* 0x000fe80008000800 */
[----:B------:R-:W-:Y:S04]  /*58980*/  LDS R70, [R247+UR10+0x2780] ;  /* 0x0027800af7467984 */ /* 0x000fe80008000800 */
[----:B------:R-:W-:Y:S04]  /*58990*/  LDS R69, [R252+UR10+0x780] ;  /* 0x0007800afc457984 */ /* 0x000fe80008000800 */
[----:B------:R-:W1:Y:S01]  /*589a0*/  LDS R71, [R252+UR10+0x2780] ;  /* 0x0027800afc477984 */ /* 0x000e620008000800 */
[C---:B----4-:R-:W-:Y:S03]  /*589b0*/  HMMA.1688.F32.TF32 R92, R228.reuse, R4, R72 ;  /* 0x00000004e45c723c */ /* 0x050fe60000081048 */
[----:B------:R-:W4:Y:S04]  /*589c0*/  LDL.LU.64 R72, [R1+0x1600] ;  /* 0x0016000001487983 */ /* 0x000f280000300a00 */
[----:B------:R-:W4:Y:S01]  /*589d0*/  LDL.LU.64 R74, [R1+0x1608] ;  /* 0x00160800014a7983 */ /* 0x000f220000300a00 */
[----:B------:R-:W-:-:S15]  /*589e0*/  HMMA.1688.F32.TF32 R88, R228, R8, R88 ;  /* 0x00000008e458723c */ /* 0x000fde0000081058 */
[----:B------:R1:W-:Y:S04]  /*589f0*/  STL.64 [R1+0x2130], R92 ;  /* 0x0021305c01007387 */ /* 0x0003e80000100a00 */
[----:B------:R1:W-:Y:S04]  /*58a00*/  STL.64 [R1+0x2138], R94 ;  /* 0x0021385e01007387 */ /* 0x0003e80000100a00 */
[----:B------:R-:W4:Y:S04]  /*58a10*/  LDL.LU.64 R104, [R1+0x15d0] ;  /* 0x0015d00001687983 */ /* 0x000f280000300a00 */
[----:B------:R-:W4:Y:S04]  /*58a20*/  LDL.LU.64 R106, [R1+0x15d8] ;  /* 0x0015d800016a7983 */ /* 0x000f280000300a00 */
[----:B------:R1:W-:Y:S04]  /*58a30*/  STL.64 [R1+0x2150], R88 ;  /* 0x0021505801007387 */ /* 0x0003e80000100a00 */
[----:B------:R1:W-:Y:S04]  /*58a40*/  STL.64 [R1+0x2158], R90 ;  /* 0x0021585a01007387 */ /* 0x0003e80000100a00 */
[----:B------:R-:W4:Y:S04]  /*58a50*/  LDL.LU.64 R100, [R1+0x1530] ;  /* 0x0015300001647983 */ /* 0x000f280000300a00 */
[----:B------:R-:W4:Y:S04]  /*58a60*/  LDL.LU.64 R102, [R1+0x1538] ;  /* 0x0015380001667983 */ /* 0x000f280000300a00 */
[----:B------:R-:W4:Y:S04]  /*58a70*/  LDL.LU.64 R96, [R1+0x14e0] ;  /* 0x0014e00001607983 */ /* 0x000f280000300a00 */
[----:B------:R-:W4:Y:S04]  /*58a80*/  LDL.LU.64 R98, [R1+0x14e8] ;  /* 0x0014e80001627983 */ /* 0x000f280000300a00 */
[----:B-1----:R-:W4:Y:S04]  /*58a90*/  LDL.LU.64 R92, [R1+0x14d0] ;  /* 0x0014d000015c7983 */ /* 0x002f280000300a00 */
[----:B------:R-:W4:Y:S04]  /*58aa0*/  LDL.LU.64 R94, [R1+0x14d8] ;  /* 0x0014d800015e7983 */ /* 0x000f280000300a00 */
[----:B------:R-:W4:Y:S04]  /*58ab0*/  LDL.LU.64 R88, [R1+0x14a0] ;  /* 0x0014a00001587983 */ /* 0x000f280000300a00 */
[----:B------:R-:W4:Y:S01]  /*58ac0*/  LDL.LU.64 R90, [R1+0x14a8] ;  /* 0x0014a800015a7983 */ /* 0x000f220000300a00 */
[----:B------:R-:W-:Y:S03]  /*58ad0*/  HMMA.1688.F32.TF32 R108, R228, R12, R80 ;  /* 0x0000000ce46c723c */ /* 0x000fe60000081050 */
[----:B------:R-:W4:Y:S04]  /*58ae0*/  LDL.LU.64 R80, [R1+0x1480] ;  /* 0x0014800001507983 */ /* 0x000f280000300a00 */
[----:B------:R-:W4:-:S15]  /*58af0*/  LDL.LU.64 R82, [R1+0x1488] ;  /* 0x0014880001527983 */ /* 0x000f1e0000300a00 */
        /* <DEDUP_REMOVED lines=20> */
[----:B------:R-:W-:Y:S01]  /*58c40*/  STL.64 [R1+0x21d0], R108 ;  /* 0x0021d06c01007387 */ /* 0x000fe20000100a00 */
        /* <DEDUP_REMOVED lines=9> */
[----:B------:R1:W-:Y:S04]  /*58ce0*/  STL.64 [R1+0x2240], R96 ;  /* 0x0022406001007387 */ /* 0x0003e80000100a00 */
[----:B------:R1:W-:Y:S04]  /*58cf0*/  STL.64 [R1+0x2248], R98 ;  /* 0x0022486201007387 */ /* 0x0003e80000100a00 */
[----:B-1----:R-:W4:Y:S04]  /*58d00*/  LDL.LU.64 R96, [R1+0x2870] ;  /* 0x0028700001607983 */ /* 0x002f280000300a00 */
        /* <DEDUP_REMOVED lines=10> */
[----:B------:R2:W-:Y:S01]  /*58db0*/  STL.64 [R1+0x2298], R90 ;  /* 0x0022985a01007387 */ /* 0x0005e20000100a00 */
[C---:B---3--:R-:W-:Y:S06]  /*58dc0*/  HMMA.1688.F32.TF32 R84, R228.reuse, R56, R84 ;  /* 0x00000038e454723c */ /* 0x048fec0000081054 */
[----:B--2---:R-:W-:Y:S01]  /*58dd0*/  HMMA.1688.F32.TF32 R88, R228, R52, R76 ;  /* 0x00000034e458723c */ /* 0x004fe2000008104c */
[----:B------:R-:W2:Y:S04]  /*58de0*/  LDL.LU.64 R76, [R1+0x2850] ;  /* 0x00285000014c7983 */ /* 0x000ea80000300a00 */
[----:B------:R-:W2:-:S15]  /*58df0*/  LDL.LU.64 R78, [R1+0x2858] ;  /* 0x00285800014e7983 */ /* 0x000e9e0000300a00 */
[----:B------:R-:W-:-:S03]  /*58e00*/  NOP ;  /* 0x0000000000007918 */ /* 0x000fc60000000000 */
[----:B------:R-:W-:Y:S04]  /*58e10*/  STL.64 [R1+0x22b0], R88 ;  /* 0x0022b05801007387 */ /* 0x000fe80000100a00 */
[----:B------:R-:W-:Y:S04]  /*58e20*/  STL.64 [R1+0x22b8], R90 ;  /* 0x0022b85a01007387 */ /* 0x000fe80000100a00 */
[----:B------:R-:W3:Y:S04]  /*58e30*/  LDL.LU.64 R92, [R1+0x2840] ;  /* 0x00284000015c7983 */ /* 0x000ee80000300a00 */
[----:B------:R-:W3:Y:S04]  /*58e40*/  LDL.LU.64 R94, [R1+0x2848] ;  /* 0x00284800015e7983 */ /* 0x000ee80000300a00 */
[----:B------:R-:W-:Y:S04]  /*58e50*/  STL.64 [R1+0x22d0], R84 ;  /* 0x0022d05401007387 */ /* 0x000fe80000100a00 */
[----:B------:R4:W-:Y:S02]  /*58e60*/  STL.64 [R1+0x22d8], R86 ;  /* 0x0022d85601007387 */ /* 0x0009e40000100a00 */
[C---:B----4-:R-:W-:Y:S02]  /*58e70*/  HMMA.1688.F32.TF32 R84, R228.reuse, R60, R72 ;  /* 0x0000003ce454723c */ /* 0x050fe40000081048 */
[----:B------:R-:W4:Y:S04]  /*58e80*/  LDL.LU.64 R72, [R1+0x2830] ;  /* 0x0028300001487983 */ /* 0x000f280000300a00 */
[----:B------:R-:W4:Y:S01]  /*58e90*/  LDL.LU.64 R74, [R1+0x2838] ;  /* 0x00283800014a7983 */ /* 0x000f220000300a00 */
[----:B------:R-:W-:Y:S01]  /*58ea0*/  HMMA.1688.F32.TF32 R100, R228, R64, R232 ;  /* 0x00000040e464723c */ /* 0x000fe200000810e8 */
[----:B------:R-:W-:-:S02]  /*58eb0*/  IMAD.MOV.U32 R236, RZ, RZ, R63 ;  /* 0x000000ffffec7224 */ /* 0x000fc400078e003f */
[----:B------:R-:W-:Y:S01]  /*58ec0*/  IMAD.MOV.U32 R237, RZ, RZ, R62 ;  /* 0x000000ffffed7224 */ /* 0x000fe200078e003e */
[----:B------:R-:W-:Y:S01]  /*58ed0*/  LDS R232, [R0+UR10+0x4000] ;  /* 0x0040000a00e87984 */ /* 0x000fe20008000800 */
[----:B------:R-:W-:Y:S02]  /*58ee0*/  IMAD.MOV.U32 R238, RZ, RZ, R66 ;  /* 0x000000ffffee7224 */ /* 0x000fe400078e0042 */
[----:B------:R-:W-:Y:S01]  /*58ef0*/  IMAD.MOV.U32 R239, RZ, RZ, R67 ;  /* 0x000000ffffef7224 */ /* 0x000fe200078e0043 */
[----:B------:R-:W-:Y:S01]  /*58f00*/  LDS R234, [R0+UR10+0x6000] ;  /* 0x0060000a00ea7984 */ /* 0x000fe20008000800 */
[----:B------:R-:W-:Y:S02]  /*58f10*/  IMAD.MOV.U32 R140, RZ, RZ, R58 ;  /* 0x000000ffff8c7224 */ /* 0x000fe400078e003a */
[----:B------:R-:W-:Y:S01]  /*58f20*/  IMAD.MOV.U32 R141, RZ, RZ, R59 ;  /* 0x000000ffff8d7224 */ /* 0x000fe200078e003b */
[----:B------:R-:W-:Y:S01]  /*58f30*/  LDS R233, [R3+UR10+0x4000] ;  /* 0x0040000a03e97984 */ /* 0x000fe20008000800 */
[----:B------:R-:W-:-:S02]  /*58f40*/  IMAD.MOV.U32 R142, RZ, RZ, R54 ;  /* 0x000000ffff8e7224 */ /* 0x000fc400078e0036 */
[----:B------:R-:W-:Y:S01]  /*58f50*/  IMAD.MOV.U32 R143, RZ, RZ, R55 ;  /* 0x000000ffff8f7224 */ /* 0x000fe200078e0037 */
[----:B------:R-:W1:Y:S04]  /*58f60*/  LDS R235, [R3+UR10+0x6000] ;  /* 0x0060000a03eb7984 */ /* 0x000e680008000800 */
[----:B------:R1:W-:Y:S04]  /*58f70*/  STL.64 [R1+0x2300], R84 ;  /* 0x0023005401007387 */ /* 0x0003e80000100a00 */
[----:B------:R1:W-:Y:S04]  /*58f80*/  STL.64 [R1+0x2308], R86 ;  /* 0x0023085601007387 */ /* 0x0003e80000100a00 */
[----:B------:R-:W4:Y:S04]  /*58f90*/  LDL.LU.64 R88, [R1+0x2820] ;  /* 0x0028200001587983 */ /* 0x000f280000300a00 */
[----:B------:R-:W4:Y:S04]  /*58fa0*/  LDL.LU.64 R90, [R1+0x2828] ;  /* 0x00282800015a7983 */ /* 0x000f280000300a00 */
[----:B-1----:R-:W4:Y:S04]  /*58fb0*/  LDL.LU.64 R84, [R1+0x2810] ;  /* 0x0028100001547983 */ /* 0x002f280000300a00 */
[----:B------:R-:W4:Y:S04]  /*58fc0*/  LDL.LU.64 R86, [R1+0x2818] ;  /* 0x0028180001567983 */ /* 0x000f280000300a00 */
[----:B------:R-:W-:Y:S04]  /*58fd0*/  STL.64 [R1+0x22f0], R100 ;  /* 0x0022f06401007387 */ /* 0x000fe80000100a00 */
[----:B------:R1:W-:Y:S01]  /*58fe0*/  STL.64 [R1+0x22f8], R102 ;  /* 0x0022f86601007387 */ /* 0x0003e20000100a00 */
[----:B------:R-:W-:-:S02]  /*58ff0*/  IMAD.MOV.U32 R148, RZ, RZ, R50 ;  /* 0x000000ffff947224 */ /* 0x000fc400078e0032 */
[----:B------:R-:W-:Y:S01]  /*59000*/  IMAD.MOV.U32 R149, RZ, RZ, R51 ;  /* 0x000000ffff957224 */ /* 0x000fe200078e0033 */
[----:B------:R-:W-:Y:S01]  /*59010*/  LDS R228, [R247+UR10+0x4000] ;  /* 0x0040000af7e47984 */ /* 0x000fe20008000800 */
[----:B------:R-:W-:Y:S02]  /*59020*/  IMAD.MOV.U32 R150, RZ, RZ, R46 ;  /* 0x000000ffff967224 */ /* 0x000fe400078e002e */
[----:B------:R-:W-:Y:S01]  /*59030*/  IMAD.MOV.U32 R151, RZ, RZ, R47 ;  /* 0x000000ffff977224 */ /* 0x000fe200078e002f */
[----:B------:R-:W-:Y:S04]  /*59040*/  LDS R230, [R247+UR10+0x6000] ;  /* 0x0060000af7e67984 */ /* 0x000fe80008000800 */
[----:B------:R-:W-:Y:S04]  /*59050*/  LDS R229, [R252+UR10+0x4000] ;  /* 0x0040000afce57984 */ /* 0x000fe80008000800 */
[----:B------:R-:W4:Y:S01]  /*59060*/  LDS R231, [R252+UR10+0x6000] ;  /* 0x0060000afce77984 */ /* 0x000f220008000800 */
        /* <DEDUP_REMOVED lines=15> */
[C---:B---3--:R-:W-:Y:S06]  /*59160*/  HMMA.1688.F32.TF32 R96, R68.reuse, R16, R92 ;  /* 0x000000104460723c */ /* 0x048fec000008105c */
[----:B----4-:R-:W-:Y:S01]  /*59170*/  HMMA.1688.F32.TF32 R92, R68, R20, R72 ;  /* 0x00000014445c723c */ /* 0x010fe20000081048 */
[----:B------:R-:W3:-:S15]  /*59180*/  LDL.LU.64 R72, [R1+0x3050] ;  /* 0x0030500001487983 */ /* 0x000ede0000300a00 */
[----:B------:R-:W-:-:S01]  /*59190*/  NOP ;  /* 0x0000000000007918 */ /* 0x000fc20000000000 */
[----:B------:R-:W-:Y:S04]  /*591a0*/  STL.64 [R1+0x2380], R96 ;  /* 0x0023806001007387 */ /* 0x000fe80000100a00 */
[----:B------:R-:W-:Y:S04]  /*591b0*/  STL.64 [R1+0x2388], R98 ;  /* 0x0023886201007387 */ /* 0x000fe80000100a00 */
[----:B------:R-:W3:Y:S04]  /*591c0*/  LDL.LU.64 R74, [R1+0x3058] ;  /* 0x00305800014a7983 */ /* 0x000ee80000300a00 */
[----:B------:R1:W-:Y:S04]  /*591d0*/  STL.64 [R1+0x23b0], R92 ;  /* 0x0023b05c01007387 */ /* 0x0003e80000100a00 */
[----:B------:R4:W-:Y:S04]  /*591e0*/  STL.64 [R1+0x23b8], R94 ;  /* 0x0023b85e01007387 */ /* 0x0009e80000100a00 */
[----:B-1----:R-:W3:Y:S04]  /*591f0*/  LDL.LU.64 R92, [R1+0x3040] ;  /* 0x00304000015c7983 */ /* 0x002ee80000300a00 */
[----:B----4-:R-:W4:Y:S01]  /*59200*/  LDL.LU.64 R94, [R1+0x3048] ;  /* 0x00304800015e7983 */ /* 0x010f220000300a00 */
[C---:B------:R-:W-:Y:S06]  /*59210*/  HMMA.1688.F32.TF32 R88, R68.reuse, R24, R88 ;  /* 0x000000184458723c */ /* 0x040fec0000081058 */
[----:B------:R-:W-:-:S15]  /*59220*/  HMMA.1688.F32.TF32 R84, R68, R28, R84 ;  /* 0x0000001c4454723c */ /* 0x000fde0000081054 */
[----:B------:R-:W-:-:S02]  /*59230*/  NOP ;  /* 0x0000000000007918 */ /* 0x000fc40000000000 */
[----:B------:R1:W-:Y:S04]  /*59240*/  STL.64 [R1+0x2410], R88 ;  /* 0x0024105801007387 */ /* 0x0003e80000100a00 */
[----:B------:R1:W-:Y:S04]  /*59250*/  STL.64 [R1+0x2418], R90 ;  /* 0x0024185a01007387 */ /* 0x0003e80000100a00 */
[----:B-1----:R-:W4:Y:S04]  /*59260*/  LDL.LU.64 R88, [R1+0x3030] ;  /* 0x0030300001587983 */ /* 0x002f280000300a00 */
[----:B------:R-:W4:Y:S04]  /*59270*/  LDL.LU.64 R90, [R1+0x3038] ;  /* 0x00303800015a7983 */ /* 0x000f280000300a00 */
[----:B------:R1:W-:Y:S04]  /*59280*/  STL.64 [R1+0x2430], R84 ;  /* 0x0024305401007387 */ /* 0x0003e80000100a00 */
[----:B------:R1:W-:Y:S01]  /*59290*/  STL.64 [R1+0x2438], R86 ;  /* 0x0024385601007387 */ /* 0x0003e20000100a00 */
[C---:B------:R-:W-:Y:S06]  /*592a0*/  HMMA.1688.F32.TF32 R80, R68.reuse, R32, R80 ;  /* 0x000000204450723c */ /* 0x040fec0000081050 */
[----:B--2---:R-:W-:-:S15]  /*592b0*/  HMMA.1688.F32.TF32 R76, R68, R36, R76 ;  /* 0x00000024444c723c */ /* 0x004fde000008104c */
[----:B------:R-:W-:-:S03]  /*592c0*/  NOP ;  /* 0x0000000000007918 */ /* 0x000fc60000000000 */
[----:B------:R-:W-:Y:S01]  /*592d0*/  IMAD.MOV.U32 R245, RZ, RZ, R83 ;  /* 0x000000fffff57224 */ /* 0x000fe200078e0053 */
[----:B------:R2:W-:Y:S04]  /*592e0*/  STL.64 [R1+0x2450], R80 ;  /* 0x0024505001007387 */ /* 0x0005e80000100a00 */
[----:B------:R2:W-:Y:S04]  /*592f0*/  STL [R1+0x2458], R82 ;  /* 0x0024585201007387 */ /* 0x0005e80000100800 */
[----:B-1----:R-:W4:Y:S04]  /*59300*/  LDL.LU.64 R84, [R1+0x3020] ;  /* 0x0030200001547983 */ /* 0x002f280000300a00 */
[----:B------:R-:W4:Y:S04]  /*59310*/  LDL.LU.64 R86, [R1+0x3028] ;  /* 0x0030280001567983 */ /* 0x000f280000300a00 */
[----:B------:R-:W-:Y:S04]  /*59320*/  STL [R1+0x68fc], R245 ;  /* 0x0068fcf501007387 */ /* 0x000fe80000100800 */
[----:B------:R1:W-:Y:S01]  /*59330*/  STL.64 [R1+0x2470], R76 ;  /* 0x0024704c01007387 */ /* 0x0003e20000100a00 */
[----:B------:R-:W-:-:S03]  /*59340*/  IMAD.MOV.U32 R37, RZ, RZ, R78 ;  /* 0x000000ffff257224 */ /* 0x000fc600078e004e */
[----:B--2---:R-:W2:Y:S01]  /*59350*/  LDL.LU.64 R80, [R1+0x3160] ;  /* 0x0031600001507983 */ /* 0x004ea20000300a00 */
[----:B------:R-:W-:-:S03]  /*59360*/  IMAD.MOV.U32 R36, RZ, RZ, R79 ;  /* 0x000000ffff247224 */ /* 0x000fc600078e004f */
[----:B------:R-:W2:Y:S04]  /*59370*/  LDL.LU.64 R82, [R1+0x3168] ;  /* 0x0031680001527983 */ /* 0x000ea80000300a00 */
[----:B-1----:R-:W2:Y:S04]  /*59380*/  LDL.LU.64 R76, [R1+0x31d0] ;  /* 0x0031d000014c7983 */ /* 0x002ea80000300a00 */
[----:B------:R-:W2:Y:S04]  /*59390*/  LDL.LU.64 R78, [R1+0x31d8] ;  /* 0x0031d800014e7983 */ /* 0x000ea80000300a00 */
[----:B------:R-:W-:Y:S04]  /*593a0*/  STL [R1+0x6904], R36 ;  /* 0x0069042401007387 */ /* 0x000fe80000100800 */
[----:B------:R-:W-:Y:S01]  /*593b0*/  STL [R1+0x6900], R37 ;  /* 0x0069002501007387 */ /* 0x000fe20000100800 */
[C---:B---3--:R-:W-:Y:S06]  /*593c0*/  HMMA.1688.F32.TF32 R72, R68.reuse, R40, R72 ;  /* 0x000000284448723c */ /* 0x048fec0000081048 */
[----:B----4-:R-:W-:-:S15]  /*593d0*/  HMMA.1688.F32.TF32 R92, R68, R44, R92 ;  /* 0x0000002c445c723c */ /* 0x010fde000008105c */
[----:B------:R-:W-:-:S03]  /*593e0*/  NOP ;  /* 0x0000000000007918 */ /* 0x000fc60000000000 */
[----:B------:R-:W-:Y:S01]  /*593f0*/  IMAD.MOV.U32 R40, RZ, RZ, R75 ;  /* 0x000000ffff287224 */ /* 0x000fe200078e004b */
[----:B------:R1:W-:Y:S01]  /*59400*/  STL [R1+0x2490], R72 ;  /* 0x0024904801007387 */ /* 0x0003e20000100800 */
[----:B------:R-:W-:Y:S02]  /*59410*/  IMAD.MOV.U32 R41, RZ, RZ, R74 ;  /* 0x000000ffff297224 */ /* 0x000fe400078e004a */
[----:B------:R-:W-:Y:S02]  /*59420*/  IMAD.MOV.U32 R245, RZ, RZ, R73 ;  /* 0x000000fffff57224 */ /* 0x000fe400078e0049 */
[----:B-1----:R-:W3:Y:S04]  /*59430*/  LDL.LU.64 R72, [R1+0x32d0] ;  /* 0x0032d00001487983 */ /* 0x002ee80000300a00 */
[----:B------:R-:W3:Y:S04]  /*59440*/  LDL.LU.64 R74, [R1+0x32d8] ;  /* 0x0032d800014a7983 */ /* 0x000ee80000300a00 */
[----:B------:R-:W-:Y:S01]  /*59450*/  STL [R1+0x6910], R40 ;  /* 0x0069102801007387 */ /* 0x000fe20000100800 */
[----:B------:R-:W-:-:S03]  /*59460*/  IMAD.MOV.U32 R36, RZ, RZ, R92 ;  /* 0x000000ffff247224 */ /* 0x000fc600078e005c */
[----:B------:R1:W-:Y:S04]  /*59470*/  STL [R1+0x690c], R41 ;  /* 0x00690c2901007387 */ /* 0x0003e80000100800 */
[----:B------:R4:W-:Y:S04]  /*59480*/  STL [R1+0x6908], R245 ;  /* 0x006908f501007387 */ /* 0x0009e80000100800 */
[----:B------:R4:W-:Y:S04]  /*59490*/  STL [R1+0x6914], R36 ;  /* 0x0069142401007387 */ /* 0x0009e80000100800 */
[----:B------:R-:W3:Y:S04]  /*594a0*/  LDL.LU R63, [R1+0x6cc4] ;  /* 0x006cc400013f7983 */ /* 0x000ee80000300800 */
[----:B------:R-:W3:Y:S04]  /*594b0*/  LDL.LU R62, [R1+0x6cc0] ;  /* 0x006cc000013e7983 */ /* 0x000ee80000300800 */
[----:B------:R-:W3:Y:S04]  /*594c0*/  LDL.LU R66, [R1+0x6cbc] ;  /* 0x006cbc0001427983 */ /* 0x000ee80000300800 */
[----:B------:R-:W3:Y:S01]  /*594d0*/  LDL.LU R67, [R1+0x6cb8] ;  /* 0x006cb80001437983 */ /* 0x000ee20000300800 */
[----:B------:R-:W-:Y:S01]  /*594e0*/  HMMA.1688.F32.TF32 R88, R68, R48, R88 ;  /* 0x000000304458723c */ /* 0x000fe20000081058 */
[----:B------:R-:W-:-:S02]  /*594f0*/  IMAD.MOV.U32 R37, RZ, RZ, R93 ;  /* 0x000000ffff257224 */ /* 0x000fc400078e005d */
[----:B------:R-:W-:Y:S02]  /*59500*/  IMAD.MOV.U32 R45, RZ, RZ, R94 ;  /* 0x000000ffff2d7224 */ /* 0x000fe400078e005e */
[----:B------:R-:W-:-:S15]  /*59510*/  IMAD.MOV.U32 R44, RZ, RZ, R95 ;  /* 0x000000ffff2c7224 */ /* 0x000fde00078e005f */
[----:B------:R-:W-:-:S04]  /*59520*/  NOP ;  /* 0x0000000000007918 */ /* 0x000fc80000000000 */
        /* <DEDUP_REMOVED lines=8> */
[C---:B--2---:R-:W-:Y:S06]  /*595b0*/  HMMA.1688.F32.TF32 R80, R68.reuse, R56, R80 ;  /* 0x000000384450723c */ /* 0x044fec0000081050 */
[----:B------:R-:W-:-:S15]  /*595c0*/  HMMA.1688.F32.TF32 R76, R68, R60, R76 ;  /* 0x0000003c444c723c */ /* 0x000fde000008104c */
[----:B------:R-:W-:-:S03]  /*595d0*/  NOP ;  /* 0x0000000000007918 */ /* 0x000fc60000000000 */
[----:B-1----:R-:W-:Y:S02]  /*595e0*/  IMAD.MOV.U32 R41, RZ, RZ, R80 ;  /* 0x000000ffff297224 */ /* 0x002fe400078e0050 */
[----:B----4-:R-:W-:-:S04]  /*595f0*/  IMAD.MOV.U32 R245, RZ, RZ, R81 ;  /* 0x000000fffff57224 */ /* 0x010fc800078e0051 */
[----:B------:R-:W-:Y:S02]  /*59600*/  IMAD.MOV.U32 R36, RZ, RZ, R76 ;  /* 0x000000ffff247224 */ /* 0x000fe400078e004c */
[----:B------:R-:W-:Y:S02]  /*59610*/  IMAD.MOV.U32 R40, RZ, RZ, R77 ;  /* 0x000000ffff287224 */ /* 0x000fe400078e004d */
[----:B------:R-:W-:Y:S02]  /*59620*/  IMAD.MOV.U32 R76, RZ, RZ, R23 ;  /* 0x000000ffff4c7224 */ /* 0x000fe400078e0017 */
[----:B------:R-:W-:Y:S01]  /*59630*/  IMAD.MOV.U32 R61, RZ, RZ, R78 ;  /* 0x000000ffff3d7224 */ /* 0x000fe200078e004e */
[----:B------:R-:W2:Y:S01]  /*59640*/  LDL.LU R23, [R1+0x6cb4] ;  /* 0x006cb40001177983 */ /* 0x000ea20000300800 */
[----:B------:R-:W-:Y:S02]  /*59650*/  IMAD.MOV.U32 R77, RZ, RZ, R22 ;  /* 0x000000ffff4d7224 */ /* 0x000fe400078e0016 */
[----:B------:R-:W-:Y:S01]  /*59660*/  IMAD.MOV.U32 R60, RZ, RZ, R79 ;  /* 0x000000ffff3c7224 */ /* 0x000fe200078e004f */
[----:B------:R-:W4:Y:S01]  /*59670*/  LDL.LU R22, [R1+0x6cb0] ;  /* 0x006cb00001167983 */ /* 0x000f220000300800 */
[----:B------:R-:W-:-:S02]  /*59680*/  IMAD.MOV.U32 R78, RZ, RZ, R27 ;  /* 0x000000ffff4e7224 */ /* 0x000fc400078e001b */
[----:B------:R-:W-:Y:S01]  /*59690*/  IMAD.MOV.U32 R79, RZ, RZ, R26 ;  /* 0x000000ffff4f7224 */ /* 0x000fe200078e001a */
[----:B------:R-:W2:Y:S01]  /*596a0*/  LDL.LU R27, [R1+0x6cac] ;  /* 0x006cac00011b7983 */ /* 0x000ea20000300800 */
[----:B------:R-:W-:Y:S02]  /*596b0*/  IMAD.MOV.U32 R80, RZ, RZ, R42 ;  /* 0x000000ffff507224 */ /* 0x000fe400078e002a */
[----:B------:R-:W-:Y:S01]  /*596c0*/  IMAD.MOV.U32 R57, RZ, RZ, R82 ;  /* 0x000000ffff397224 */ /* 0x000fe200078e0052 */
[----:B------:R-:W4:Y:S01]  /*596d0*/  LDL.LU R26, [R1+0x6ca8] ;  /* 0x006ca800011a7983 */ /* 0x000f220000300800 */
[----:B------:R-:W-:Y:S02]  /*596e0*/  IMAD.MOV.U32 R81, RZ, RZ, R43 ;  /* 0x000000ffff517224 */ /* 0x000fe400078e002b */
[----:B------:R-:W-:Y:S01]  /*596f0*/  IMAD.MOV.U32 R56, RZ, RZ, R83 ;  /* 0x000000ffff387224 */ /* 0x000fe200078e0053 */
[----:B------:R-:W2:Y:S01]  /*59700*/  LDL.LU R42, [R1+0x6ca4] ;  /* 0x006ca400012a7983 */ /* 0x000ea20000300800 */
[----:B------:R-:W-:-:S02]  /*59710*/  IMAD.MOV.U32 R82, RZ, RZ, R38 ;  /* 0x000000ffff527224 */ /* 0x000fc400078e0026 */
[----:B------:R-:W-:Y:S01]  /*59720*/  IMAD.MOV.U32 R83, RZ, RZ, R39 ;  /* 0x000000ffff537224 */ /* 0x000fe200078e0027 */
[----:B------:R-:W4:Y:S04]  /*59730*/  LDL.LU R43, [R1+0x6ca0] ;  /* 0x006ca000012b7983 */ /* 0x000f280000300800 */
        /* <DEDUP_REMOVED lines=13> */
[----:B------:R-:W4:Y:S01]  /*59810*/  LDL.LU R34, [R1+0x6c68] ;  /* 0x006c680001227983 */ /* 0x000f220000300800 */
[----:B---3--:R-:W-:-:S02]  /*59820*/  IMAD.MOV.U32 R95, RZ, RZ, R63 ;  /* 0x000000ffff5f7224 */ /* 0x008fc400078e003f */
[----:B------:R-:W-:Y:S02]  /*59830*/  IMAD.MOV.U32 R94, RZ, RZ, R62 ;  /* 0x000000ffff5e7224 */ /* 0x000fe400078e003e */
[----:B------:R-:W-:Y:S02]  /*59840*/  IMAD.MOV.U32 R93, RZ, RZ, R66 ;  /* 0x000000ffff5d7224 */ /* 0x000fe400078e0042 */
[----:B------:R-:W-:Y:S02]  /*59850*/  IMAD.MOV.U32 R92, RZ, RZ, R67 ;  /* 0x000000ffff5c7224 */ /* 0x000fe400078e0043 */
[----:B------:R-:W3:Y:S04]  /*59860*/  LDL.LU R67, [R1+0x6c64] ;  /* 0x006c640001437983 */ /* 0x000ee80000300800 */
[----:B------:R-:W3:Y:S04]  /*59870*/  LDL.LU R66, [R1+0x6c60] ;  /* 0x006c600001427983 */ /* 0x000ee80000300800 */
[----:B------:R-:W3:Y:S04]  /*59880*/  LDL.LU R62, [R1+0x6c5c] ;  /* 0x006c5c00013e7983 */ /* 0x000ee80000300800 */
[----:B------:R-:W3:Y:S01]  /*59890*/  LDL.LU R63, [R1+0x6c58] ;  /* 0x006c5800013f7983 */ /* 0x000ee20000300800 */
[----:B--2---:R-:W-:-:S02]  /*598a0*/  IMAD.MOV.U32 R103, RZ, RZ, R42 ;  /* 0x000000ffff677224 */ /* 0x004fc400078e002a */
[----:B----4-:R-:W-:Y:S02]  /*598b0*/  IMAD.MOV.U32 R102, RZ, RZ, R43 ;  /* 0x000000ffff667224 */ /* 0x010fe400078e002b */
[----:B------:R-:W-:Y:S02]  /*598c0*/  IMAD.MOV.U32 R101, RZ, RZ, R38 ;  /* 0x000000ffff657224 */ /* 0x000fe400078e0026 */
[----:B------:R-:W-:Y:S02]  /*598d0*/  IMAD.MOV.U32 R100, RZ, RZ, R39 ;  /* 0x000000ffff647224 */ /* 0x000fe400078e0027 */
[----:B------:R-:W2:Y:S04]  /*598e0*/  LDL.LU R39, [R1+0x6c54] ;  /* 0x006c540001277983 */ /* 0x000ea80000300800 */
[----:B------:R-:W4:Y:S04]  /*598f0*/  LDL.LU R38, [R1+0x6c50] ;  /* 0x006c500001267983 */ /* 0x000f280000300800 */
[----:B------:R-:W4:Y:S01]  /*59900*/  LDL.LU R43, [R1+0x6c4c] ;  /* 0x006c4c00012b7983 */ /* 0x000f220000300800 */
[----:B------:R-:W-:-:S02]  /*59910*/  IMAD.MOV.U32 R106, RZ, RZ, R59 ;  /* 0x000000ffff6a7224 */ /* 0x000fc400078e003b */
[----:B------:R-:W-:Y:S01]  /*59920*/  IMAD.MOV.U32 R105, RZ, RZ, R54 ;  /* 0x000000ffff697224 */ /* 0x000fe200078e0036 */
[----:B------:R-:W4:Y:S01]  /*59930*/  LDL.LU R42, [R1+0x6c48] ;  /* 0x006c4800012a7983 */ /* 0x000f220000300800 */
[----:B------:R-:W-:-:S03]  /*59940*/  IMAD.MOV.U32 R104, RZ, RZ, R55 ;  /* 0x000000ffff687224 */ /* 0x000fc600078e0037 */
[----:B------:R-:W4:Y:S01]  /*59950*/  LDL.LU R55, [R1+0x6c44] ;  /* 0x006c440001377983 */ /* 0x000f220000300800 */
[----:B------:R-:W-:-:S03]  /*59960*/  IMAD.MOV.U32 R107, RZ, RZ, R58 ;  /* 0x000000ffff6b7224 */ /* 0x000fc600078e003a */
[----:B------:R-:W4:Y:S04]  /*59970*/  LDL.LU R54, [R1+0x6c40] ;  /* 0x006c400001367983 */ /* 0x000f280000300800 */
[----:B------:R-:W4:Y:S01]  /*59980*/  LDL.LU R59, [R1+0x6c3c] ;  /* 0x006c3c00013b7983 */ /* 0x000f220000300800 */
[----:B------:R-:W-:Y:S02]  /*59990*/  IMAD.MOV.U32 R110, RZ, RZ, R51 ;  /* 0x000000ffff6e7224 */ /* 0x000fe400078e0033 */
[----:B------:R-:W-:Y:S01]  /*599a0*/  IMAD.MOV.U32 R109, RZ, RZ, R46 ;  /* 0x000000ffff6d7224 */ /* 0x000fe200078e002e */
[----:B------:R-:W4:Y:S01]  /*599b0*/  LDL.LU R58, [R1+0x6c38] ;  /* 0x006c3800013a7983 */ /* 0x000f220000300800 */
[----:B------:R-:W-:-:S03]  /*599c0*/  IMAD.MOV.U32 R108, RZ, RZ, R47 ;  /* 0x000000ffff6c7224 */ /* 0x000fc600078e002f */
[----:B------:R-:W4:Y:S01]  /*599d0*/  LDL.LU R47, [R1+0x6c34] ;  /* 0x006c3400012f7983 */ /* 0x000f220000300800 */
[----:B------:R-:W-:-:S03]  /*599e0*/  IMAD.MOV.U32 R111, RZ, RZ, R50 ;  /* 0x000000ffff6f7224 */ /* 0x000fc600078e0032 */
[----:B------:R-:W4:Y:S04]  /*599f0*/  LDL.LU R46, [R1+0x6c30] ;  /* 0x006c3000012e7983 */ /* 0x000f280000300800 */
[----:B------:R-:W4:Y:S04]  /*59a00*/  LDL.LU R51, [R1+0x6c2c] ;  /* 0x006c2c0001337983 */ /* 0x000f280000300800 */
[----:B------:R-:W4:Y:S01]  /*59a10*/  LDL.LU R50, [R1+0x6c28] ;  /* 0x006c280001327983 */ /* 0x000f220000300800 */
[----:B---3--:R-:W-:Y:S02]  /*59a20*/  IMAD.MOV.U32 R119, RZ, RZ, R67 ;  /* 0x000000ffff777224 */ /* 0x008fe400078e0043 */
[----:B------:R-:W-:-:S02]  /*59a30*/  IMAD.MOV.U32 R118, RZ, RZ, R66 ;  /* 0x000000ffff767224 */ /* 0x000fc400078e0042 */
[----:B------:R-:W-:Y:S02]  /*59a40*/  IMAD.MOV.U32 R117, RZ, RZ, R62 ;  /* 0x000000ffff757224 */ /* 0x000fe400078e003e */
[----:B------:R-:W-:Y:S02]  /*59a50*/  IMAD.MOV.U32 R116, RZ, RZ, R63 ;  /* 0x000000ffff747224 */ /* 0x000fe400078e003f */
[----:B------:R-:W3:Y:S04]  /*59a60*/  LDL.LU R63, [R1+0x6c24] ;  /* 0x006c2400013f7983 */ /* 0x000ee80000300800 */
[----:B------:R-:W3:Y:S04]  /*59a70*/  LDL.LU R62, [R1+0x6c20] ;  /* 0x006c2000013e7983 */ /* 0x000ee80000300800 */
[----:B------:R-:W3:Y:S04]  /*59a80*/  LDL.LU R66, [R1+0x6c1c] ;  /* 0x006c1c0001427983 */ /* 0x000ee80000300800 */
[----:B------:R-:W3:Y:S01]  /*59a90*/  LDL.LU R67, [R1+0x6c18] ;  /* 0x006c180001437983 */ /* 0x000ee20000300800 */
[----:B------:R-:W-:Y:S03]  /*59aa0*/  HMMA.1688.F32.TF32 R84, R68, R52, R84 ;  /* 0x000000344454723c */ /* 0x000fe60000081054 */
[----:B------:R-:W3:Y:S04]  /*59ab0*/  LDL.LU R136, [R1+0xc90] ;  /* 0x000c900001887983 */ /* 0x000ee80000300800 */
[----:B------:R-:W3:Y:S04]  /*59ac0*/  LDL.LU R137, [R1+0xc94] ;  /* 0x000c940001897983 */ /* 0x000ee80000300800 */
[----:B------:R-:W3:Y:S04]  /*59ad0*/  LDL.LU R138, [R1+0xc98] ;  /* 0x000c9800018a7983 */ /* 0x000ee80000300800 */
[----:B------:R-:W3:Y:S01]  /*59ae0*/  LDL.LU R139, [R1+0xc9c] ;  /* 0x000c9c00018b7983 */ /* 0x000ee20000300800 */
[----:B------:R-:W-:-:S02]  /*59af0*/  IMAD.MOV.U32 R112, RZ, RZ, R34 ;  /* 0x000000ffff707224 */ /* 0x000fc400078e0022 */
[----:B------:R-:W-:Y:S02]  /*59b00*/  IMAD.MOV.U32 R113, RZ, RZ, R35 ;  /* 0x000000ffff717224 */ /* 0x000fe400078e0023 */
[----:B------:R-:W-:Y:S02]  /*59b10*/  IMAD.MOV.U32 R114, RZ, RZ, R30 ;  /* 0x000000ffff727224 */ /* 0x000fe400078e001e */
[----:B------:R-:W-:Y:S02]  /*59b20*/  IMAD.MOV.U32 R115, RZ, RZ, R31 ;  /* 0x000000ffff737224 */ /* 0x000fe400078e001f */
[----:B------:R-:W-:Y:S02]  /*59b30*/  IMAD.MOV.U32 R96, RZ, RZ, R26 ;  /* 0x000000ffff607224 */ /* 0x000fe400078e001a */
[----:B------:R-:W-:Y:S02]  /*59b40*/  IMAD.MOV.U32 R97, RZ, RZ, R27 ;  /* 0x000000ffff617224 */ /* 0x000fe400078e001b */
[----:B------:R-:W-:-:S02]  /*59b50*/  IMAD.MOV.U32 R98, RZ, RZ, R22 ;  /* 0x000000ffff627224 */ /* 0x000fc400078e0016 */
[----:B------:R-:W-:Y:S02]  /*59b60*/  IMAD.MOV.U32 R53, RZ, RZ, R84 ;  /* 0x000000ffff357224 */ /* 0x000fe400078e0054 */
[----:B------:R-:W-:Y:S02]  /*59b70*/  IMAD.MOV.U32 R99, RZ, RZ, R23 ;  /* 0x000000ffff637224 */ /* 0x000fe400078e0017 */
[----:B------:R-:W-:Y:S02]  /*59b80*/  IMAD.MOV.U32 R52, RZ, RZ, R85 ;  /* 0x000000ffff347224 */ /* 0x000fe400078e0055 */
[----:B------:R-:W-:Y:S02]  /*59b90*/  IMAD.MOV.U32 R84, RZ, RZ, R18 ;  /* 0x000000ffff547224 */ /* 0x000fe400078e0012 */
[----:B------:R-:W-:Y:S02]  /*59ba0*/  IMAD.MOV.U32 R49, RZ, RZ, R86 ;  /* 0x000000ffff317224 */ /* 0x000fe400078e0056 */
[----:B------:R-:W-:Y:S01]  /*59bb0*/  IMAD.MOV.U32 R85, RZ, RZ, R6 ;  /* 0x000000ffff557224 */ /* 0x000fe200078e0006 */
[----:B------:R-:W-:Y:S01]  /*59bc0*/  HMMA.1688.F32.TF32 R68, R68, R64, R72 ;  /* 0x000000404444723c */ /* 0x000fe20000081048 */
[----:B------:R-:W-:-:S02]  /*59bd0*/  IMAD.MOV.U32 R48, RZ, RZ, R87 ;  /* 0x000000ffff307224 */ /* 0x000fc400078e0057 */
[----:B------:R-:W-:Y:S02]  /*59be0*/  IMAD.MOV.U32 R86, RZ, RZ, R7 ;  /* 0x000000ffff567224 */ /* 0x000fe400078e0007 */
[----:B------:R-:W-:Y:S02]  /*59bf0*/  IMAD.MOV.U32 R87, RZ, RZ, R10 ;  /* 0x000000ffff577224 */ /* 0x000fe400078e000a */
[----:B------:R-:W-:Y:S02]  /*59c00*/  IMAD.MOV.U32 R72, RZ, RZ, R11 ;  /* 0x000000ffff487224 */ /* 0x000fe400078e000b */
[----:B------:R-:W-:Y:S02]  /*59c10*/  IMAD.MOV.U32 R73, RZ, RZ, R19 ;  /* 0x000000ffff497224 */ /* 0x000fe400078e0013 */
[----:B------:R-:W-:Y:S02]  /*59c20*/  IMAD.MOV.U32 R74, RZ, RZ, R14 ;  /* 0x000000ffff4a7224 */ /* 0x000fe400078e000e */
[----:B------:R-:W-:-:S02]  /*59c30*/  IMAD.MOV.U32 R75, RZ, RZ, R15 ;  /* 0x000000ffff4b7224 */ /* 0x000fc400078e000f */
[----:B--2---:R-:W-:Y:S02]  /*59c40*/  IMAD.MOV.U32 R123, RZ, RZ, R39 ;  /* 0x000000ffff7b7224 */ /* 0x004fe400078e0027 */
[----:B----4-:R-:W-:Y:S02]  /*59c50*/  IMAD.MOV.U32 R122, RZ, RZ, R38 ;  /* 0x000000ffff7a7224 */ /* 0x010fe400078e0026 */
        /* <DEDUP_REMOVED lines=9> */
[----:B------:R-:W-:-:S02]  /*59cf0*/  IMAD.MOV.U32 R128, RZ, RZ, R50 ;  /* 0x000000ffff807224 */ /* 0x000fc400078e0032 */
[----:B---3--:R-:W-:Y:S02]  /*59d00*/  IMAD.MOV.U32 R135, RZ, RZ, R63 ;  /* 0x000000ffff877224 */ /* 0x008fe400078e003f */
[----:B------:R-:W-:Y:S02]  /*59d10*/  IMAD.MOV.U32 R134, RZ, RZ, R62 ;  /* 0x000000ffff867224 */ /* 0x000fe400078e003e */
[----:B------:R-:W-:Y:S02]  /*59d20*/  IMAD.MOV.U32 R132, RZ, RZ, R66 ;  /* 0x000000ffff847224 */ /* 0x000fe400078e0042 */
[----:B------:R-:W2:Y:S01]  /*59d30*/  LDL.LU R66, [R1+0x6c14] ;  /* 0x006c140001427983 */ /* 0x000ea20000300800 */
[----:B------:R-:W-:-:S03]  /*59d40*/  IMAD.MOV.U32 R133, RZ, RZ, R67 ;  /* 0x000000ffff857224 */ /* 0x000fc600078e0043 */
[----:B------:R-:W2:Y:S04]  /*59d50*/  LDL.LU R67, [R1+0x6c10] ;  /* 0x006c100001437983 */ /* 0x000ea80000300800 */
[----:B------:R-:W3:Y:S04]  /*59d60*/  LDL.LU R62, [R1+0x6c0c] ;  /* 0x006c0c00013e7983 */ /* 0x000ee80000300800 */
[----:B------:R-:W3:Y:S04]  /*59d70*/  LDL.LU R63, [R1+0x6c08] ;  /* 0x006c0800013f7983 */ /* 0x000ee80000300800 */
[----:B------:R-:W4:Y:S04]  /*59d80*/  LDL.LU R58, [R1+0x6c04] ;  /* 0x006c0400013a7983 */ /* 0x000f280000300800 */
[----:B------:R-:W4:Y:S04]  /*59d90*/  LDL.LU R59, [R1+0x6c00] ;  /* 0x006c0000013b7983 */ /* 0x000f280000300800 */
[----:B------:R-:W2:Y:S04]  /*59da0*/  LDL.LU R54, [R1+0x6bfc] ;  /* 0x006bfc0001367983 */ /* 0x000ea80000300800 */
[----:B------:R-:W2:Y:S04]  /*59db0*/  LDL.LU R55, [R1+0x6bf8] ;  /* 0x006bf80001377983 */ /* 0x000ea80000300800 */
        /* <DEDUP_REMOVED lines=17> */
[----:B------:R-:W2:Y:S04]  /*59ed0*/  LDL.LU R6, [R1+0x6bb0] ;  /* 0x006bb00001067983 */ /* 0x000ea80000300800 */
[----:B------:R-:W2:Y:S04]  /*59ee0*/  LDL.LU R7, [R1+0x6bac] ;  /* 0x006bac0001077983 */ /* 0x000ea80000300800 */
[----:B------:R-:W2:Y:S04]  /*59ef0*/  LDL.LU R10, [R1+0x6ba8] ;  /* 0x006ba800010a7983 */ /* 0x000ea80000300800 */
[----:B------:R-:W2:Y:S04]  /*59f00*/  LDL.LU R11, [R1+0x6ba4] ;  /* 0x006ba400010b7983 */ /* 0x000ea80000300800 */
[----:B------:R-:W4:Y:S04]  /*59f10*/  LDL.LU R19, [R1+0x6ba0] ;  /* 0x006ba00001137983 */ /* 0x000f280000300800 */
[----:B------:R-:W2:Y:S04]  /*59f20*/  LDL.LU R14, [R1+0x6b9c] ;  /* 0x006b9c00010e7983 */ /* 0x000ea80000300800 */
[----:B------:R-:W2:Y:S01]  /*59f30*/  LDL.LU R15, [R1+0x6b98] ;  /* 0x006b9800010f7983 */ /* 0x000ea20000300800 */
[----:B------:R-:W-:-:S02]  /*59f40*/  IMAD.MOV.U32 R25, RZ, RZ, R68 ;  /* 0x000000ffff197224 */ /* 0x000fc400078e0044 */
[----:B------:R-:W-:Y:S02]  /*59f50*/  IMAD.MOV.U32 R24, RZ, RZ, R69 ;  /* 0x000000ffff187224 */ /* 0x000fe400078e0045 */
[----:B------:R-:W-:Y:S02]  /*59f60*/  IMAD.MOV.U32 R21, RZ, RZ, R70 ;  /* 0x000000ffff157224 */ /* 0x000fe400078e0046 */
[----:B------:R-:W-:Y:S01]  /*59f70*/  IMAD.MOV.U32 R20, RZ, RZ, R71 ;  /* 0x000000ffff147224 */ /* 0x000fe200078e0047 */
[C---:B---3--:R-:W-:Y:S06]  /*59f80*/  HMMA.1688.F32.TF32 R84, R232.reuse, R62, R84 ;  /* 0x0000003ee854723c */ /* 0x048fec0000081054 */
[C---:B----4-:R-:W-:Y:S06]  /*59f90*/  HMMA.1688.F32.TF32 R124, R232.reuse, R18, R124 ;  /* 0x00000012e87c723c */ /* 0x050fec000008107c */
[----:B--2---:R-:W-:-:S15]  /*59fa0*/  HMMA.1688.F32.TF32 R128, R232, R14, R128 ;  /* 0x0000000ee880723c */ /* 0x004fde0000081080 */
[----:B------:R-:W-:-:S08]  /*59fb0*/  NOP ;  /* 0x0000000000007918 */ /* 0x000fd00000000000 */
[----:B------:R-:W-:Y:S04]  /*59fc0*/  STL.64 [R1+0x2bd0], R128 ;  /* 0x002bd08001007387 */ /* 0x000fe80000100a00 */
[----:B------:R-:W-:Y:S04]  /*59fd0*/  STL.64 [R1+0x2bd8], R130 ;  /* 0x002bd88201007387 */ /* 0x000fe80000100a00 */
[----:B------:R-:W-:Y:S04]  /*59fe0*/  STL.64 [R1+0x2bc0], R124 ;  /* 0x002bc07c01007387 */ /* 0x000fe80000100a00 */
[----:B------:R1:W-:Y:S02]  /*59ff0*/  STL.64 [R1+0x2bc8], R126 ;  /* 0x002bc87e01007387 */ /* 0x0003e40000100a00 */
[C---:B-1----:R-:W-:Y:S06]  /*5a000*/  HMMA.1688.F32.TF32 R124, R232.reuse, R22, R120 ;  /* 0x00000016e87c723c */ /* 0x042fec0000081078 */
[C---:B------:R-:W-:Y:S06]  /*5a010*/  HMMA.1688.F32.TF32 R120, R232.reuse, R26, R116 ;  /* 0x0000001ae878723c */ /* 0x040fec0000081074 */
[C---:B------:R-:W-:Y:S06]  /*5a020*/  HMMA.1688.F32.TF32 R116, R232.reuse, R30, R112 ;  /* 0x0000001ee874723c */ /* 0x040fec0000081070 */
[C---:B------:R-:W-:Y:S06]  /*5a030*/  HMMA.1688.F32.TF32 R112, R232.reuse, R34, R108 ;  /* 0x00000022e870723c */ /* 0x040fec000008106c */
[C---:B------:R-:W-:Y:S06]  /*5a040*/  HMMA.1688.F32.TF32 R108, R232.reuse, R38, R104 ;  /* 0x00000026e86c723c */ /* 0x040fec0000081068 */
[C---:B------:R-:W-:Y:S06]  /*5a050*/  HMMA.1688.F32.TF32 R104, R232.reuse, R42, R100 ;  /* 0x0000002ae868723c */ /* 0x040fec0000081064 */
[C---:B------:R-:W-:Y:S06]  /*5a060*/  HMMA.1688.F32.TF32 R100, R232.reuse, R46, R96 ;  /* 0x0000002ee864723c */ /* 0x040fec0000081060 */
[C---:B------:R-:W-:Y:S06]  /*5a070*/  HMMA.1688.F32.TF32 R96, R232.reuse, R50, R92 ;  /* 0x00000032e860723c */ /* 0x040fec000008105c */
[C---:B------:R-:W-:Y:S01]  /*5a080*/  HMMA.1688.F32.TF32 R92, R232.reuse, R54, R88 ;  /* 0x00000036e85c723c */ /* 0x040fe20000081058 */
[----:B------:R-:W-:Y:S05]  /*5a090*/  STL.64 [R1+0x2bb0], R124 ;  /* 0x002bb07c01007387 */ /* 0x000fea0000100a00 */
        /* <DEDUP_REMOVED lines=18> */
[----:B------:R-:W-:Y:S04]  /*5a1c0*/  STL.64 [R1+0x2b20], R88 ;  /* 0x002b205801007387 */ /* 0x000fe80000100a00 */
[----:B------:R2:W-:Y:S01]  /*5a1d0*/  STL.64 [R1+0x2b28], R90 ;  /* 0x002b285a01007387 */ /* 0x0005e20000100a00 */
[----:B-1----:R-:W-:Y:S03]  /*5a1e0*/  HMMA.1688.F32.TF32 R92, R232, R66, R140 ;  /* 0x00000042e85c723c */ /* 0x002fe6000008108c */
[----:B------:R-:W-:Y:S04]  /*5a1f0*/  STL.64 [R1+0x2b10], R84 ;  /* 0x002b105401007387 */ /* 0x000fe80000100a00 */
[----:B------:R1:W-:Y:S01]  /*5a200*/  STL.64 [R1+0x2b18], R86 ;  /* 0x002b185601007387 */ /* 0x0003e20000100a00 */
[C---:B--2---:R-:W-:Y:S06]  /*5a210*/  HMMA.1688.F32.TF32 R88, R228.reuse, R6, R80 ;  /* 0x00000006e458723c */ /* 0x044fec0000081050 */
[C---:B------:R-:W-:Y:S06]  /*5a220*/  HMMA.1688.F32.TF32 R80, R228.reuse, R14, R72 ;  /* 0x0000000ee450723c */ /* 0x040fec0000081048 */
[C---:B-1----:R-:W-:Y:S06]  /*5a230*/  HMMA.1688.F32.TF32 R84, R228.reuse, R10, R76 ;  /* 0x0000000ae454723c */ /* 0x042fec000008104c */
[----:B------:R-:W-:Y:S01]  /*5a240*/  HMMA.1688.F32.TF32 R76, R228, R18, R236 ;  /* 0x00000012e44c723c */ /* 0x000fe200000810ec */
[----:B------:R-:W-:Y:S04]  /*5a250*/  STL.64 [R1+0x2710], R92 ;  /* 0x0027105c01007387 */ /* 0x000fe80000100a00 */
[----:B------:R-:W-:Y:S04]  /*5a260*/  STL.64 [R1+0x2718], R94 ;  /* 0x0027185e01007387 */ /* 0x000fe80000100a00 */
[----:B------:R-:W-:Y:S04]  /*5a270*/  STL.64 [R1+0x2b00], R88 ;  /* 0x002b005801007387 */ /* 0x000fe80000100a00 */
[----:B------:R-:W-:Y:S04]  /*5a280*/  STL.64 [R1+0x2b08], R90 ;  /* 0x002b085a01007387 */ /* 0x000fe80000100a00 */
[----:B------:R-:W-:Y:S04]  /*5a290*/  STL.64 [R1+0x2af0], R84 ;  /* 0x002af05401007387 */ /* 0x000fe80000100a00 */
[----:B------:R-:W-:Y:S04]  /*5a2a0*/  STL.64 [R1+0x2af8], R86 ;  /* 0x002af85601007387 */ /* 0x000fe80000100a00 */
[----:B------:R-:W2:Y:S04]  /*5a2b0*/  LDL.LU R72, [R1+0x890] ;  /* 0x0008900001487983 */ /* 0x000ea80000300800 */
[----:B------:R-:W-:Y:S04]  /*5a2c0*/  STL.64 [R1+0x2ae0], R80 ;  /* 0x002ae05001007387 */ /* 0x000fe80000100a00 */
[----:B------:R-:W-:Y:S04]  /*5a2d0*/  STL.64 [R1+0x2ae8], R82 ;  /* 0x002ae85201007387 */ /* 0x000fe80000100a00 */
[----:B------:R1:W-:Y:S04]  /*5a2e0*/  STL.64 [R1+0x2ad0], R76 ;  /* 0x002ad04c01007387 */ /* 0x0003e80000100a00 */
[----:B------:R3:W-:Y:S04]  /*5a2f0*/  STL.64 [R1+0x2ad8], R78 ;  /* 0x002ad84e01007387 */ /* 0x0007e80000100a00 */
[----:B------:R-:W2:Y:S04]  /*5a300*/  LDL.LU R73, [R1+0x894] ;  /* 0x0008940001497983 */ /* 0x000ea80000300800 */
[----:B------:R-:W2:Y:S04]  /*5a310*/  LDL.LU R74, [R1+0x898] ;  /* 0x00089800014a7983 */ /* 0x000ea80000300800 */
[----:B------:R-:W2:Y:S04]  /*5a320*/  LDL.LU R75, [R1+0x89c] ;  /* 0x00089c00014b7983 */ /* 0x000ea80000300800 */
[----:B-1----:R-:W4:Y:S04]  /*5a330*/  LDL.LU R76, [R1+0xb00] ;  /* 0x000b0000014c7983 */ /* 0x002f280000300800 */
[----:B------:R-:W4:Y:S04]  /*5a340*/  LDL.LU R77, [R1+0xb04] ;  /* 0x000b0400014d7983 */ /* 0x000f280000300800 */
[----:B---3--:R-:W4:Y:S04]  /*5a350*/  LDL.LU R78, [R1+0xb08] ;  /* 0x000b0800014e7983 */ /* 0x008f280000300800 */
[----:B------:R-:W4:Y:S04]  /*5a360*/  LDL.LU R79, [R1+0xb0c] ;  /* 0x000b0c00014f7983 */ /* 0x000f280000300800 */
[----:B------:R-:W3:Y:S04]  /*5a370*/  LDL.LU R140, [R1+0xb50] ;  /* 0x000b5000018c7983 */ /* 0x000ee80000300800 */
[----:B------:R-:W3:Y:S04]  /*5a380*/  LDL.LU R141, [R1+0xb54] ;  /* 0x000b5400018d7983 */ /* 0x000ee80000300800 */
[----:B------:R-:W3:Y:S04]  /*5a390*/  LDL.LU R142, [R1+0xb58] ;  /* 0x000b5800018e7983 */ /* 0x000ee80000300800 */
[----:B------:R-:W3:Y:S04]  /*5a3a0*/  LDL.LU R143, [R1+0xb5c] ;  /* 0x000b5c00018f7983 */ /* 0x000ee80000300800 */
[----:B------:R-:W2:Y:S04]  /*5a3b0*/  LDL.LU R84, [R1+0xb70] ;  /* 0x000b700001547983 */ /* 0x000ea80000300800 */
[----:B------:R-:W2:Y:S04]  /*5a3c0*/  LDL.LU R85, [R1+0xb74] ;  /* 0x000b740001557983 */ /* 0x000ea80000300800 */
[----:B------:R-:W2:Y:S04]  /*5a3d0*/  LDL.LU R86, [R1+0xb78] ;  /* 0x000b780001567983 */ /* 0x000ea80000300800 */
[----:B------:R-:W2:Y:S04]  /*5a3e0*/  LDL.LU R87, [R1+0xb7c] ;  /* 0x000b7c0001577983 */ /* 0x000ea80000300800 */
[----:B------:R-:W4:Y:S04]  /*5a3f0*/  LDL.LU R148, [R1+0xb90] ;  /* 0x000b900001947983 */ /* 0x000f280000300800 */
[----:B------:R-:W4:Y:S04]  /*5a400*/  LDL.LU R149, [R1+0xb94] ;  /* 0x000b940001957983 */ /* 0x000f280000300800 */
[----:B------:R-:W4:Y:S01]  /*5a410*/  LDL.LU R150, [R1+0xb98] ;  /* 0x000b980001967983 */ /* 0x000f220000300800 */
[----:B------:R-:W-:Y:S03]  /*5a420*/  HMMA.1688.F32.TF32 R68, R232, R6, R136 ;  /* 0x00000006e844723c */ /* 0x000fe60000081088 */
        /* <DEDUP_REMOVED lines=11> */
[----:B------:R-:W4:Y:S04]  /*5a4e0*/  LDL.LU R110, [R1+0xc58] ;  /* 0x000c5800016e7983 */ /* 0x000f280000300800 */
        /* <DEDUP_REMOVED lines=12> */
[----:B------:R-:W-:-:S03]  /*5a5b0*/  IMAD.MOV.U32 R9, RZ, RZ, R68 ;  /* 0x000000ffff097224 */ /* 0x000fc600078e0044 */
[----:B------:R-:W4:Y:S01]  /*5a5c0*/  LDL.LU R127, [R1+0xe3c] ;  /* 0x000e3c00017f7983 */ /* 0x000f220000300800 */
[----:B------:R-:W-:-:S03]  /*5a5d0*/  IMAD.MOV.U32 R8, RZ, RZ, R69 ;  /* 0x000000ffff087224 */ /* 0x000fc600078e0045 */
[----:B------:R-:W3:Y:S01]  /*5a5e0*/  LDL.LU R128, [R1+0xe40] ;  /* 0x000e400001807983 */ /* 0x000ee20000300800 */
[----:B------:R-:W-:Y:S02]  /*5a5f0*/  IMAD.MOV.U32 R5, RZ, RZ, R70 ;  /* 0x000000ffff057224 */ /* 0x000fe400078e0046 */
[----:B------:R-:W-:Y:S01]  /*5a600*/  IMAD.MOV.U32 R4, RZ, RZ, R71 ;  /* 0x000000ffff047224 */ /* 0x000fe200078e0047 */
[----:B------:R-:W3:Y:S01]  /*5a610*/  LDL.LU R129, [R1+0xe44] ;  /* 0x000e440001817983 */ /* 0x000ee20000300800 */
[----:B------:R-:W-:Y:S03]  /*5a620*/  HMMA.1688.F32.TF32 R68, R232, R10, R132 ;  /* 0x0000000ae844723c */ /* 0x000fe60000081084 */
        /* <DEDUP_REMOVED lines=54> */
[----:B------:R-:W-:Y:S04]  /*5a990*/  LDS R232, [R247+UR10+0x4080] ;  /* 0x0040800af7e87984 */ /* 0x000fe80008000800 */
[----:B------:R-:W-:Y:S04]  /*5a9a0*/  LDS R234, [R247+UR10+0x6080] ;  /* 0x0060800af7ea7984 */ /* 0x000fe80008000800 */
[----:B------:R-:W-:Y:S04]  /*5a9b0*/  LDS R233, [R252+UR10+0x4080] ;  /* 0x0040800afce97984 */ /* 0x000fe80008000800 */
[----:B------:R-:W-:Y:S01]  /*5a9c0*/  LDS R235, [R252+UR10+0x6080] ;  /* 0x0060800afceb7984 */ /* 0x000fe20008000800 */
[----:B---3--:R-:W-:-:S15]  /*5a9d0*/  HMMA.1688.F32.TF32 R236, R228, R22, R236 ;  /* 0x00000016e4ec723c */ /* 0x008fde00000810ec */
[----:B------:R-:W-:-:S08]  /*5a9e0*/  NOP ;  /* 0x0000000000007918 */ /* 0x000fd00000000000 */
[----:B------:R-:W-:Y:S04]  /*5a9f0*/  STL.64 [R1+0x2ac0], R236 ;  /* 0x002ac0ec01007387 */ /* 0x000fe80000100a00 */
[----:B------:R1:W-:Y:S04]  /*5aa00*/  STL.64 [R1+0x2ac8], R238 ;  /* 0x002ac8ee01007387 */ /* 0x0003e80000100a00 */
[----:B-1----:R-:W3:Y:S04]  /*5aa10*/  LDL.LU.64 R238, [R1+0x6b90] ;  /* 0x006b900001ee7983 */ /* 0x002ee80000300a00 */
[----:B------:R-:W3:Y:S01]  /*5aa20*/  LDL.LU.64 R236, [R1+0x6b88] ;  /* 0x006b880001ec7983 */ /* 0x000ee20000300a00 */
[----:B----4-:R-:W-:Y:S01]  /*5aa30*/  HMMA.1688.F32.TF32 R200, R228, R26, R200 ;  /* 0x0000001ae4c8723c */ /* 0x010fe200000810c8 */
[----:B------:R-:W-:-:S02]  /*5aa40*/  IMAD.MOV.U32 R17, RZ, RZ, R68 ;  /* 0x000000ffff117224 */ /* 0x000fc400078e0044 */
[----:B------:R-:W-:Y:S01]  /*5aa50*/  IMAD.MOV.U32 R16, RZ, RZ, R69 ;  /* 0x000000ffff107224 */ /* 0x000fe200078e0045 */
[----:B------:R-:W-:Y:S01]  /*5aa60*/  LDS R68, [R0+UR10+0x4080] ;  /* 0x0040800a00447984 */ /* 0x000fe20008000800 */
[----:B------:R-:W-:Y:S01]  /*5aa70*/  IMAD.MOV.U32 R13, RZ, RZ, R70 ;  /* 0x000000ffff0d7224 */ /* 0x000fe200078e0046 */
[C---:B--2---:R-:W-:Y:S01]  /*5aa80*/  HMMA.1688.F32.TF32 R152, R228.reuse, R30, R152 ;  /* 0x0000001ee498723c */ /* 0x044fe20000081098 */
[----:B------:R-:W-:Y:S01]  /*5aa90*/  IMAD.MOV.U32 R12, RZ, RZ, R71 ;  /* 0x000000ffff0c7224 */ /* 0x000fe200078e0047 */
[----:B------:R-:W-:Y:S04]  /*5aaa0*/  LDS R70, [R0+UR10+0x6080] ;  /* 0x0060800a00467984 */ /* 0x000fe80008000800 */
[----:B------:R-:W-:Y:S04]  /*5aab0*/  LDS R69, [R3+UR10+0x4080] ;  /* 0x0040800a03457984 */ /* 0x000fe80008000800 */
[----:B------:R-:W1:Y:S07]  /*5aac0*/  LDS R71, [R3+UR10+0x6080] ;  /* 0x0060800a03477984 */ /* 0x000e6e0008000800 */
[----:B------:R-:W-:Y:S04]  /*5aad0*/  STL.64 [R1+0x2ab0], R200 ;  /* 0x002ab0c801007387 */ /* 0x000fe80000100a00 */
[----:B------:R2:W-:Y:S04]  /*5aae0*/  STL.64 [R1+0x2ab8], R202 ;  /* 0x002ab8ca01007387 */ /* 0x0005e80000100a00 */
[----:B------:R-:W-:Y:S04]  /*5aaf0*/  STL.64 [R1+0x2aa0], R152 ;  /* 0x002aa09801007387 */ /* 0x000fe80000100a00 */
[----:B------:R4:W-:Y:S01]  /*5ab00*/  STL.64 [R1+0x2aa8], R154 ;  /* 0x002aa89a01007387 */ /* 0x0009e20000100a00 */
[C---:B--2---:R-:W-:Y:S06]  /*5ab10*/  HMMA.1688.F32.TF32 R200, R228.reuse, R34, R212 ;  /* 0x00000022e4c8723c */ /* 0x044fec00000810d4 */
[C---:B----4-:R-:W-:Y:S06]  /*5ab20*/  HMMA.1688.F32.TF32 R152, R228.reuse, R38, R144 ;  /* 0x00000026e498723c */ /* 0x050fec0000081090 */
[C---:B------:R-:W-:Y:S06]  /*5ab30*/  HMMA.1688.F32.TF32 R144, R228.reuse, R42, R204 ;  /* 0x0000002ae490723c */ /* 0x040fec00000810cc */
[C---:B------:R-:W-:Y:S06]  /*5ab40*/  HMMA.1688.F32.TF32 R136, R228.reuse, R46, R136 ;  /* 0x0000002ee488723c */ /* 0x040fec0000081088 */
[C---:B------:R-:W-:Y:S06]  /*5ab50*/  HMMA.1688.F32.TF32 R132, R228.reuse, R50, R132 ;  /* 0x00000032e484723c */ /* 0x040fec0000081084 */
[C---:B------:R-:W-:Y:S06]  /*5ab60*/  HMMA.1688.F32.TF32 R128, R228.reuse, R54, R128 ;  /* 0x00000036e480723c */ /* 0x040fec0000081080 */
[C---:B------:R-:W-:Y:S06]  /*5ab70*/  HMMA.1688.F32.TF32 R124, R228.reuse, R58, R124 ;  /* 0x0000003ae47c723c */ /* 0x040fec000008107c */
[C---:B------:R-:W-:Y:S06]  /*5ab80*/  HMMA.1688.F32.TF32 R120, R228.reuse, R62, R120 ;  /* 0x0000003ee478723c */ /* 0x040fec0000081078 */
[----:B------:R-:W-:Y:S01]  /*5ab90*/  HMMA.1688.F32.TF32 R116, R228, R66, R116 ;  /* 0x00000042e474723c */ /* 0x000fe20000081074 */
[----:B------:R-:W-:Y:S05]  /*5aba0*/  STL.64 [R1+0x2a90], R200 ;  /* 0x002a90c801007387 */ /* 0x000fea0000100a00 */
[C---:B-1----:R-:W-:Y:S01]  /*5abb0*/  HMMA.1688.F32.TF32 R112, R68.reuse, R6, R112 ;  /* 0x000000064470723c */ /* 0x042fe20000081070 */
[----:B------:R-:W-:Y:S05]  /*5abc0*/  STL.64 [R1+0x2a98], R202 ;  /* 0x002a98ca01007387 */ /* 0x000fea0000100a00 */
[C---:B------:R-:W-:Y:S01]  /*5abd0*/  HMMA.1688.F32.TF32 R108, R68.reuse, R10, R108 ;  /* 0x0000000a446c723c */ /* 0x040fe2000008106c */
[----:B------:R-:W-:Y:S05]  /*5abe0*/  STL.64 [R1+0x2a80], R152 ;  /* 0x002a809801007387 */ /* 0x000fea0000100a00 */
[C---:B------:R-:W-:Y:S01]  /*5abf0*/  HMMA.1688.F32.TF32 R104, R68.reuse, R14, R104 ;  /* 0x0000000e4468723c */ /* 0x040fe20000081068 */
[----:B------:R-:W-:Y:S05]  /*5ac00*/  STL.64 [R1+0x2a88], R154 ;  /* 0x002a889a01007387 */ /* 0x000fea0000100a00 */
        /* <DEDUP_REMOVED lines=26> */
[C---:B-1----:R-:W-:Y:S03]  /*5adb0*/  HMMA.1688.F32.TF32 R100, R68.reuse, R26, R92 ;  /* 0x0000001a4464723c */ /* 0x042fe6000008105c */
[----:B------:R-:W-:Y:S04]  /*5adc0*/  LDS R228, [R0+UR10+0x4100] ;  /* 0x0041000a00e47984 */ /* 0x000fe80008000800 */
[----:B------:R-:W-:Y:S01]  /*5add0*/  LDS R230, [R0+UR10+0x6100] ;  /* 0x0061000a00e67984 */ /* 0x000fe20008000800 */
[C---:B------:R-:W-:Y:S03]  /*5ade0*/  HMMA.1688.F32.TF32 R92, R68.reuse, R34, R148 ;  /* 0x00000022445c723c */ /* 0x040fe60000081094 */
[----:B------:R-:W-:Y:S03]  /*5adf0*/  LDS R229, [R3+UR10+0x4100] ;  /* 0x0041000a03e57984 */ /* 0x000fe60008000800 */
[C---:B--2---:R-:W-:Y:S01]  /*5ae00*/  HMMA.1688.F32.TF32 R96, R68.reuse, R30, R88 ;  /* 0x0000001e4460723c */ /* 0x044fe20000081058 */
[----:B------:R-:W1:Y:S05]  /*5ae10*/  LDS R231, [R3+UR10+0x6100] ;  /* 0x0061000a03e77984 */ /* 0x000e6a0008000800 */
[C---:B------:R-:W-:Y:S06]  /*5ae20*/  HMMA.1688.F32.TF32 R88, R68.reuse, R38, R84 ;  /* 0x000000264458723c */ /* 0x040fec0000081054 */
[C---:B------:R-:W-:Y:S06]  /*5ae30*/  HMMA.1688.F32.TF32 R84, R68.reuse, R42, R140 ;  /* 0x0000002a4454723c */ /* 0x040fec000008108c */
[C---:B------:R-:W-:Y:S06]  /*5ae40*/  HMMA.1688.F32.TF32 R80, R68.reuse, R46, R80 ;  /* 0x0000002e4450723c */ /* 0x040fec0000081050 */
[C---:B------:R-:W-:Y:S06]  /*5ae50*/  HMMA.1688.F32.TF32 R76, R68.reuse, R50, R76 ;  /* 0x00000032444c723c */ /* 0x040fec000008104c */
[----:B------:R-:W-:Y:S01]  /*5ae60*/  HMMA.1688.F32.TF32 R72, R68, R54, R72 ;  /* 0x000000364448723c */ /* 0x000fe20000081048 */
        /* <DEDUP_REMOVED lines=11> */
[----:B------:R4:W-:Y:S01]  /*5af20*/  STL.64 [R1+0x2998], R82 ;  /* 0x0029985201007387 */ /* 0x0009e20000100a00 */
[----:B---3--:R-:W-:-:S03]  /*5af30*/  IMAD.MOV.U32 R140, RZ, RZ, R239 ;  /* 0x000000ffff8c7224 */ /* 0x008fc600078e00ef */
[----:B--2---:R-:W1:Y:S04]  /*5af40*/  LDL.LU R80, [R1+0x50] ;  /* 0x0000500001507983 */ /* 0x004e680000300800 */
[----:B------:R2:W-:Y:S04]  /*5af50*/  STL.64 [R1+0x2980], R76 ;  /* 0x0029804c01007387 */ /* 0x0005e80000100a00 */
[----:B------:R3:W-:Y:S04]  /*5af60*/  STL.64 [R1+0x2988], R78 ;  /* 0x0029884e01007387 */ /* 0x0007e80000100a00 */
[----:B------:R3:W-:Y:S04]  /*5af70*/  STL.64 [R1+0x2970], R72 ;  /* 0x0029704801007387 */ /* 0x0007e80000100a00 */
[----:B------:R3:W-:Y:S01]  /*5af80*/  STL.64 [R1+0x2978], R74 ;  /* 0x0029784a01007387 */ /* 0x0007e20000100a00 */
[----:B------:R-:W-:-:S03]  /*5af90*/  IMAD.MOV.U32 R141, RZ, RZ, R238 ;  /* 0x000000ffff8d7224 */ /* 0x000fc600078e00ee */
[----:B------:R-:W1:Y:S01]  /*5afa0*/  LDL.LU R81, [R1+0x54] ;  /* 0x0000540001517983 */ /* 0x000e620000300800 */
[----:B------:R-:W-:-:S03]  /*5afb0*/  IMAD.MOV.U32 R142, RZ, RZ, R237 ;  /* 0x000000ffff8e7224 */ /* 0x000fc600078e00ed */
[----:B----4-:R-:W1:Y:S01]  /*5afc0*/  LDL.LU R82, [R1+0x58] ;  /* 0x0000580001527983 */ /* 0x010e620000300800 */
[----:B------:R-:W-:-:S03]  /*5afd0*/  IMAD.MOV.U32 R143, RZ, RZ, R236 ;  /* 0x000000ffff8f7224 */ /* 0x000fc600078e00ec */
[----:B------:R-:W1:Y:S04]  /*5afe0*/  LDL.LU R83, [R1+0x5c] ;  /* 0x00005c0001537983 */ /* 0x000e680000300800 */
        /* <DEDUP_REMOVED lines=36> */
[----:B------:R-:W4:Y:S04]  /*5b230*/  LDL.LU R132, [R1] ;  /* 0x0000000001847983 */ /* 0x000f280000300800 */
        /* <DEDUP_REMOVED lines=31> */
[----:B--2---:R-:W-:-:S02]  /*5b430*/  IMAD.MOV.U32 R76, RZ, RZ, R240 ;  /* 0x000000ffff4c7224 */ /* 0x004fc400078e00f0 */
[----:B------:R-:W-:Y:S02]  /*5b440*/  IMAD.MOV.U32 R77, RZ, RZ, R241 ;  /* 0x000000ffff4d7224 */ /* 0x000fe400078e00f1 */
[----:B---3--:R-:W-:Y:S02]  /*5b450*/  IMAD.MOV.U32 R78, RZ, RZ, R242 ;  /* 0x000000ffff4e7224 */ /* 0x008fe400078e00f2 */
[----:B------:R-:W-:Y:S02]  /*5b460*/  IMAD.MOV.U32 R79, RZ, RZ, R248 ;  /* 0x000000ffff4f7224 */ /* 0x000fe400078e00f8 */
[----:B------:R-:W-:Y:S02]  /*5b470*/  IMAD.MOV.U32 R72, RZ, RZ, R249 ;  /* 0x000000ffff487224 */ /* 0x000fe400078e00f9 */
[----:B------:R-:W-:Y:S02]  /*5b480*/  IMAD.MOV.U32 R73, RZ, RZ, R250 ;  /* 0x000000ffff497224 */ /* 0x000fe400078e00fa */
[----:B------:R-:W-:-:S02]  /*5b490*/  IMAD.MOV.U32 R74, RZ, RZ, R251 ;  /* 0x000000ffff4a7224 */ /* 0x000fc400078e00fb */
[----:B------:R-:W-:Y:S02]  /*5b4a0*/  IMAD.MOV.U32 R75, RZ, RZ, R243 ;  /* 0x000000ffff4b7224 */ /* 0x000fe400078e00f3 */
[----:B----4-:R-:W-:Y:S02]  /*5b4b0*/  IMAD.MOV.U32 R151, RZ, RZ, R239 ;  /* 0x000000ffff977224 */ /* 0x010fe400078e00ef */
[----:B------:R-:W-:Y:S02]  /*5b4c0*/  IMAD.MOV.U32 R150, RZ, RZ, R238 ;  /* 0x000000ffff967224 */ /* 0x000fe400078e00ee */
[----:B------:R-:W-:Y:S02]  /*5b4d0*/  IMAD.MOV.U32 R149, RZ, RZ, R237 ;  /* 0x000000ffff957224 */ /* 0x000fe400078e00ed */
[----:B------:R-:W-:Y:S02]  /*5b4e0*/  IMAD.MOV.U32 R148, RZ, RZ, R236 ;  /* 0x000000ffff947224 */ /* 0x000fe400078e00ec */
[----:B------:R-:W2:Y:S04]  /*5b4f0*/  LDL.LU R236, [R1+0x6b74] ;  /* 0x006b740001ec7983 */ /* 0x000ea80000300800 */
[----:B------:R-:W2:Y:S04]  /*5b500*/  LDL.LU R237, [R1+0x6b70] ;  /* 0x006b700001ed7983 */ /* 0x000ea80000300800 */
[----:B------:R-:W2:Y:S04]  /*5b510*/  LDL.LU R238, [R1+0x6b6c] ;  /* 0x006b6c0001ee7983 */ /* 0x000ea80000300800 */
[----:B------:R-:W2:Y:S04]  /*5b520*/  LDL.LU R239, [R1+0x6b68] ;  /* 0x006b680001ef7983 */ /* 0x000ea80000300800 */
[----:B------:R-:W3:Y:S04]  /*5b530*/  LDL.LU R240, [R1+0x6b64] ;  /* 0x006b640001f07983 */ /* 0x000ee80000300800 */
[----:B------:R-:W3:Y:S04]  /*5b540*/  LDL.LU R241, [R1+0x6b60] ;  /* 0x006b600001f17983 */ /* 0x000ee80000300800 */
[----:B------:R-:W3:Y:S04]  /*5b550*/  LDL.LU R242, [R1+0x6b5c] ;  /* 0x006b5c0001f27983 */ /* 0x000ee80000300800 */
[----:B------:R-:W4:Y:S04]  /*5b560*/  LDL.LU R248, [R1+0x6b58] ;  /* 0x006b580001f87983 */ /* 0x000f280000300800 */
[----:B------:R-:W4:Y:S04]  /*5b570*/  LDL.LU R249, [R1+0x6b54] ;  /* 0x006b540001f97983 */ /* 0x000f280000300800 */
[----:B------:R-:W4:Y:S04]  /*5b580*/  LDL.LU R250, [R1+0x6b50] ;  /* 0x006b500001fa7983 */ /* 0x000f280000300800 */
[----:B------:R-:W4:Y:S04]  /*5b590*/  LDL.LU R251, [R1+0x6b4c] ;  /* 0x006b4c0001fb7983 */ /* 0x000f280000300800 */
[----:B------:R-:W3:Y:S01]  /*5b5a0*/  LDL.LU R243, [R1+0x6b48] ;  /* 0x006b480001f37983 */ /* 0x000ee20000300800 */
[C---:B-1----:R-:W-:Y:S06]  /*5b5b0*/  HMMA.1688.F32.TF32 R80, R228.reuse, R14, R80 ;  /* 0x0000000ee450723c */ /* 0x042fec0000081050 */
[----:B------:R-:W-:Y:S06]  /*5b5c0*/  HMMA.1688.F32.TF32 R76, R228, R18, R76 ;  /* 0x00000012e44c723c */ /* 0x000fec000008104c */
[----:B------:R-:W-:Y:S06]  /*5b5d0*/  HMMA.1688.F32.TF32 R132, R232, R6, R132 ;  /* 0x00000006e884723c */ /* 0x000fec0000081084 */
[C---:B------:R-:W-:Y:S06]  /*5b5e0*/  HMMA.1688.F32.TF32 R152, R68.reuse, R58, R144 ;  /* 0x0000003a4498723c */ /* 0x040fec0000081090 */
[C---:B------:R-:W-:Y:S06]  /*5b5f0*/  HMMA.1688.F32.TF32 R144, R68.reuse, R62, R204 ;  /* 0x0000003e4490723c */ /* 0x040fec00000810cc */
[----:B------:R-:W-:Y:S11]  /*5b600*/  HMMA.1688.F32.TF32 R136, R68, R66, R136 ;  /* 0x000000424488723c */ /* 0x000ff60000081088 */
[----:B------:R-:W-:Y:S04]  /*5b610*/  STL.64 [R1+0x2960], R152 ;  /* 0x0029609801007387 */ /* 0x000fe80000100a00 */
[----:B------:R-:W-:Y:S04]  /*5b620*/  STL.64 [R1+0x2968], R154 ;  /* 0x0029689a01007387 */ /* 0x000fe80000100a00 */
[----:B------:R-:W-:Y:S04]  /*5b630*/  STL.64 [R1+0xea0], R144 ;  /* 0x000ea09001007387 */ /* 0x000fe80000100a00 */
[----:B------:R-:W-:Y:S04]  /*5b640*/  STL.64 [R1+0xea8], R146 ;  /* 0x000ea89201007387 */ /* 0x000fe80000100a00 */
[----:B------:R-:W-:Y:S04]  /*5b650*/  STL.64 [R1+0xe30], R136 ;  /* 0x000e308801007387 */ /* 0x000fe80000100a00 */
[----:B------:R-:W-:Y:S04]  /*5b660*/  STL.64 [R1+0xe38], R138 ;  /* 0x000e388a01007387 */ /* 0x000fe80000100a00 */
[----:B------:R-:W-:Y:S01]  /*5b670*/  STL.64 [R1+0xe90], R132 ;  /* 0x000e908401007387 */ /* 0x000fe20000100a00 */
[C---:B------:R-:W-:Y:S03]  /*5b680*/  HMMA.1688.F32.TF32 R128, R232.reuse, R22, R128 ;  /* 0x00000016e880723c */ /* 0x040fe60000081080 */
[----:B------:R2:W-:Y:S03]  /*5b690*/  STL.64 [R1+0xe98], R134 ;  /* 0x000e988601007387 */ /* 0x0005e60000100a00 */
[C---:B--2---:R-:W-:Y:S06]  /*5b6a0*/  HMMA.1688.F32.TF32 R132, R232.reuse, R18, R236 ;  /* 0x00000012e884723c */ /* 0x044fec00000810ec */
[C---:B----4-:R-:W-:Y:S06]  /*5b6b0*/  HMMA.1688.F32.TF32 R68, R232.reuse, R10, R248 ;  /* 0x0000000ae844723c */ /* 0x050fec00000810f8 */
[----:B---3--:R-:W-:-:S15]  /*5b6c0*/  HMMA.1688.F32.TF32 R136, R232, R14, R240 ;  /* 0x0000000ee888723c */ /* 0x008fde00000810f0 */
[----:B------:R-:W-:-:S02]  /*5b6d0*/  NOP ;  /* 0x0000000000007918 */ /* 0x000fc40000000000 */
        /* <DEDUP_REMOVED lines=23> */
[----:B------:R-:W-:Y:S05]  /*5b850*/  STL.64 [R1+0x2948], R134 ;  /* 0x0029488601007387 */ /* 0x000fea0000100a00 */
[----:B------:R-:W-:Y:S01]  /*5b860*/  HMMA.1688.F32.TF32 R92, R232, R66, R148 ;  /* 0x00000042e85c723c */ /* 0x000fe20000081094 */
[----:B------:R-:W-:Y:S05]  /*5b870*/  STL.64 [R1+0x2930], R128 ;  /* 0x0029308001007387 */ /* 0x000fea0000100a00 */
[C---:B------:R-:W-:Y:S01]  /*5b880*/  HMMA.1688.F32.TF32 R88, R228.reuse, R6, R84 ;  /* 0x00000006e458723c */ /* 0x040fe20000081054 */
[----:B------:R-:W-:Y:S04]  /*5b890*/  STL.64 [R1+0x2938], R130 ;  /* 0x0029388201007387 */ /* 0x000fe80000100a00 */
[----:B------:R-:W-:Y:S01]  /*5b8a0*/  LDS R232, [R0+UR10+0x4180] ;  /* 0x0041800a00e87984 */ /* 0x000fe20008000800 */
[C---:B------:R-:W-:Y:S03]  /*5b8b0*/  HMMA.1688.F32.TF32 R84, R228.reuse, R10, R140 ;  /* 0x0000000ae454723c */ /* 0x040fe6000008108c */
        /* <DEDUP_REMOVED lines=26> */
[----:B------:R-:W-:Y:S04]  /*5ba60*/  LDS R234, [R0+UR10+0x6180] ;  /* 0x0061800a00ea7984 */ /* 0x000fe80008000800 */
[----:B------:R-:W-:Y:S01]  /*5ba70*/  LDS R233, [R3+UR10+0x4180] ;  /* 0x0041800a03e97984 */ /* 0x000fe20008000800 */
[----:B--2---:R-:W-:Y:S03]  /*5ba80*/  HMMA.1688.F32.TF32 R76, R228, R22, R72 ;  /* 0x00000016e44c723c */ /* 0x004fe60000081048 */
[----:B------:R-:W2:Y:S04]  /*5ba90*/  LDL.LU R72, [R1+0x840] ;  /* 0x0008400001487983 */ /* 0x000ea80000300800 */
[----:B------:R-:W3:-:S15]  /*5baa0*/  LDS R235, [R3+UR10+0x6180] ;  /* 0x0061800a03eb7984 */ /* 0x000ede0008000800 */
[----:B------:R-:W-:-:S01]  /*5bab0*/  NOP ;  /* 0x0000000000007918 */ /* 0x000fc20000000000 */
[----:B------:R4:W-:Y:S04]  /*5bac0*/  STL.64 [R1+0x2870], R76 ;  /* 0x0028704c01007387 */ /* 0x0009e80000100a00 */
[----:B------:R1:W-:Y:S04]  /*5bad0*/  STL.64 [R1+0x2878], R78 ;  /* 0x0028784e01007387 */ /* 0x0003e80000100a00 */
[----:B------:R-:W2:Y:S04]  /*5bae0*/  LDL.LU R73, [R1+0x844] ;  /* 0x0008440001497983 */ /* 0x000ea80000300800 */
[----:B------:R-:W2:Y:S04]  /*5baf0*/  LDL.LU R74, [R1+0x848] ;  /* 0x00084800014a7983 */ /* 0x000ea80000300800 */
[----:B------:R-:W2:Y:S04]  /*5bb00*/  LDL.LU R75, [R1+0x84c] ;  /* 0x00084c00014b7983 */ /* 0x000ea80000300800 */
        /* <DEDUP_REMOVED lines=100> */
[----:B----4-:R-:W4:Y:S04]  /*5c150*/  LDL.LU R76, [R1+0xa40] ;  /* 0x000a4000014c7983 */ /* 0x010f280000300800 */
[----:B------:R-:W4:Y:S04]  /*5c160*/  LDL.LU R77, [R1+0xa44] ;  /* 0x000a4400014d7983 */ /* 0x000f280000300800 */
[----:B-1----:R-:W4:Y:S04]  /*5c170*/  LDL.LU R78, [R1+0xa48] ;  /* 0x000a4800014e7983 */ /* 0x002f280000300800 */
[----:B------:R-:W4:Y:S01]  /*5c180*/  LDL.LU R79, [R1+0xa4c] ;  /* 0x000a4c00014f7983 */ /* 0x000f220000300800 */
[C---:B---3--:R-:W-:Y:S06]  /*5c190*/  HMMA.1688.F32.TF32 R104, R68.reuse, R26, R104 ;  /* 0x0000001a4468723c */ /* 0x048fec0000081068 */
[C---:B--2---:R-:W-:Y:S06]  /*5c1a0*/  HMMA.1688.F32.TF32 R112, R68.reuse, R18, R112 ;  /* 0x000000124470723c */ /* 0x044fec0000081070 */
[C---:B------:R-:W-:Y:S06]  /*5c1b0*/  HMMA.1688.F32.TF32 R120, R68.reuse, R10, R120 ;  /* 0x0000000a4478723c */ /* 0x040fec0000081078 */
[----:B------:R-:W-:Y:S06]  /*5c1c0*/  HMMA.1688.F32.TF32 R124, R68, R6, R124 ;  /* 0x00000006447c723c */ /* 0x000fec000008107c */
[C---:B------:R-:W-:Y:S06]  /*5c1d0*/  HMMA.1688.F32.TF32 R128, R228.reuse, R66, R128 ;  /* 0x00000042e480723c */ /* 0x040fec0000081080 */
[----:B------:R-:W-:Y:S06]  /*5c1e0*/  HMMA.1688.F32.TF32 R136, R228, R58, R136 ;  /* 0x0000003ae488723c */ /* 0x000fec0000081088 */
[C---:B------:R-:W-:Y:S06]  /*5c1f0*/  HMMA.1688.F32.TF32 R96, R68.reuse, R34, R96 ;  /* 0x000000224460723c */ /* 0x040fec0000081060 */
[----:B------:R-:W-:Y:S06]  /*5c200*/  HMMA.1688.F32.TF32 R92, R68, R38, R92 ;  /* 0x00000026445c723c */ /* 0x000fec000008105c */
[----:B------:R-:W-:-:S15]  /*5c210*/  HMMA.1688.F32.TF32 R236, R228, R26, R236 ;  /* 0x0000001ae4ec723c */ /* 0x000fde00000810ec */
[----:B------:R-:W-:-:S08]  /*5c220*/  NOP ;  /* 0x0000000000007918 */ /* 0x000fd00000000000 */
[----:B------:R-:W-:Y:S04]  /*5c230*/  STL.64 [R1+0x2860], R236 ;  /* 0x002860ec01007387 */ /* 0x000fe80000100a00 */
[----:B------:R1:W-:Y:S02]  /*5c240*/  STL.64 [R1+0x2868], R238 ;  /* 0x002868ee01007387 */ /* 0x0003e40000100a00 */
[C---:B-1----:R-:W-:Y:S06]  /*5c250*/  HMMA.1688.F32.TF32 R236, R228.reuse, R30, R240 ;  /* 0x0000001ee4ec723c */ /* 0x042fec00000810f0 */
[C---:B------:R-:W-:Y:S06]  /*5c260*/  HMMA.1688.F32.TF32 R248, R228.reuse, R34, R248 ;  /* 0x00000022e4f8723c */ /* 0x040fec00000810f8 */
[C---:B------:R-:W-:Y:S06]  /*5c270*/  HMMA.1688.F32.TF32 R240, R228.reuse, R38, R200 ;  /* 0x00000026e4f0723c */ /* 0x040fec00000810c8 */
[C---:B------:R-:W-:Y:S05]  /*5c280*/  HMMA.1688.F32.TF32 R200, R228.reuse, R46, R212 ;  /* 0x0000002ee4c8723c */ /* 0x040fea00000810d4 */
[----:B------:R-:W-:Y:S04]  /*5c290*/  STL.64 [R1+0x2850], R236 ;  /* 0x002850ec01007387 */ /* 0x000fe80000100a00 */
[----:B------:R1:W-:Y:S01]  /*5c2a0*/  STL.64 [R1+0x2858], R238 ;  /* 0x002858ee01007387 */ /* 0x0003e20000100a00 */
[C---:B------:R-:W-:Y:S06]  /*5c2b0*/  HMMA.1688.F32.TF32 R132, R228.reuse, R62, R132 ;  /* 0x0000003ee484723c */ /* 0x040fec0000081084 */
[C---:B-1----:R-:W-:Y:S06]  /*5c2c0*/  HMMA.1688.F32.TF32 R236, R228.reuse, R42, R152 ;  /* 0x0000002ae4ec723c */ /* 0x042fec0000081098 */
[C---:B------:R-:W-:Y:S06]  /*5c2d0*/  HMMA.1688.F32.TF32 R152, R228.reuse, R50, R144 ;  /* 0x00000032e498723c */ /* 0x040fec0000081090 */
[----:B------:R-:W-:Y:S01]  /*5c2e0*/  HMMA.1688.F32.TF32 R144, R228, R54, R204 ;  /* 0x00000036e490723c */ /* 0x000fe200000810cc */
[----:B------:R-:W-:Y:S05]  /*5c2f0*/  STL.64 [R1+0x2840], R248 ;  /* 0x002840f801007387 */ /* 0x000fea0000100a00 */
[C---:B------:R-:W-:Y:S01]  /*5c300*/  HMMA.1688.F32.TF32 R116, R68.reuse, R14, R116 ;  /* 0x0000000e4474723c */ /* 0x040fe20000081074 */
[----:B------:R-:W-:Y:S04]  /*5c310*/  STL.64 [R1+0x2848], R250 ;  /* 0x002848fa01007387 */ /* 0x000fe80000100a00 */
[----:B------:R-:W-:Y:S01]  /*5c320*/  STL.64 [R1+0x2830], R240 ;  /* 0x002830f001007387 */ /* 0x000fe20000100a00 */
[C---:B------:R-:W-:Y:S03]  /*5c330*/  HMMA.1688.F32.TF32 R108, R68.reuse, R22, R108 ;  /* 0x00000016446c723c */ /* 0x040fe6000008106c */
[----:B------:R-:W-:Y:S04]  /*5c340*/  STL.64 [R1+0x2838], R242 ;  /* 0x002838f201007387 */ /* 0x000fe80000100a00 */
[----:B------:R-:W-:Y:S01]  /*5c350*/  STL.64 [R1+0x2820], R236 ;  /* 0x002820ec01007387 */ /* 0x000fe20000100a00 */
[C---:B------:R-:W-:Y:S03]  /*5c360*/  HMMA.1688.F32.TF32 R100, R68.reuse, R30, R100 ;  /* 0x0000001e4464723c */ /* 0x040fe60000081064 */
[----:B------:R-:W-:Y:S04]  /*5c370*/  STL.64 [R1+0x2828], R238 ;  /* 0x002828ee01007387 */ /* 0x000fe80000100a00 */
[----:B------:R-:W-:Y:S04]  /*5c380*/  STL.64 [R1+0x2810], R200 ;  /* 0x002810c801007387 */ /* 0x000fe80000100a00 */
[----:B------:R-:W-:Y:S04]  /*5c390*/  STL.64 [R1+0x2818], R202 ;  /* 0x002818ca01007387 */ /* 0x000fe80000100a00 */
[----:B------:R-:W-:Y:S04]  /*5c3a0*/  STL.64 [R1+0x2800], R152 ;  /* 0x0028009801007387 */ /* 0x000fe80000100a00 */
[----:B------:R-:W-:Y:S01]  /*5c3b0*/  STL.64 [R1+0x2808], R154 ;  /* 0x0028089a01007387 */ /* 0x000fe20000100a00 */
        /* <DEDUP_REMOVED lines=28> */
[----:B------:R-:W-:Y:S04]  /*5c580*/  STL.64 [R1+0x2730], R88 ;  /* 0x0027305801007387 */ /* 0x000fe80000100a00 */
[----:B------:R1:W-:Y:S01]  /*5c590*/  STL.64 [R1+0x2738], R90 ;  /* 0x0027385a01007387 */ /* 0x0003e20000100a00 */
[C---:B--2---:R-:W-:Y:S03]  /*5c5a0*/  HMMA.1688.F32.TF32 R92, R68.reuse, R50, R84 ;  /* 0x00000032445c723c */ /* 0x044fe60000081054 */
[----:B------:R-:W-:Y:S04]  /*5c5b0*/  LDS R228, [R247+UR10+0x4180] ;  /* 0x0041800af7e47984 */ /* 0x000fe80008000800 */
[----:B------:R-:W-:Y:S01]  /*5c5c0*/  LDS R230, [R247+UR10+0x6180] ;  /* 0x0061800af7e67984 */ /* 0x000fe20008000800 */
[C---:B------:R-:W-:Y:S03]  /*5c5d0*/  HMMA.1688.F32.TF32 R84, R68.reuse, R58, R80 ;  /* 0x0000003a4454723c */ /* 0x040fe60000081050 */
[----:B------:R-:W-:Y:S03]  /*5c5e0*/  LDS R229, [R252+UR10+0x4180] ;  /* 0x0041800afce57984 */ /* 0x000fe60008000800 */
[C---:B-1----:R-:W-:Y:S01]  /*5c5f0*/  HMMA.1688.F32.TF32 R88, R68.reuse, R54, R140 ;  /* 0x000000364458723c */ /* 0x042fe2000008108c */
[----:B------:R-:W1:Y:S05]  /*5c600*/  LDS R231, [R252+UR10+0x6180] ;  /* 0x0061800afce77984 */ /* 0x000e6a0008000800 */
[C---:B----4-:R-:W-:Y:S06]  /*5c610*/  HMMA.1688.F32.TF32 R80, R68.reuse, R62, R76 ;  /* 0x0000003e4450723c */ /* 0x050fec000008104c */
[----:B------:R-:W-:Y:S01]  /*5c620*/  HMMA.1688.F32.TF32 R68, R68, R66, R72 ;  /* 0x000000424444723c */ /* 0x000fe20000081048 */
        /* <DEDUP_REMOVED lines=8> */
[----:B------:R-:W4:Y:S04]  /*5c6b0*/  LDL.LU R76, [R1+0x970] ;  /* 0x00097000014c7983 */ /* 0x000f280000300800 */
[----:B------:R1:W-:Y:S04]  /*5c6c0*/  STL.64 [R1+0x26c0], R80 ;  /* 0x0026c05001007387 */ /* 0x0003e80000100a00 */
[----:B------:R1:W-:Y:S04]  /*5c6d0*/  STL.64 [R1+0x26c8], R82 ;  /* 0x0026c85201007387 */ /* 0x0003e80000100a00 */
[----:B------:R-:W-:Y:S04]  /*5c6e0*/  STL.64 [R1+0x2660], R68 ;  /* 0x0026604401007387 */ /* 0x000fe80000100a00 */
[----:B------:R1:W-:Y:S04]  /*5c6f0*/  STL.64 [R1+0x2668], R70 ;  /* 0x0026684601007387 */ /* 0x0003e80000100a00 */
        /* <DEDUP_REMOVED lines=11> */
[----:B--2---:R-:W2:Y:S04]  /*5c7b0*/  LDL.LU R88, [R1+0x7e0] ;  /* 0x0007e00001587983 */ /* 0x004ea80000300800 */
[----:B------:R-:W2:Y:S04]  /*5c7c0*/  LDL.LU R89, [R1+0x7e4] ;  /* 0x0007e40001597983 */ /* 0x000ea80000300800 */
[----:B---3--:R-:W2:Y:S04]  /*5c7d0*/  LDL.LU R90, [R1+0x7e8] ;  /* 0x0007e800015a7983 */ /* 0x008ea80000300800 */
        /* <DEDUP_REMOVED lines=65> */
[----:B----4-:R-:W4:Y:S04]  /*5cbf0*/  LDL.LU R84, [R1+0x7c0] ;  /* 0x0007c00001547983 */ /* 0x010f280000300800 */
[----:B------:R-:W4:Y:S04]  /*5cc00*/  LDL.LU R85, [R1+0x7c4] ;  /* 0x0007c40001557983 */ /* 0x000f280000300800 */
[----:B-1----:R-:W4:Y:S04]  /*5cc10*/  LDL.LU R86, [R1+0x7c8] ;  /* 0x0007c80001567983 */ /* 0x002f280000300800 */
        /* <DEDUP_REMOVED lines=9> */
[C---:B--2---:R-:W-:Y:S06]  /*5ccb0*/  HMMA.1688.F32.TF32 R68, R232.reuse, R10, R212 ;  /* 0x0000000ae844723c */ /* 0x044fec00000810d4 */
[C---:B---3--:R-:W-:Y:S06]  /*5ccc0*/  HMMA.1688.F32.TF32 R200, R232.reuse, R6, R152 ;  /* 0x00000006e8c8723c */ /* 0x048fec0000081098 */
[C---:B------:R-:W-:Y:S06]  /*5ccd0*/  HMMA.1688.F32.TF32 R152, R232.reuse, R14, R144 ;  /* 0x0000000ee898723c */ /* 0x040fec0000081090 */
[C---:B------:R-:W-:Y:S06]  /*5cce0*/  HMMA.1688.F32.TF32 R144, R232.reuse, R18, R204 ;  /* 0x00000012e890723c */ /* 0x040fec00000810cc */
[C---:B------:R-:W-:Y:S05]  /*5ccf0*/  HMMA.1688.F32.TF32 R136, R232.reuse, R22, R136 ;  /* 0x00000016e888723c */ /* 0x040fea0000081088 */
        /* <DEDUP_REMOVED lines=27> */
[----:B------:R-:W-:Y:S04]  /*5ceb0*/  STL.64 [R1+0x2640], R136 ;  /* 0x0026408801007387 */ /* 0x000fe80000100a00 */
[----:B------:R-:W-:Y:S01]  /*5cec0*/  LDS R232, [R247+UR10+0x4200] ;  /* 0x0042000af7e87984 */ /* 0x000fe20008000800 */
[C---:B------:R-:W-:Y:S03]  /*5ced0*/  HMMA.1688.F32.TF32 R96, R228.reuse, R6, R88 ;  /* 0x00000006e460723c */ /* 0x040fe60000081058 */
[----:B------:R-:W-:Y:S03]  /*5cee0*/  STL.64 [R1+0x2648], R138 ;  /* 0x0026488a01007387 */ /* 0x000fe60000100a00 */
[C---:B------:R-:W-:Y:S01]  /*5cef0*/  HMMA.1688.F32.TF32 R92, R228.reuse, R10, R148 ;  /* 0x0000000ae45c723c */ /* 0x040fe20000081094 */
[----:B------:R-:W-:Y:S04]  /*5cf00*/  STL.64 [R1+0x2630], R132 ;  /* 0x0026308401007387 */ /* 0x000fe80000100a00 */
[----:B------:R-:W-:Y:S01]  /*5cf10*/  LDS R234, [R247+UR10+0x6200] ;  /* 0x0062000af7ea7984 */ /* 0x000fe20008000800 */
[C---:B----4-:R-:W-:Y:S03]  /*5cf20*/  HMMA.1688.F32.TF32 R88, R228.reuse, R14, R84 ;  /* 0x0000000ee458723c */ /* 0x050fe60000081054 */
[----:B------:R-:W-:Y:S03]  /*5cf30*/  STL.64 [R1+0x2638], R134 ;  /* 0x0026388601007387 */ /* 0x000fe60000100a00 */
        /* <DEDUP_REMOVED lines=24> */
[----:B------:R2:W-:Y:S01]  /*5d0c0*/  STL.64 [R1+0x2588], R86 ;  /* 0x0025885601007387 */ /* 0x0005e20000100a00 */
[C---:B------:R-:W-:Y:S03]  /*5d0d0*/  HMMA.1688.F32.TF32 R72, R228.reuse, R30, R72 ;  /* 0x0000001ee448723c */ /* 0x040fe60000081048 */
[----:B------:R-:W-:Y:S04]  /*5d0e0*/  LDS R233, [R252+UR10+0x4200] ;  /* 0x0042000afce97984 */ /* 0x000fe80008000800 */
[----:B------:R-:W3:Y:S01]  /*5d0f0*/  LDS R235, [R252+UR10+0x6200] ;  /* 0x0062000afceb7984 */ /* 0x000ee20008000800 */
[C---:B--2---:R-:W-:Y:S06]  /*5d100*/  HMMA.1688.F32.TF32 R84, R228.reuse, R22, R80 ;  /* 0x00000016e454723c */ /* 0x044fec0000081050 */
[----:B------:R-:W-:-:S15]  /*5d110*/  HMMA.1688.F32.TF32 R80, R228, R26, R76 ;  /* 0x0000001ae450723c */ /* 0x000fde000008104c */
[----:B------:R-:W-:-:S02]  /*5d120*/  NOP ;  /* 0x0000000000007918 */ /* 0x000fc40000000000 */
[----:B------:R-:W-:Y:S04]  /*5d130*/  STL.64 [R1+0x2570], R84 ;  /* 0x0025705401007387 */ /* 0x000fe80000100a00 */
[----:B------:R-:W-:Y:S04]  /*5d140*/  STL.64 [R1+0x2578], R86 ;  /* 0x0025785601007387 */ /* 0x000fe80000100a00 */
[----:B------:R-:W3:Y:S04]  /*5d150*/  LDL.LU R76, [R1+0x170] ;  /* 0x00017000014c7983 */ /* 0x000ee80000300800 */
[----:B------:R2:W-:Y:S04]  /*5d160*/  STL.64 [R1+0x2550], R80 ;  /* 0x0025505001007387 */ /* 0x0005e80000100a00 */
[----:B------:R4:W-:Y:S04]  /*5d170*/  STL.64 [R1+0x2558], R82 ;  /* 0x0025585201007387 */ /* 0x0009e80000100a00 */
[----:B------:R1:W-:Y:S04]  /*5d180*/  STL.64 [R1+0x2520], R72 ;  /* 0x0025204801007387 */ /* 0x0003e80000100a00 */
[----:B------:R1:W-:Y:S04]  /*5d190*/  STL.64 [R1+0x2528], R74 ;  /* 0x0025284a01007387 */ /* 0x0003e80000100a00 */
[----:B------:R-:W3:Y:S04]  /*5d1a0*/  LDL.LU R77, [R1+0x174] ;  /* 0x00017400014d7983 */ /* 0x000ee80000300800 */
[----:B------:R-:W3:Y:S04]  /*5d1b0*/  LDL.LU R78, [R1+0x178] ;  /* 0x00017800014e7983 */ /* 0x000ee80000300800 */
[----:B------:R-:W3:Y:S04]  /*5d1c0*/  LDL.LU R79, [R1+0x17c] ;  /* 0x00017c00014f7983 */ /* 0x000ee80000300800 */
[----:B--2---:R-:W2:Y:S04]  /*5d1d0*/  LDL.LU R80, [R1+0x180] ;  /* 0x0001800001507983 */ /* 0x004ea80000300800 */
[----:B------:R-:W2:Y:S04]  /*5d1e0*/  LDL.LU R81, [R1+0x184] ;  /* 0x0001840001517983 */ /* 0x000ea80000300800 */
[----:B----4-:R-:W2:Y:S04]  /*5d1f0*/  LDL.LU R82, [R1+0x188] ;  /* 0x0001880001527983 */ /* 0x010ea80000300800 */
        /* <DEDUP_REMOVED lines=97> */
[----:B-1----:R-:W4:Y:S04]  /*5d810*/  LDL.LU R72, [R1+0x160] ;  /* 0x0001600001487983 */ /* 0x002f280000300800 */
[----:B------:R-:W4:Y:S04]  /*5d820*/  LDL.LU R73, [R1+0x164] ;  /* 0x0001640001497983 */ /* 0x000f280000300800 */
[----:B------:R-:W4:Y:S04]  /*5d830*/  LDL.LU R74, [R1+0x168] ;  /* 0x00016800014a7983 */ /* 0x000f280000300800 */
[----:B------:R-:W4:Y:S01]  /*5d840*/  LDL.LU R75, [R1+0x16c] ;  /* 0x00016c00014b7983 */ /* 0x000f220000300800 */
[C---:B--2---:R-:W-:Y:S06]  /*5d850*/  HMMA.1688.F32.TF32 R104, R68.reuse, R34, R104 ;  /* 0x000000224468723c */ /* 0x044fec0000081068 */
[C---:B---3--:R-:W-:Y:S06]  /*5d860*/  HMMA.1688.F32.TF32 R100, R68.reuse, R38, R100 ;  /* 0x000000264464723c */ /* 0x048fec0000081064 */
[C---:B----4-:R-:W-:Y:S06]  /*5d870*/  HMMA.1688.F32.TF32 R108, R68.reuse, R30, R108 ;  /* 0x0000001e446c723c */ /* 0x050fec000008106c */
[C---:B------:R-:W-:Y:S06]  /*5d880*/  HMMA.1688.F32.TF32 R120, R68.reuse, R18, R120 ;  /* 0x000000124478723c */ /* 0x040fec0000081078 */
[C---:B------:R-:W-:Y:S06]  /*5d890*/  HMMA.1688.F32.TF32 R124, R68.reuse, R14, R124 ;  /* 0x0000000e447c723c */ /* 0x040fec000008107c */
[----:B------:R-:W-:Y:S06]  /*5d8a0*/  HMMA.1688.F32.TF32 R132, R68, R6, R132 ;  /* 0x000000064484723c */ /* 0x000fec0000081084 */
        /* <DEDUP_REMOVED lines=12> */
[----:B------:R1:W-:Y:S02]  /*5d970*/  STL.64 [R1+0x24e8], R238 ;  /* 0x0024e8ee01007387 */ /* 0x0003e40000100a00 */
[C---:B-1----:R-:W-:Y:S06]  /*5d980*/  HMMA.1688.F32.TF32 R236, R228.reuse, R50, R152 ;  /* 0x00000032e4ec723c */ /* 0x042fec0000081098 */
[C---:B------:R-:W-:Y:S06]  /*5d990*/  HMMA.1688.F32.TF32 R152, R228.reuse, R58, R144 ;  /* 0x0000003ae498723c */ /* 0x040fec0000081090 */
[----:B------:R-:W-:Y:S06]  /*5d9a0*/  HMMA.1688.F32.TF32 R144, R228, R62, R204 ;  /* 0x0000003ee490723c */ /* 0x000fec00000810cc */
[C---:B------:R-:W-:Y:S01]  /*5d9b0*/  HMMA.1688.F32.TF32 R128, R68.reuse, R10, R128 ;  /* 0x0000000a4480723c */ /* 0x040fe20000081080 */
[----:B------:R-:W-:Y:S05]  /*5d9c0*/  STL.64 [R1+0x24c0], R248 ;  /* 0x0024c0f801007387 */ /* 0x000fea0000100a00 */
[C---:B------:R-:W-:Y:S01]  /*5d9d0*/  HMMA.1688.F32.TF32 R116, R68.reuse, R22, R116 ;  /* 0x000000164474723c */ /* 0x040fe20000081074 */
[----:B------:R-:W-:Y:S04]  /*5d9e0*/  STL.64 [R1+0x24c8], R250 ;  /* 0x0024c8fa01007387 */ /* 0x000fe80000100a00 */
[----:B------:R-:W-:Y:S01]  /*5d9f0*/  STL.64 [R1+0x24a0], R240 ;  /* 0x0024a0f001007387 */ /* 0x000fe20000100a00 */
[C---:B------:R-:W-:Y:S03]  /*5da00*/  HMMA.1688.F32.TF32 R112, R68.reuse, R26, R112 ;  /* 0x0000001a4470723c */ /* 0x040fe60000081070 */
        /* <DEDUP_REMOVED lines=42> */
[----:B-1----:R-:W-:Y:S01]  /*5dcb0*/  HMMA.1688.F32.TF32 R88, R68, R62, R140 ;  /* 0x0000003e4458723c */ /* 0x002fe2000008108c */
[----:B------:R-:W1:Y:S05]  /*5dcc0*/  LDS R231, [R3+UR10+0x6280] ;  /* 0x0062800a03e77984 */ /* 0x000e6a0008000800 */
        /* <DEDUP_REMOVED lines=10> */
[----:B------:R-:W2:Y:S04]  /*5dd70*/  LDL.LU R76, [R1+0x5c0] ;  /* 0x0005c000014c7983 */ /* 0x000ea80000300800 */
[----:B------:R3:W-:Y:S04]  /*5dd80*/  STL.64 [R1+0x2220], R80 ;  /* 0x0022205001007387 */ /* 0x0007e80000100a00 */
[----:B------:R4:W-:Y:S04]  /*5dd90*/  STL.64 [R1+0x2228], R82 ;  /* 0x0022285201007387 */ /* 0x0009e80000100a00 */
[----:B------:R-:W-:Y:S04]  /*5dda0*/  STL.64 [R1+0x2200], R68 ;  /* 0x0022004401007387 */ /* 0x000fe80000100a00 */
[----:B------:R-:W-:Y:S04]  /*5ddb0*/  STL.64 [R1+0x2208], R70 ;  /* 0x0022084601007387 */ /* 0x000fe80000100a00 */
[----:B------:R-:W2:Y:S04]  /*5ddc0*/  LDL.LU R77, [R1+0x5c4] ;  /* 0x0005c400014d7983 */ /* 0x000ea80000300800 */
[----:B------:R-:W2:Y:S04]  /*5ddd0*/  LDL.LU R78, [R1+0x5c8] ;  /* 0x0005c800014e7983 */ /* 0x000ea80000300800 */
[----:B------:R-:W2:Y:S04]  /*5dde0*/  LDL.LU R79, [R1+0x5cc] ;  /* 0x0005cc00014f7983 */ /* 0x000ea80000300800 */
[----:B---3--:R-:W3:Y:S04]  /*5ddf0*/  LDL.LU R80, [R1+0x5d0] ;  /* 0x0005d00001507983 */ /* 0x008ee80000300800 */
[----:B------:R-:W3:Y:S04]  /*5de00*/  LDL.LU R81, [R1+0x5d4] ;  /* 0x0005d40001517983 */ /* 0x000ee80000300800 */
[----:B----4-:R-:W3:Y:S04]  /*5de10*/  LDL.LU R82, [R1+0x5d8] ;  /* 0x0005d80001527983 */ /* 0x010ee80000300800 */
[----:B------:R-:W3:Y:S04]  /*5de20*/  LDL.LU R83, [R1+0x5dc] ;  /* 0x0005dc0001537983 */ /* 0x000ee80000300800 */
[----:B------:R-:W4:Y:S04]  /*5de30*/  LDL.LU R148, [R1+0x1c0] ;  /* 0x0001c00001947983 */ /* 0x000f280000300800 */
[----:B------:R-:W4:Y:S04]  /*5de40*/  LDL.LU R149, [R1+0x1c4] ;  /* 0x0001c40001957983 */ /* 0x000f280000300800 */
[----:B------:R-:W4:Y:S04]  /*5de50*/  LDL.LU R150, [R1+0x1c8] ;  /* 0x0001c80001967983 */ /* 0x000f280000300800 */
[----:B------:R-:W4:Y:S04]  /*5de60*/  LDL.LU R151, [R1+0x1cc] ;  /* 0x0001cc0001977983 */ /* 0x000f280000300800 */
        /* <DEDUP_REMOVED lines=64> */
[----:B------:R-:W1:Y:S04]  /*5e270*/  LDL.LU R96, [R1+0x1f0] ;  /* 0x0001f00001607983 */ /* 0x000e680000300800 */
[----:B------:R-:W1:Y:S04]  /*5e280*/  LDL.LU R97, [R1+0x1f4] ;  /* 0x0001f40001617983 */ /* 0x000e680000300800 */
[----:B------:R-:W1:Y:S04]  /*5e290*/  LDL.LU R98, [R1+0x1f8] ;  /* 0x0001f80001627983 */ /* 0x000e680000300800 */
[----:B------:R-:W1:Y:S04]  /*5e2a0*/  LDL.LU R99, [R1+0x1fc] ;  /* 0x0001fc0001637983 */ /* 0x000e680000300800 */
        /* <DEDUP_REMOVED lines=15> */
[----:B------:R-:W1:Y:S01]  /*5e3a0*/  LDS R71, [R252+UR10+0x6280] ;  /* 0x0062800afc477984 */ /* 0x000e620008000800 */
[C---:B----4-:R-:W-:Y:S06]  /*5e3b0*/  HMMA.1688.F32.TF32 R200, R232.reuse, R14, R152 ;  /* 0x0000000ee8c8723c */ /* 0x050fec0000081098 */
[C---:B---3--:R-:W-:Y:S06]  /*5e3c0*/  HMMA.1688.F32.TF32 R152, R232.reuse, R18, R212 ;  /* 0x00000012e898723c */ /* 0x048fec00000810d4 */
[C---:B--2---:R-:W-:Y:S11]  /*5e3d0*/  HMMA.1688.F32.TF32 R144, R232.reuse, R22, R144 ;  /* 0x00000016e890723c */ /* 0x044ff60000081090 */
[----:B------:R-:W-:Y:S04]  /*5e3e0*/  STL.64 [R1+0x21e0], R200 ;  /* 0x0021e0c801007387 */ /* 0x000fe80000100a00 */
[----:B------:R-:W-:Y:S04]  /*5e3f0*/  STL.64 [R1+0x21e8], R202 ;  /* 0x0021e8ca01007387 */ /* 0x000fe80000100a00 */
[----:B------:R-:W-:Y:S04]  /*5e400*/  STL.64 [R1+0x21c0], R152 ;  /* 0x0021c09801007387 */ /* 0x000fe80000100a00 */
[----:B------:R2:W-:Y:S04]  /*5e410*/  STL.64 [R1+0x21c8], R154 ;  /* 0x0021c89a01007387 */ /* 0x0005e80000100a00 */
[----:B------:R-:W-:Y:S04]  /*5e420*/  STL.64 [R1+0x21a0], R144 ;  /* 0x0021a09001007387 */ /* 0x000fe80000100a00 */
[----:B------:R3:W-:Y:S01]  /*5e430*/  STL.64 [R1+0x21a8], R146 ;  /* 0x0021a89201007387 */ /* 0x0007e20000100a00 */
[C---:B--2---:R-:W-:Y:S06]  /*5e440*/  HMMA.1688.F32.TF32 R152, R232.reuse, R26, R204 ;  /* 0x0000001ae898723c */ /* 0x044fec00000810cc */
[C---:B---3--:R-:W-:Y:S06]  /*5e450*/  HMMA.1688.F32.TF32 R144, R232.reuse, R30, R136 ;  /* 0x0000001ee890723c */ /* 0x048fec0000081088 */
        /* <DEDUP_REMOVED lines=13> */
[C---:B-1----:R-:W-:Y:S03]  /*5e530*/  HMMA.1688.F32.TF32 R100, R228.reuse, R6, R96 ;  /* 0x00000006e464723c */ /* 0x042fe60000081060 */
[----:B------:R-:W-:Y:S03]  /*5e540*/  STL.64 [R1+0x2168], R146 ;  /* 0x0021689201007387 */ /* 0x000fe60000100a00 */
[C---:B------:R-:W-:Y:S01]  /*5e550*/  HMMA.1688.F32.TF32 R96, R228.reuse, R10, R92 ;  /* 0x0000000ae460723c */ /* 0x040fe2000008105c */
[----:B------:R-:W-:Y:S04]  /*5e560*/  STL.64 [R1+0x2140], R136 ;  /* 0x0021408801007387 */ /* 0x000fe80000100a00 */
[----:B------:R-:W-:Y:S01]  /*5e570*/  LDS R234, [R0+UR10+0x6300] ;  /* 0x0063000a00ea7984 */ /* 0x000fe20008000800 */
[C---:B------:R-:W-:Y:S03]  /*5e580*/  HMMA.1688.F32.TF32 R92, R228.reuse, R14, R88 ;  /* 0x0000000ee45c723c */ /* 0x040fe60000081058 */
[----:B------:R-:W-:Y:S03]  /*5e590*/  STL.64 [R1+0x2148], R138 ;  /* 0x0021488a01007387 */ /* 0x000fe60000100a00 */
[C---:B------:R-:W-:Y:S01]  /*5e5a0*/  HMMA.1688.F32.TF32 R88, R228.reuse, R18, R148 ;  /* 0x00000012e458723c */ /* 0x040fe20000081094 */
        /* <DEDUP_REMOVED lines=29> */
[----:B------:R-:W1:Y:S01]  /*5e780*/  LDS R235, [R3+UR10+0x6300] ;  /* 0x0063000a03eb7984 */ /* 0x000e620008000800 */
[C---:B--2---:R-:W-:Y:S06]  /*5e790*/  HMMA.1688.F32.TF32 R84, R228.reuse, R30, R80 ;  /* 0x0000001ee454723c */ /* 0x044fec0000081050 */
[C---:B------:R-:W-:Y:S06]  /*5e7a0*/  HMMA.1688.F32.TF32 R80, R228.reuse, R34, R76 ;  /* 0x00000022e450723c */ /* 0x040fec000008104c */
[----:B------:R-:W-:Y:S03]  /*5e7b0*/  HMMA.1688.F32.TF32 R72, R228, R38, R72 ;  /* 0x00000026e448723c */ /* 0x000fe60000081048 */
[----:B------:R-:W-:Y:S04]  /*5e7c0*/  STL.64 [R1+0x1f70], R88 ;  /* 0x001f705801007387 */ /* 0x000fe80000100a00 */
[----:B------:R-:W-:Y:S04]  /*5e7d0*/  STL.64 [R1+0x1f78], R90 ;  /* 0x001f785a01007387 */ /* 0x000fe80000100a00 */
[----:B------:R-:W-:Y:S04]  /*5e7e0*/  STL.64 [R1+0x1f50], R84 ;  /* 0x001f505401007387 */ /* 0x000fe80000100a00 */
[----:B------:R-:W-:Y:S04]  /*5e7f0*/  STL.64 [R1+0x1f58], R86 ;  /* 0x001f585601007387 */ /* 0x000fe80000100a00 */
[----:B------:R-:W2:Y:S04]  /*5e800*/  LDL.LU R76, [R1+0x2b0] ;  /* 0x0002b000014c7983 */ /* 0x000ea80000300800 */
[----:B------:R3:W-:Y:S04]  /*5e810*/  STL.64 [R1+0x1f30], R80 ;  /* 0x001f305001007387 */ /* 0x0007e80000100a00 */
[----:B------:R4:W-:Y:S04]  /*5e820*/  STL.64 [R1+0x1f38], R82 ;  /* 0x001f385201007387 */ /* 0x0009e80000100a00 */
[----:B------:R1:W-:Y:S04]  /*5e830*/  STL.64 [R1+0x1f00], R72 ;  /* 0x001f004801007387 */ /* 0x0003e80000100a00 */
[----:B------:R1:W-:Y:S04]  /*5e840*/  STL.64 [R1+0x1f08], R74 ;  /* 0x001f084a01007387 */ /* 0x0003e80000100a00 */
        /* <DEDUP_REMOVED lines=108> */
[----:B---3--:R-:W-:Y:S06]  /*5ef10*/  HMMA.1688.F32.TF32 R136, R68, R10, R136 ;  /* 0x0000000a4488723c */ /* 0x008fec0000081088 */
[C---:B----4-:R-:W-:Y:S06]  /*5ef20*/  HMMA.1688.F32.TF32 R152, R228.reuse, R46, R152 ;  /* 0x0000002ee498723c */ /* 0x050fec0000081098 */
[C---:B------:R-:W-:Y:S06]  /*5ef30*/  HMMA.1688.F32.TF32 R200, R228.reuse, R42, R200 ;  /* 0x0000002ae4c8723c */ /* 0x040fec00000810c8 */
[----:B------:R-:W-:-:S15]  /*5ef40*/  HMMA.1688.F32.TF32 R236, R228, R50, R236 ;  /* 0x00000032e4ec723c */ /* 0x000fde00000810ec */
[----:B------:R-:W-:-:S02]  /*5ef50*/  NOP ;  /* 0x0000000000007918 */ /* 0x000fc40000000000 */
[----:B------:R-:W-:Y:S04]  /*5ef60*/  STL.64 [R1+0x1ee0], R200 ;  /* 0x001ee0c801007387 */ /* 0x000fe80000100a00 */
[----:B------:R1:W-:Y:S04]  /*5ef70*/  STL.64 [R1+0x1ee8], R202 ;  /* 0x001ee8ca01007387 */ /* 0x0003e80000100a00 */
[----:B-1----:R-:W2:Y:S04]  /*5ef80*/  LDL.LU.64 R202, [R1+0x6b40] ;  /* 0x006b400001ca7983 */ /* 0x002ea80000300a00 */
[----:B------:R-:W2:Y:S04]  /*5ef90*/  LDL.LU.64 R200, [R1+0x6b38] ;  /* 0x006b380001c87983 */ /* 0x000ea80000300a00 */
[----:B------:R-:W-:Y:S04]  /*5efa0*/  STL.64 [R1+0x1ec0], R152 ;  /* 0x001ec09801007387 */ /* 0x000fe80000100a00 */
[----:B------:R1:W-:Y:S04]  /*5efb0*/  STL.64 [R1+0x1ec8], R154 ;  /* 0x001ec89a01007387 */ /* 0x0003e80000100a00 */
[----:B-1----:R-:W3:Y:S04]  /*5efc0*/  LDL.LU.64 R154, [R1+0x6b30] ;  /* 0x006b3000019a7983 */ /* 0x002ee80000300a00 */
[----:B------:R-:W3:Y:S04]  /*5efd0*/  LDL.LU.64 R152, [R1+0x6b28] ;  /* 0x006b280001987983 */ /* 0x000ee80000300a00 */
[----:B------:R-:W-:Y:S04]  /*5efe0*/  STL.64 [R1+0x1eb0], R236 ;  /* 0x001eb0ec01007387 */ /* 0x000fe80000100a00 */
[----:B------:R1:W-:Y:S02]  /*5eff0*/  STL.64 [R1+0x1eb8], R238 ;  /* 0x001eb8ee01007387 */ /* 0x0003e40000100a00 */
[C---:B-1----:R-:W-:Y:S06]  /*5f000*/  HMMA.1688.F32.TF32 R236, R228.reuse, R54, R240 ;  /* 0x00000036e4ec723c */ /* 0x042fec00000810f0 */
[----:B------:R-:W-:-:S15]  /*5f010*/  HMMA.1688.F32.TF32 R240, R228, R58, R248 ;  /* 0x0000003ae4f0723c */ /* 0x000fde00000810f8 */
[----:B------:R-:W-:-:S02]  /*5f020*/  NOP ;  /* 0x0000000000007918 */ /* 0x000fc40000000000 */
[----:B------:R-:W-:Y:S04]  /*5f030*/  STL.64 [R1+0x1e90], R236 ;  /* 0x001e90ec01007387 */ /* 0x000fe80000100a00 */
[----:B------:R1:W-:Y:S01]  /*5f040*/  STL.64 [R1+0x1e98], R238 ;  /* 0x001e98ee01007387 */ /* 0x0003e20000100a00 */
[----:B------:R-:W-:Y:S06]  /*5f050*/  HMMA.1688.F32.TF32 R128, R68, R18, R128 ;  /* 0x000000124480723c */ /* 0x000fec0000081080 */
[C---:B-1----:R-:W-:Y:S06]  /*5f060*/  HMMA.1688.F32.TF32 R236, R228.reuse, R62, R212 ;  /* 0x0000003ee4ec723c */ /* 0x042fec00000810d4 */
[----:B------:R-:W-:Y:S01]  /*5f070*/  HMMA.1688.F32.TF32 R212, R228, R66, R144 ;  /* 0x00000042e4d4723c */ /* 0x000fe20000081090 */
[----:B------:R-:W-:Y:S04]  /*5f080*/  STL.64 [R1+0x1e70], R240 ;  /* 0x001e70f001007387 */ /* 0x000fe80000100a00 */
[----:B------:R-:W-:Y:S01]  /*5f090*/  LDS R228, [R247+UR10+0x4300] ;  /* 0x0043000af7e47984 */ /* 0x000fe20008000800 */
[C---:B------:R-:W-:Y:S03]  /*5f0a0*/  HMMA.1688.F32.TF32 R144, R68.reuse, R6, R204 ;  /* 0x000000064490723c */ /* 0x040fe600000810cc */
[----:B------:R-:W-:Y:S03]  /*5f0b0*/  STL.64 [R1+0x1e78], R242 ;  /* 0x001e78f201007387 */ /* 0x000fe60000100a00 */
[----:B------:R-:W-:Y:S01]  /*5f0c0*/  HMMA.1688.F32.TF32 R84, R68, R66, R84 ;  /* 0x000000424454723c */ /* 0x000fe20000081054 */
[----:B------:R-:W-:Y:S04]  /*5f0d0*/  LDS R230, [R247+UR10+0x6300] ;  /* 0x0063000af7e67984 */ /* 0x000fe80008000800 */
        /* <DEDUP_REMOVED lines=13> */
[----:B------:R-:W-:Y:S03]  /*5f1b0*/  LDS R229, [R252+UR10+0x4300] ;  /* 0x0043000afce57984 */ /* 0x000fe60008000800 */
[----:B------:R-:W-:Y:S01]  /*5f1c0*/  HMMA.1688.F32.TF32 R76, R232, R14, R76 ;  /* 0x0000000ee84c723c */ /* 0x000fe2000008104c */
[----:B------:R-:W4:Y:S05]  /*5f1d0*/  LDS R231, [R252+UR10+0x6300] ;  /* 0x0063000afce77984 */ /* 0x000f2a0008000800 */
        /* <DEDUP_REMOVED lines=37> */
[----:B------:R1:W-:Y:S02]  /*5f430*/  STL.64 [R1+0x1bd8], R70 ;  /* 0x001bd84601007387 */ /* 0x0003e40000100a00 */
[C---:B-1----:R-:W-:Y:S02]  /*5f440*/  HMMA.1688.F32.TF32 R68, R232.reuse, R18, R72 ;  /* 0x00000012e844723c */ /* 0x042fe40000081048 */
[----:B------:R-:W-:Y:S04]  /*5f450*/  STL.64 [R1+0x1bb0], R80 ;  /* 0x001bb05001007387 */ /* 0x000fe80000100a00 */
[----:B------:R-:W-:Y:S04]  /*5f460*/  STL.64 [R1+0x1bb8], R82 ;  /* 0x001bb85201007387 */ /* 0x000fe80000100a00 */
[----:B------:R-:W2:Y:S04]  /*5f470*/  LDL.LU R248, [R1+0x350] ;  /* 0x0003500001f87983 */ /* 0x000ea80000300800 */
[----:B------:R1:W-:Y:S04]  /*5f480*/  STL.64 [R1+0x1b90], R76 ;  /* 0x001b904c01007387 */ /* 0x0003e80000100a00 */
[----:B------:R4:W-:Y:S05]  /*5f490*/  STL.64 [R1+0x1b98], R78 ;  /* 0x001b984e01007387 */ /* 0x0009ea0000100a00 */
[----:B------:R-:W-:Y:S04]  /*5f4a0*/  STL.64 [R1+0x1b70], R68 ;  /* 0x001b704401007387 */ /* 0x000fe80000100a00 */
[----:B------:R-:W-:Y:S04]  /*5f4b0*/  STL.64 [R1+0x1b78], R70 ;  /* 0x001b784601007387 */ /* 0x000fe80000100a00 */
        /* <DEDUP_REMOVED lines=11> */
[----:B-1----:R-:W3:Y:S04]  /*5f570*/  LDL.LU R76, [R1+0x390] ;  /* 0x00039000014c7983 */ /* 0x002ee80000300800 */
        /* <DEDUP_REMOVED lines=87> */
[----:B------:R-:W-:Y:S04]  /*5faf0*/  LDS R68, [R0+UR10+0x4380] ;  /* 0x0043800a00447984 */ /* 0x000fe80008000800 */
[----:B------:R-:W-:Y:S04]  /*5fb00*/  LDS R70, [R0+UR10+0x6380] ;  /* 0x0063800a00467984 */ /* 0x000fe80008000800 */
[----:B------:R-:W-:Y:S04]  /*5fb10*/  LDS R69, [R3+UR10+0x4380] ;  /* 0x0043800a03457984 */ /* 0x000fe80008000800 */
[----:B------:R-:W1:Y:S01]  /*5fb20*/  LDS R71, [R3+UR10+0x6380] ;  /* 0x0063800a03477984 */ /* 0x000e620008000800 */
[C---:B----4-:R-:W-:Y:S06]  /*5fb30*/  HMMA.1688.F32.TF32 R112, R232.reuse, R58, R112 ;  /* 0x0000003ae870723c */ /* 0x050fec0000081070 */
[C---:B--2---:R-:W-:Y:S06]  /*5fb40*/  HMMA.1688.F32.TF32 R116, R232.reuse, R54, R116 ;  /* 0x00000036e874723c */ /* 0x044fec0000081074 */
[C---:B---3--:R-:W-:Y:S06]  /*5fb50*/  HMMA.1688.F32.TF32 R120, R232.reuse, R50, R120 ;  /* 0x00000032e878723c */ /* 0x048fec0000081078 */
[C---:B------:R-:W-:Y:S06]  /*5fb60*/  HMMA.1688.F32.TF32 R128, R232.reuse, R42, R128 ;  /* 0x0000002ae880723c */ /* 0x040fec0000081080 */
[C---:B------:R-:W-:Y:S06]  /*5fb70*/  HMMA.1688.F32.TF32 R132, R232.reuse, R38, R132 ;  /* 0x00000026e884723c */ /* 0x040fec0000081084 */
[C---:B------:R-:W-:Y:S06]  /*5fb80*/  HMMA.1688.F32.TF32 R136, R232.reuse, R34, R136 ;  /* 0x00000022e888723c */ /* 0x040fec0000081088 */
[C---:B------:R-:W-:Y:S06]  /*5fb90*/  HMMA.1688.F32.TF32 R144, R232.reuse, R26, R144 ;  /* 0x0000001ae890723c */ /* 0x040fec0000081090 */
[C---:B------:R-:W-:Y:S06]  /*5fba0*/  HMMA.1688.F32.TF32 R212, R232.reuse, R22, R212 ;  /* 0x00000016e8d4723c */ /* 0x040fec00000810d4 */
[----:B------:R-:W-:-:S15]  /*5fbb0*/  HMMA.1688.F32.TF32 R204, R232, R30, R204 ;  /* 0x0000001ee8cc723c */ /* 0x000fde00000810cc */
[----:B------:R-:W-:-:S02]  /*5fbc0*/  NOP ;  /* 0x0000000000007918 */ /* 0x000fc40000000000 */
[----:B------:R-:W-:Y:S04]  /*5fbd0*/  STL.64 [R1+0x1b40], R212 ;  /* 0x001b40d401007387 */ /* 0x000fe80000100a00 */
[----:B------:R2:W-:Y:S01]  /*5fbe0*/  STL.64 [R1+0x1b48], R214 ;  /* 0x001b48d601007387 */ /* 0x0005e20000100a00 */
[C---:B------:R-:W-:Y:S03]  /*5fbf0*/  HMMA.1688.F32.TF32 R124, R232.reuse, R46, R124 ;  /* 0x0000002ee87c723c */ /* 0x040fe6000008107c */
[----:B--2---:R-:W2:Y:S04]  /*5fc00*/  LDL.LU.64 R214, [R1+0x6b20] ;  /* 0x006b200001d67983 */ /* 0x004ea80000300a00 */
[----:B------:R-:W2:Y:S04]  /*5fc10*/  LDL.LU.64 R212, [R1+0x6b18] ;  /* 0x006b180001d47983 */ /* 0x000ea80000300a00 */
[----:B------:R-:W-:Y:S04]  /*5fc20*/  STL.64 [R1+0x1b30], R144 ;  /* 0x001b309001007387 */ /* 0x000fe80000100a00 */
[----:B------:R3:W-:Y:S01]  /*5fc30*/  STL.64 [R1+0x1b38], R146 ;  /* 0x001b389201007387 */ /* 0x0007e20000100a00 */
[C---:B------:R-:W-:Y:S03]  /*5fc40*/  HMMA.1688.F32.TF32 R108, R232.reuse, R62, R108 ;  /* 0x0000003ee86c723c */ /* 0x040fe6000008106c */
[----:B---3--:R-:W3:Y:S04]  /*5fc50*/  LDL.LU.64 R146, [R1+0x6b10] ;  /* 0x006b100001927983 */ /* 0x008ee80000300a00 */
[----:B------:R-:W3:Y:S04]  /*5fc60*/  LDL.LU.64 R144, [R1+0x6b08] ;  /* 0x006b080001907983 */ /* 0x000ee80000300a00 */
[----:B------:R-:W-:Y:S04]  /*5fc70*/  STL.64 [R1+0x1b20], R204 ;  /* 0x001b20cc01007387 */ /* 0x000fe80000100a00 */
[----:B------:R4:W-:Y:S04]  /*5fc80*/  STL.64 [R1+0x1b28], R206 ;  /* 0x001b28ce01007387 */ /* 0x0009e80000100a00 */
[----:B----4-:R-:W4:Y:S04]  /*5fc90*/  LDL.LU.64 R206, [R1+0x6b00] ;  /* 0x006b000001ce7983 */ /* 0x010f280000300a00 */
[----:B------:R-:W4:Y:S04]  /*5fca0*/  LDL.LU.64 R204, [R1+0x6af8] ;  /* 0x006af80001cc7983 */ /* 0x000f280000300a00 */
[----:B------:R-:W-:Y:S04]  /*5fcb0*/  STL.64 [R1+0x1a80], R136 ;  /* 0x001a808801007387 */ /* 0x000fe80000100a00 */
[----:B------:R1:W-:Y:S01]  /*5fcc0*/  STL.64 [R1+0x1a88], R138 ;  /* 0x001a888a01007387 */ /* 0x0003e20000100a00 */
[----:B------:R-:W-:Y:S03]  /*5fcd0*/  HMMA.1688.F32.TF32 R232, R232, R66, R104 ;  /* 0x00000042e8e8723c */ /* 0x000fe60000081068 */
[----:B-1----:R-:W2:Y:S04]  /*5fce0*/  LDL.LU.64 R138, [R1+0x6af0] ;  /* 0x006af000018a7983 */ /* 0x002ea80000300a00 */
[----:B------:R-:W2:Y:S04]  /*5fcf0*/  LDL.LU.64 R136, [R1+0x6ae8] ;  /* 0x006ae80001887983 */ /* 0x000ea80000300a00 */
[----:B------:R-:W-:Y:S04]  /*5fd00*/  STL.64 [R1+0x1a60], R132 ;  /* 0x001a608401007387 */ /* 0x000fe80000100a00 */
[----:B------:R1:W-:Y:S04]  /*5fd10*/  STL.64 [R1+0x1a68], R134 ;  /* 0x001a688601007387 */ /* 0x0003e80000100a00 */
[----:B-1----:R-:W3:Y:S04]  /*5fd20*/  LDL.LU.64 R134, [R1+0x6ae0] ;  /* 0x006ae00001867983 */ /* 0x002ee80000300a00 */
[----:B------:R-:W3:Y:S04]  /*5fd30*/  LDL.LU.64 R132, [R1+0x6ad8] ;  /* 0x006ad80001847983 */ /* 0x000ee80000300a00 */
[----:B------:R-:W-:Y:S04]  /*5fd40*/  STL.64 [R1+0x1a40], R128 ;  /* 0x001a408001007387 */ /* 0x000fe80000100a00 */
[----:B------:R1:W-:Y:S04]  /*5fd50*/  STL.64 [R1+0x1a48], R130 ;  /* 0x001a488201007387 */ /* 0x0003e80000100a00 */
[----:B-1----:R-:W4:Y:S04]  /*5fd60*/  LDL.LU.64 R130, [R1+0x6ad0] ;  /* 0x006ad00001827983 */ /* 0x002f280000300a00 */
[----:B------:R-:W4:Y:S04]  /*5fd70*/  LDL.LU.64 R128, [R1+0x6ac8] ;  /* 0x006ac80001807983 */ /* 0x000f280000300a00 */
        /* <DEDUP_REMOVED lines=20> */
[----:B------:R-:W4:Y:S04]  /*5fec0*/  LDL.LU.64 R106, [R1+0x6a70] ;  /* 0x006a7000016a7983 */ /* 0x000f280000300a00 */
[----:B------:R-:W4:Y:S04]  /*5fed0*/  LDL.LU.64 R104, [R1+0x6a68] ;  /* 0x006a680001687983 */ /* 0x000f280000300a00 */
[----:B------:R1:W-:Y:S04]  /*5fee0*/  STL.64 [R1+0x1980], R232 ;  /* 0x001980e801007387 */ /* 0x0003e80000100a00 */
[----:B------:R1:W-:Y:S04]  /*5fef0*/  STL.64 [R1+0x1988], R234 ;  /* 0x001988ea01007387 */ /* 0x0003e80000100a00 */
[----:B-1----:R-:W2:Y:S04]  /*5ff00*/  LDL.LU R232, [R1+0x250] ;  /* 0x0002500001e87983 */ /* 0x002ea80000300800 */
[----:B------:R-:W2:Y:S04]  /*5ff10*/  LDL.LU R233, [R1+0x254] ;  /* 0x0002540001e97983 */ /* 0x000ea80000300800 */
[----:B------:R-:W2:Y:S04]  /*5ff20*/  LDL.LU R234, [R1+0x258] ;  /* 0x0002580001ea7983 */ /* 0x000ea80000300800 */
[----:B------:R-:W2:Y:S01]  /*5ff30*/  LDL.LU R235, [R1+0x25c] ;  /* 0x00025c0001eb7983 */ /* 0x000ea20000300800 */
[C---:B------:R-:W-:Y:S06]  /*5ff40*/  HMMA.1688.F32.TF32 R100, R228.reuse, R6, R100 ;  /* 0x00000006e464723c */ /* 0x040fec0000081064 */
[C---:B------:R-:W-:Y:S06]  /*5ff50*/  HMMA.1688.F32.TF32 R96, R228.reuse, R10, R96 ;  /* 0x0000000ae460723c */ /* 0x040fec0000081060 */
[C---:B------:R-:W-:Y:S06]  /*5ff60*/  HMMA.1688.F32.TF32 R92, R228.reuse, R14, R92 ;  /* 0x0000000ee45c723c */ /* 0x040fec000008105c */
[C---:B------:R-:W-:Y:S06]  /*5ff70*/  HMMA.1688.F32.TF32 R88, R228.reuse, R22, R88 ;  /* 0x00000016e458723c */ /* 0x040fec0000081058 */
[C---:B------:R-:W-:Y:S01]  /*5ff80*/  HMMA.1688.F32.TF32 R148, R228.reuse, R26, R148 ;  /* 0x0000001ae494723c */ /* 0x040fe20000081094 */
[----:B------:R-:W-:Y:S05]  /*5ff90*/  STL.64 [R1+0x1970], R100 ;  /* 0x0019706401007387 */ /* 0x000fea0000100a00 */
[C---:B------:R-:W-:Y:S01]  /*5ffa0*/  HMMA.1688.F32.TF32 R84, R228.reuse, R30, R84 ;  /* 0x0000001ee454723c */ /* 0x040fe20000081054 */
[----:B------:R1:W-:Y:S05]  /*5ffb0*/  STL.64 [R1+0x1978], R102 ;  /* 0x0019786601007387 */ /* 0x0003ea0000100a00 */
[C---:B------:R-:W-:Y:S01]  /*5ffc0*/  HMMA.1688.F32.TF32 R140, R228.reuse, R34, R140 ;  /* 0x00000022e48c723c */ /* 0x040fe2000008108c */
[----:B-1----:R-:W3:Y:S04]  /*5ffd0*/  LDL.LU.64 R102, [R1+0x6a60] ;  /* 0x006a600001667983 */ /* 0x002ee80000300a00 */
[----:B------:R-:W3:Y:S01]  /*5ffe0*/  LDL.LU.64 R100, [R1+0x6a58] ;  /* 0x006a580001647983 */ /* 0x000ee20000300a00 */
[C---:B------:R-:W-:Y:S03]  /*5fff0*/  HMMA.1688.F32.TF32 R80, R228.reuse, R38, R80 ;  /* 0x00000026e450723c */ /* 0x040fe60000081050 */
[----:B------:R-:W-:Y:S04]  /*60000*/  STL.64 [R1+0x1950], R96 ;  /* 0x0019506001007387 */ /* 0x000fe80000100a00 */
[----:B------:R1:W-:Y:S01]  /*60010*/  STL.64 [R1+0x1958], R98 ;  /* 0x0019586201007387 */ /* 0x0003e20000100a00 */
[C---:B------:R-:W-:Y:S03]  /*60020*/  HMMA.1688.F32.TF32 R76, R228.reuse, R42, R76 ;  /* 0x0000002ae44c723c */ /* 0x040fe6000008104c */
[----:B-1----:R-:W4:Y:S04]  /*60030*/  LDL.LU.64 R98, [R1+0x6a50] ;  /* 0x006a500001627983 */ /* 0x002f280000300a00 */
[----:B------:R-:W4:Y:S04]  /*60040*/  LDL.LU.64 R96, [R1+0x6a48] ;  /* 0x006a480001607983 */ /* 0x000f280000300a00 */
[----:B------:R-:W-:Y:S04]  /*60050*/  STL.64 [R1+0x1920], R92 ;  /* 0x0019205c01007387 */ /* 0x000fe80000100a00 */
[----:B------:R1:W-:Y:S01]  /*60060*/  STL.64 [R1+0x1928], R94 ;  /* 0x0019285e01007387 */ /* 0x0003e20000100a00 */
[C---:B------:R-:W-:Y:S03]  /*60070*/  HMMA.1688.F32.TF32 R72, R228.reuse, R46, R72 ;  /* 0x0000002ee448723c */ /* 0x040fe60000081048 */
[----:B-1----:R-:W3:Y:S04]  /*60080*/  LDL.LU.64 R94, [R1+0x6a40] ;  /* 0x006a4000015e7983 */ /* 0x002ee80000300a00 */
[----:B------:R-:W3:Y:S01]  /*60090*/  LDL.LU.64 R92, [R1+0x6a38] ;  /* 0x006a3800015c7983 */ /* 0x000ee20000300a00 */
[----:B--2---:R-:W-:-:S15]  /*600a0*/  HMMA.1688.F32.TF32 R232, R228, R18, R232 ;  /* 0x00000012e4e8723c */ /* 0x004fde00000810e8 */
[----:B------:R-:W-:-:S08]  /*600b0*/  NOP ;  /* 0x0000000000007918 */ /* 0x000fd00000000000 */
[----:B------:R-:W-:Y:S04]  /*600c0*/  STL.64 [R1+0x1900], R232 ;  /* 0x001900e801007387 */ /* 0x000fe80000100a00 */
[----:B------:R-:W-:Y:S04]  /*600d0*/  STL.64 [R1+0x1908], R234 ;  /* 0x001908ea01007387 */ /* 0x000fe80000100a00 */
[----:B------:R-:W-:Y:S04]  /*600e0*/  STL.64 [R1+0x18e0], R88 ;  /* 0x0018e05801007387 */ /* 0x000fe80000100a00 */
[----:B------:R1:W-:Y:S01]  /*600f0*/  STL.64 [R1+0x18e8], R90 ;  /* 0x0018e85a01007387 */ /* 0x0003e20000100a00 */
[C---:B------:R-:W-:Y:S03]  /*60100*/  HMMA.1688.F32.TF32 R236, R228.reuse, R50, R236 ;  /* 0x00000032e4ec723c */ /* 0x040fe600000810ec */
[----:B------:R-:W-:Y:S04]  /*60110*/  LDS R232, [R247+UR10+0x4380] ;  /* 0x0043800af7e87984 */ /* 0x000fe80008000800 */
[----:B------:R-:W-:Y:S04]  /*60120*/  LDS R234, [R247+UR10+0x6380] ;  /* 0x0063800af7ea7984 */ /* 0x000fe80008000800 */
[----:B-1----:R-:W2:Y:S04]  /*60130*/  LDL.LU.64 R90, [R1+0x6a30] ;  /* 0x006a3000015a7983 */ /* 0x002ea80000300a00 */
[----:B------:R-:W2:Y:S04]  /*60140*/  LDL.LU.64 R88, [R1+0x6a28] ;  /* 0x006a280001587983 */ /* 0x000ea80000300a00 */
[----:B------:R-:W-:Y:S04]  /*60150*/  STL.64 [R1+0x18c0], R148 ;  /* 0x0018c09401007387 */ /* 0x000fe80000100a00 */
[----:B------:R1:W-:Y:S04]  /*60160*/  STL.64 [R1+0x18c8], R150 ;  /* 0x0018c89601007387 */ /* 0x0003e80000100a00 */
[----:B------:R-:W-:Y:S04]  /*60170*/  LDS R233, [R252+UR10+0x4380] ;  /* 0x0043800afce97984 */ /* 0x000fe80008000800 */
[----:B------:R-:W4:Y:S04]  /*60180*/  LDS R235, [R252+UR10+0x6380] ;  /* 0x0063800afceb7984 */ /* 0x000f280008000800 */
        /* <DEDUP_REMOVED lines=23> */
[----:B------:R1:W-:Y:S02]  /*60300*/  STL.64 [R1+0x1828], R238 ;  /* 0x001828ee01007387 */ /* 0x0003e40000100a00 */
[C---:B-1----:R-:W-:Y:S06]  /*60310*/  HMMA.1688.F32.TF32 R236, R228.reuse, R54, R240 ;  /* 0x00000036e4ec723c */ /* 0x042fec00000810f0 */
[C---:B------:R-:W-:Y:S01]  /*60320*/  HMMA.1688.F32.TF32 R240, R228.reuse, R58, R248 ;  /* 0x0000003ae4f0723c */ /* 0x040fe200000810f8 */
[----:B------:R-:W-:Y:S04]  /*60330*/  LDS R248, [R0+UR10+0x4400] ;  /* 0x0044000a00f87984 */ /* 0x000fe80008000800 */
[----:B------:R-:W-:Y:S04]  /*60340*/  LDS R250, [R0+UR10+0x6400] ;  /* 0x0064000a00fa7984 */ /* 0x000fe80008000800 */
[----:B------:R-:W-:Y:S04]  /*60350*/  LDS R249, [R3+UR10+0x4400] ;  /* 0x0044000a03f97984 */ /* 0x000fe80008000800 */
[----:B------:R-:W1:Y:S04]  /*60360*/  LDS R251, [R3+UR10+0x6400] ;  /* 0x0064000a03fb7984 */ /* 0x000e680008000800 */
[----:B------:R-:W-:Y:S04]  /*60370*/  STL.64 [R1+0x1800], R236 ;  /* 0x001800ec01007387 */ /* 0x000fe80000100a00 */
[----:B------:R2:W-:Y:S04]  /*60380*/  STL.64 [R1+0x1808], R238 ;  /* 0x001808ee01007387 */ /* 0x0005e80000100a00 */
[----:B------:R-:W-:Y:S04]  /*60390*/  STL.64 [R1+0x17e0], R240 ;  /* 0x0017e0f001007387 */ /* 0x000fe80000100a00 */
[----:B------:R-:W-:Y:S01]  /*603a0*/  STL.64 [R1+0x17e8], R242 ;  /* 0x0017e8f201007387 */ /* 0x000fe20000100a00 */
[C---:B----4-:R-:W-:Y:S06]  /*603b0*/  HMMA.1688.F32.TF32 R76, R228.reuse, R66, R76 ;  /* 0x00000042e44c723c */ /* 0x050fec000008104c */
[----:B--2---:R-:W-:Y:S06]  /*603c0*/  HMMA.1688.F32.TF32 R236, R228, R62, R72 ;  /* 0x0000003ee4ec723c */ /* 0x004fec0000081048 */
[C---:B---3--:R-:W-:Y:S06]  /*603d0*/  HMMA.1688.F32.TF32 R72, R68.reuse, R6, R80 ;  /* 0x000000064448723c */ /* 0x048fec0000081050 */
[C---:B------:R-:W-:Y:S11]  /*603e0*/  HMMA.1688.F32.TF32 R80, R68.reuse, R10, R140 ;  /* 0x0000000a4450723c */ /* 0x040ff6000008108c */
[----:B------:R-:W-:Y:S04]  /*603f0*/  STL.64 [R1+0x17b0], R236 ;  /* 0x0017b0ec01007387 */ /* 0x000fe80000100a00 */
[----:B------:R-:W-:Y:S04]  /*60400*/  STL.64 [R1+0x17b8], R238 ;  /* 0x0017b8ee01007387 */ /* 0x000fe80000100a00 */
[----:B------:R-:W-:Y:S04]  /*60410*/  STL.64 [R1+0x1730], R76 ;  /* 0x0017304c01007387 */ /* 0x000fe80000100a00 */
[----:B------:R2:W-:Y:S04]  /*60420*/  STL.64 [R1+0x1738], R78 ;  /* 0x0017384e01007387 */ /* 0x0005e80000100a00 */
[----:B------:R-:W-:Y:S04]  /*60430*/  STL.64 [R1+0x1720], R72 ;  /* 0x0017204801007387 */ /* 0x000fe80000100a00 */
[----:B------:R3:W-:Y:S01]  /*60440*/  STL.64 [R1+0x1728], R74 ;  /* 0x0017284a01007387 */ /* 0x0007e20000100a00 */
[C---:B--2---:R-:W-:Y:S06]  /*60450*/  HMMA.1688.F32.TF32 R76, R68.reuse, R14, R84 ;  /* 0x0000000e444c723c */ /* 0x044fec0000081054 */
[----:B---3--:R-:W-:Y:S01]  /*60460*/  HMMA.1688.F32.TF32 R72, R68, R18, R148 ;  /* 0x000000124448723c */ /* 0x008fe20000081094 */
[----:B------:R-:W-:Y:S04]  /*60470*/  STL.64 [R1+0x16f0], R80 ;  /* 0x0016f05001007387 */ /* 0x000fe80000100a00 */
[----:B------:R-:W-:-:S12]  /*60480*/  STL.64 [R1+0x16f8], R82 ;  /* 0x0016f85201007387 */ /* 0x000fd80000100a00 */
[----:B------:R-:W-:Y:S04]  /*60490*/  STL.64 [R1+0x16d0], R76 ;  /* 0x0016d04c01007387 */ /* 0x000fe80000100a00 */
[----:B------:R-:W-:Y:S04]  /*604a0*/  STL.64 [R1+0x16d8], R78 ;  /* 0x0016d84e01007387 */ /* 0x000fe80000100a00 */
[----:B------:R-:W-:Y:S04]  /*604b0*/  STL.64 [R1+0x16b0], R72 ;  /* 0x0016b04801007387 */ /* 0x000fe80000100a00 */
[----:B------:R2:W-:Y:S02]  /*604c0*/  STL.64 [R1+0x16b8], R74 ;  /* 0x0016b84a01007387 */ /* 0x0005e40000100a00 */
[C---:B--2---:R-:W-:Y:S06]  /*604d0*/  HMMA.1688.F32.TF32 R72, R68.reuse, R22, R88 ;  /* 0x000000164448723c */ /* 0x044fec0000081058 */
[C---:B------:R-:W-:Y:S06]  /*604e0*/  HMMA.1688.F32.TF32 R80, R68.reuse, R26, R92 ;  /* 0x0000001a4450723c */ /* 0x040fec000008105c */
[C---:B------:R-:W-:Y:S11]  /*604f0*/  HMMA.1688.F32.TF32 R76, R68.reuse, R30, R96 ;  /* 0x0000001e444c723c */ /* 0x040ff60000081060 */
[----:B------:R-:W-:Y:S04]  /*60500*/  STL.64 [R1+0x16a0], R72 ;  /* 0x0016a04801007387 */ /* 0x000fe80000100a00 */
[----:B------:R2:W-:Y:S02]  /*60510*/  STL.64 [R1+0x16a8], R74 ;  /* 0x0016a84a01007387 */ /* 0x0005e40000100a00 */
[C---:B--2---:R-:W-:Y:S02]  /*60520*/  HMMA.1688.F32.TF32 R72, R68.reuse, R34, R100 ;  /* 0x000000224448723c */ /* 0x044fe40000081064 */
[----:B------:R-:W-:Y:S04]  /*60530*/  STL.64 [R1+0x1680], R80 ;  /* 0x0016805001007387 */ /* 0x000fe80000100a00 */
[----:B------:R2:W-:Y:S04]  /*60540*/  STL.64 [R1+0x1688], R82 ;  /* 0x0016885201007387 */ /* 0x0005e80000100a00 */
[----:B------:R-:W-:Y:S04]  /*60550*/  STL.64 [R1+0x1660], R76 ;  /* 0x0016604c01007387 */ /* 0x000fe80000100a00 */
[----:B------:R3:W-:Y:S01]  /*60560*/  STL.64 [R1+0x1668], R78 ;  /* 0x0016684e01007387 */ /* 0x0007e20000100a00 */
[C---:B--2---:R-:W-:Y:S08]  /*60570*/  HMMA.1688.F32.TF32 R80, R68.reuse, R38, R104 ;  /* 0x000000264450723c */ /* 0x044ff00000081068 */
[----:B------:R-:W-:Y:S01]  /*60580*/  STL.64 [R1+0x1630], R72 ;  /* 0x0016304801007387 */ /* 0x000fe20000100a00 */
[C---:B---3--:R-:W-:Y:S03]  /*60590*/  HMMA.1688.F32.TF32 R76, R68.reuse, R42, R108 ;  /* 0x0000002a444c723c */ /* 0x048fe6000008106c */
[----:B------:R2:W-:Y:S03]  /*605a0*/  STL.64 [R1+0x1638], R74 ;  /* 0x0016384a01007387 */ /* 0x0005e60000100a00 */
[C---:B--2---:R-:W-:Y:S08]  /*605b0*/  HMMA.1688.F32.TF32 R72, R68.reuse, R46, R112 ;  /* 0x0000002e4448723c */ /* 0x044ff00000081070 */
[----:B------:R-:W-:Y:S04]  /*605c0*/  STL.64 [R1+0x1620], R80 ;  /* 0x0016205001007387 */ /* 0x000fe80000100a00 */
[----:B------:R2:W-:Y:S05]  /*605d0*/  STL.64 [R1+0x1628], R82 ;  /* 0x0016285201007387 */ /* 0x0005ea0000100a00 */
[----:B------:R-:W-:Y:S04]  /*605e0*/  STL.64 [R1+0x1600], R76 ;  /* 0x0016004c01007387 */ /* 0x000fe80000100a00 */
[----:B------:R3:W-:Y:S01]  /*605f0*/  STL.64 [R1+0x1608], R78 ;  /* 0x0016084e01007387 */ /* 0x0007e20000100a00 */
[C---:B--2---:R-:W-:Y:S03]  /*60600*/  HMMA.1688.F32.TF32 R80, R68.reuse, R50, R116 ;  /* 0x000000324450723c */ /* 0x044fe60000081074 */
[----:B------:R-:W-:Y:S03]  /*60610*/  STL.64 [R1+0x15e0], R72 ;  /* 0x0015e04801007387 */ /* 0x000fe60000100a00 */
[C---:B---3--:R-:W-:Y:S01]  /*60620*/  HMMA.1688.F32.TF32 R76, R68.reuse, R54, R120 ;  /* 0x00000036444c723c */ /* 0x048fe20000081078 */
[----:B------:R2:W-:Y:S05]  /*60630*/  STL.64 [R1+0x15e8], R74 ;  /* 0x0015e84a01007387 */ /* 0x0005ea0000100a00 */
[C---:B--2---:R-:W-:Y:S11]  /*60640*/  HMMA.1688.F32.TF32 R72, R68.reuse, R58, R124 ;  /* 0x0000003a4448723c */ /* 0x044ff6000008107c */
[----:B------:R-:W-:Y:S04]  /*60650*/  STL.64 [R1+0x15d0], R80 ;  /* 0x0015d05001007387 */ /* 0x000fe80000100a00 */
[----:B------:R2:W-:Y:S04]  /*60660*/  STL.64 [R1+0x15d8], R82 ;  /* 0x0015d85201007387 */ /* 0x0005e80000100a00 */
[----:B------:R-:W-:Y:S04]  /*60670*/  STL.64 [R1+0x1560], R76 ;  /* 0x0015604c01007387 */ /* 0x000fe80000100a00 */
[----:B------:R3:W-:Y:S01]  /*60680*/  STL.64 [R1+0x1568], R78 ;  /* 0x0015684e01007387 */ /* 0x0007e20000100a00 */
[C---:B--2---:R-:W-:Y:S03]  /*60690*/  HMMA.1688.F32.TF32 R80, R68.reuse, R62, R128 ;  /* 0x0000003e4450723c */ /* 0x044fe60000081080 */
[----:B------:R-:W-:Y:S03]  /*606a0*/  STL.64 [R1+0x1530], R72 ;  /* 0x0015304801007387 */ /* 0x000fe60000100a00 */
[----:B---3--:R-:W-:Y:S01]  /*606b0*/  HMMA.1688.F32.TF32 R76, R68, R66, R132 ;  /* 0x00000042444c723c */ /* 0x008fe20000081084 */
[----:B------:R2:W-:Y:S05]  /*606c0*/  STL.64 [R1+0x1538], R74 ;  /* 0x0015384a01007387 */ /* 0x0005ea0000100a00 */
[C---:B--2---:R-:W-:Y:S11]  /*606d0*/  HMMA.1688.F32.TF32 R72, R232.reuse, R6, R136 ;  /* 0x00000006e848723c */ /* 0x044ff60000081088 */
[----:B------:R-:W-:Y:S04]  /*606e0*/  STL.64 [R1+0x1500], R80 ;  /* 0x0015005001007387 */ /* 0x000fe80000100a00 */
[----:B------:R-:W-:Y:S01]  /*606f0*/  STL.64 [R1+0x1508], R82 ;  /* 0x0015085201007387 */ /* 0x000fe20000100a00 */
[C---:B------:R-:W-:Y:S03]  /*60700*/  HMMA.1688.F32.TF32 R68, R232.reuse, R10, R204 ;  /* 0x0000000ae844723c */ /* 0x040fe600000810cc */
[----:B------:R-:W-:Y:S04]  /*60710*/  STL.64 [R1+0x14e0], R76 ;  /* 0x0014e04c01007387 */ /* 0x000fe80000100a00 */
[----:B------:R2:W-:Y:S04]  /*60720*/  STL.64 [R1+0x14e8], R78 ;  /* 0x0014e84e01007387 */ /* 0x0005e80000100a00 */
[----:B------:R-:W-:Y:S01]  /*60730*/  STL.64 [R1+0x14d0], R72 ;  /* 0x0014d04801007387 */ /* 0x000fe20000100a00 */
[C---:B--2---:R-:W-:Y:S03]  /*60740*/  HMMA.1688.F32.TF32 R76, R232.reuse, R14, R144 ;  /* 0x0000000ee84c723c */ /* 0x044fe60000081090 */
[----:B------:R2:W-:Y:S03]  /*60750*/  STL.64 [R1+0x14d8], R74 ;  /* 0x0014d84a01007387 */ /* 0x0005e60000100a00 */
[----:B--2---:R-:W-:Y:S05]  /*60760*/  HMMA.1688.F32.TF32 R72, R232, R18, R212 ;  /* 0x00000012e848723c */ /* 0x004fea00000810d4 */
[----:B------:R-:W-:Y:S04]  /*60770*/  STL.64 [R1+0x14a0], R68 ;  /* 0x0014a04401007387 */ /* 0x000fe80000100a00 */
[----:B------:R-:W-:Y:S08]  /*60780*/  STL.64 [R1+0x14a8], R70 ;  /* 0x0014a84601007387 */ /* 0x000ff00000100a00 */
[----:B------:R-:W-:Y:S04]  /*60790*/  STL.64 [R1+0x1480], R76 ;  /* 0x0014804c01007387 */ /* 0x000fe80000100a00 */
[----:B------:R-:W-:Y:S01]  /*607a0*/  STL.64 [R1+0x1488], R78 ;  /* 0x0014884e01007387 */ /* 0x000fe20000100a00 */
[----:B------:R-:W-:-:S02]  /*607b0*/  IMAD.MOV.U32 R240, RZ, RZ, R196 ;  /* 0x000000fffff07224 */ /* 0x000fc400078e00c4 */
[----:B------:R-:W-:Y:S01]  /*607c0*/  IMAD.MOV.U32 R241, RZ, RZ, R197 ;  /* 0x000000fffff17224 */ /* 0x000fe200078e00c5 */
[----:B------:R-:W-:Y:S01]  /*607d0*/  LDS R68, [R247+UR10+0x4400] ;  /* 0x0044000af7447984 */ /* 0x000fe20008000800 */
[----:B------:R-:W-:Y:S02]  /*607e0*/  IMAD.MOV.U32 R242, RZ, RZ, R198 ;  /* 0x000000fffff27224 */ /* 0x000fe400078e00c6 */
[----:B------:R-:W-:Y:S01]  /*607f0*/  IMAD.MOV.U32 R243, RZ, RZ, R199 ;  /* 0x000000fffff37224 */ /* 0x000fe200078e00c7 */
[----:B------:R-:W-:Y:S04]  /*60800*/  LDS R70, [R247+UR10+0x6400] ;  /* 0x0064000af7467984 */ /* 0x000fe80008000800 */
[----:B------:R-:W-:Y:S04]  /*60810*/  STL.64 [R1+0x1450], R72 ;  /* 0x0014504801007387 */ /* 0x000fe80000100a00 */
[----:B------:R2:W-:Y:S04]  /*60820*/  STL.64 [R1+0x1458], R74 ;  /* 0x0014584a01007387 */ /* 0x0005e80000100a00 */
[----:B------:R-:W3:Y:S01]  /*60830*/  LDL.LU R196, [R1+0x69c4] ;  /* 0x0069c40001c47983 */ /* 0x000ee20000300800 */
[----:B------:R-:W-:-:S02]  /*60840*/  IMAD.MOV.U32 R228, RZ, RZ, R188 ;  /* 0x000000ffffe47224 */ /* 0x000fc400078e00bc */
[----:B------:R-:W-:Y:S01]  /*60850*/  IMAD.MOV.U32 R229, RZ, RZ, R189 ;  /* 0x000000ffffe57224 */ /* 0x000fe200078e00bd */
[----:B------:R-:W-:Y:S01]  /*60860*/  LDS R69, [R252+UR10+0x4400] ;  /* 0x0044000afc457984 */ /* 0x000fe20008000800 */
[----:B--2---:R-:W-:Y:S01]  /*60870*/  HMMA.1688.F32.TF32 R72, R232, R22, R152 ;  /* 0x00000016e848723c */ /* 0x004fe20000081098 */
[----:B------:R-:W-:Y:S02]  /*60880*/  IMAD.MOV.U32 R76, RZ, RZ, R192 ;  /* 0x000000ffff4c7224 */ /* 0x000fe400078e00c0 */
[----:B------:R-:W2:Y:S01]  /*60890*/  LDS R71, [R252+UR10+0x6400] ;  /* 0x0064000afc477984 */ /* 0x000ea20008000800 */
[----:B------:R-:W-:Y:S02]  /*608a0*/  IMAD.MOV.U32 R77, RZ, RZ, R193 ;  /* 0x000000ffff4d7224 */ /* 0x000fe400078e00c1 */
[----:B------:R-:W-:Y:S02]  /*608b0*/  IMAD.MOV.U32 R78, RZ, RZ, R194 ;  /* 0x000000ffff4e7224 */ /* 0x000fe400078e00c2 */
[----:B------:R-:W-:-:S02]  /*608c0*/  IMAD.MOV.U32 R79, RZ, RZ, R195 ;  /* 0x000000ffff4f7224 */ /* 0x000fc400078e00c3 */
[----:B------:R-:W-:Y:S02]  /*608d0*/  IMAD.MOV.U32 R230, RZ, RZ, R190 ;  /* 0x000000ffffe67224 */ /* 0x000fe400078e00be */
[----:B------:R-:W-:-:S11]  /*608e0*/  IMAD.MOV.U32 R231, RZ, RZ, R191 ;  /* 0x000000ffffe77224 */ /* 0x000fd600078e00bf */
[----:B------:R-:W-:Y:S04]  /*608f0*/  STL.64 [R1+0x13d0], R72 ;  /* 0x0013d04801007387 */ /* 0x000fe80000100a00 */
[----:B------:R4:W-:Y:S04]  /*60900*/  STL.64 [R1+0x13d8], R74 ;  /* 0x0013d84a01007387 */ /* 0x0009e80000100a00 */
[----:B------:R-:W3:Y:S04]  /*60910*/  LDL.LU R197, [R1+0x69c0] ;  /* 0x0069c00001c57983 */ /* 0x000ee80000300800 */
[----:B------:R-:W3:Y:S04]  /*60920*/  LDL.LU R198, [R1+0x69bc] ;  /* 0x0069bc0001c67983 */ /* 0x000ee80000300800 */
[----:B------:R-:W3:Y:S04]  /*60930*/  LDL.LU R199, [R1+0x69b8] ;  /* 0x0069b80001c77983 */ /* 0x000ee80000300800 */
[----:B------:R-:W2:Y:S04]  /*60940*/  LDL.LU R192, [R1+0x69b4] ;  /* 0x0069b40001c07983 */ /* 0x000ea80000300800 */
[----:B------:R-:W2:Y:S04]  /*60950*/  LDL.LU R193, [R1+0x69b0] ;  /* 0x0069b00001c17983 */ /* 0x000ea80000300800 */
[----:B------:R-:W2:Y:S04]  /*60960*/  LDL.LU R194, [R1+0x69ac] ;  /* 0x0069ac0001c27983 */ /* 0x000ea80000300800 */
[----:B------:R-:W2:Y:S01]  /*60970*/  LDL.LU R195, [R1+0x69a8] ;  /* 0x0069a80001c37983 */ /* 0x000ea20000300800 */
[----:B------:R-:W-:-:S03]  /*60980*/  IMAD.MOV.U32 R80, RZ, RZ, R184 ;  /* 0x000000ffff507224 */ /* 0x000fc600078e00b8 */
[----:B------:R-:W3:Y:S01]  /*60990*/  LDL.LU R188, [R1+0x69a4] ;  /* 0x0069a40001bc7983 */ /* 0x000ee20000300800 */
[----:B------:R-:W-:-:S03]  /*609a0*/  IMAD.MOV.U32 R81, RZ, RZ, R185 ;  /* 0x000000ffff517224 */ /* 0x000fc600078e00b9 */
[----:B------:R-:W3:Y:S01]  /*609b0*/  LDL.LU R189, [R1+0x69a0] ;  /* 0x0069a00001bd7983 */ /* 0x000ee20000300800 */
[----:B------:R-:W-:-:S03]  /*609c0*/  IMAD.MOV.U32 R82, RZ, RZ, R186 ;  /* 0x000000ffff527224 */ /* 0x000fc600078e00ba */
[----:B------:R-:W3:Y:S01]  /*609d0*/  LDL.LU R190, [R1+0x699c] ;  /* 0x00699c0001be7983 */ /* 0x000ee20000300800 */
[----:B------:R-:W-:-:S03]  /*609e0*/  IMAD.MOV.U32 R83, RZ, RZ, R187 ;  /* 0x000000ffff537224 */ /* 0x000fc600078e00bb */
[----:B------:R-:W3:Y:S01]  /*609f0*/  LDL.LU R191, [R1+0x6998] ;  /* 0x0069980001bf7983 */ /* 0x000ee20000300800 */
[----:B------:R-:W-:-:S03]  /*60a00*/  IMAD.MOV.U32 R84, RZ, RZ, R180 ;  /* 0x000000ffff547224 */ /* 0x000fc600078e00b4 */
[----:B------:R-:W2:Y:S01]  /*60a10*/  LDL.LU R184, [R1+0x6994] ;  /* 0x0069940001b87983 */ /* 0x000ea20000300800 */
[----:B------:R-:W-:-:S03]  /*60a20*/  IMAD.MOV.U32 R85, RZ, RZ, R181 ;  /* 0x000000ffff557224 */ /* 0x000fc600078e00b5 */
[----:B------:R-:W2:Y:S01]  /*60a30*/  LDL.LU R185, [R1+0x6990] ;  /* 0x0069900001b97983 */ /* 0x000ea20000300800 */
[----:B------:R-:W-:-:S03]  /*60a40*/  IMAD.MOV.U32 R86, RZ, RZ, R182 ;  /* 0x000000ffff567224 */ /* 0x000fc600078e00b6 */
[----:B------:R-:W2:Y:S01]  /*60a50*/  LDL.LU R186, [R1+0x698c] ;  /* 0x00698c0001ba7983 */ /* 0x000ea20000300800 */
[----:B------:R-:W-:-:S03]  /*60a60*/  IMAD.MOV.U32 R87, RZ, RZ, R183 ;  /* 0x000000ffff577224 */ /* 0x000fc600078e00b7 */
        /* <DEDUP_REMOVED lines=26> */
[----:B------:R-:W4:Y:S01]  /*60c10*/  LDL.LU R164, [R1+0x6954] ;  /* 0x0069540001a47983 */ /* 0x000f220000300800 */
[----:B------:R-:W-:-:S03]  /*60c20*/  IMAD.MOV.U32 R93, RZ, RZ, R161 ;  /* 0x000000ffff5d7224 */ /* 0x000fc600078e00a1 */
[----:B------:R-:W4:Y:S01]  /*60c30*/  LDL.LU R165, [R1+0x6950] ;  /* 0x0069500001a57983 */ /* 0x000f220000300800 */
[----:B------:R-:W-:-:S03]  /*60c40*/  IMAD.MOV.U32 R94, RZ, RZ, R162 ;  /* 0x000000ffff5e7224 */ /* 0x000fc600078e00a2 */
[----:B------:R-:W4:Y:S01]  /*60c50*/  LDL.LU R166, [R1+0x694c] ;  /* 0x00694c0001a67983 */ /* 0x000f220000300800 */
[----:B------:R-:W-:-:S03]  /*60c60*/  IMAD.MOV.U32 R95, RZ, RZ, R156 ;  /* 0x000000ffff5f7224 */ /* 0x000fc600078e009c */
[----:B------:R-:W4:Y:S01]  /*60c70*/  LDL.LU R167, [R1+0x6948] ;  /* 0x0069480001a77983 */ /* 0x000f220000300800 */
[----:B------:R-:W-:-:S03]  /*60c80*/  IMAD.MOV.U32 R140, RZ, RZ, R157 ;  /* 0x000000ffff8c7224 */ /* 0x000fc600078e009d */
[----:B------:R-:W3:Y:S01]  /*60c90*/  LDL.LU R160, [R1+0x6944] ;  /* 0x0069440001a07983 */ /* 0x000ee20000300800 */
[----:B------:R-:W-:-:S03]  /*60ca0*/  IMAD.MOV.U32 R141, RZ, RZ, R158 ;  /* 0x000000ffff8d7224 */ /* 0x000fc600078e009e */
[----:B------:R-:W3:Y:S01]  /*60cb0*/  LDL.LU R161, [R1+0x6940] ;  /* 0x0069400001a17983 */ /* 0x000ee20000300800 */
[----:B------:R-:W-:-:S03]  /*60cc0*/  IMAD.MOV.U32 R142, RZ, RZ, R159 ;  /* 0x000000ffff8e7224 */ /* 0x000fc600078e009f */
[----:B------:R-:W3:Y:S04]  /*60cd0*/  LDL.LU R162, [R1+0x693c] ;  /* 0x00693c0001a27983 */ /* 0x000ee80000300800 */
[----:B------:R-:W2:Y:S01]  /*60ce0*/  LDL.LU R156, [R1+0x6938] ;  /* 0x00693800019c7983 */ /* 0x000ea20000300800 */
[----:B------:R-:W-:-:S03]  /*60cf0*/  IMAD.MOV.U32 R143, RZ, RZ, R163 ;  /* 0x000000ffff8f7224 */ /* 0x000fc600078e00a3 */
[----:B------:R-:W2:Y:S04]  /*60d00*/  LDL.LU R157, [R1+0x6934] ;  /* 0x00693400019d7983 */ /* 0x000ea80000300800 */
[----:B------:R-:W2:Y:S04]  /*60d10*/  LDL.LU R158, [R1+0x6930] ;  /* 0x00693000019e7983 */ /* 0x000ea80000300800 */
[----:B------:R-:W2:Y:S04]  /*60d20*/  LDL.LU R159, [R1+0x692c] ;  /* 0x00692c00019f7983 */ /* 0x000ea80000300800 */
[----:B------:R-:W3:Y:S01]  /*60d30*/  LDL.LU R163, [R1+0x6928] ;  /* 0x0069280001a37983 */ /* 0x000ee20000300800 */
[----:B------:R-:W-:-:S02]  /*60d40*/  IMAD.MOV.U32 R236, RZ, RZ, R170 ;  /* 0x000000ffffec7224 */ /* 0x000fc400078e00aa */
[----:B------:R-:W-:Y:S01]  /*60d50*/  IMAD.MOV.U32 R237, RZ, RZ, R171 ;  /* 0x000000ffffed7224 */ /* 0x000fe200078e00ab */
[----:B------:R-:W3:Y:S01]  /*60d60*/  LDL.LU R170, [R1+0x6924] ;  /* 0x0069240001aa7983 */ /* 0x000ee20000300800 */
[----:B------:R-:W-:-:S03]  /*60d70*/  IMAD.MOV.U32 R238, RZ, RZ, R175 ;  /* 0x000000ffffee7224 */ /* 0x000fc600078e00af */
[----:B------:R-:W3:Y:S01]  /*60d80*/  LDL.LU R171, [R1+0x6920] ;  /* 0x0069200001ab7983 */ /* 0x000ee20000300800 */
[----:B------:R-:W-:-:S03]  /*60d90*/  IMAD.MOV.U32 R239, RZ, RZ, R179 ;  /* 0x000000ffffef7224 */ /* 0x000fc600078e00b3 */
[----:B------:R-:W3:Y:S04]  /*60da0*/  LDL.LU R175, [R1+0x691c] ;  /* 0x00691c0001af7983 */ /* 0x000ee80000300800 */
[----:B------:R-:W3:Y:S01]  /*60db0*/  LDL.LU R179, [R1+0x6918] ;  /* 0x0069180001b37983 */ /* 0x000ee20000300800 */
[----:B-1----:R-:W-:Y:S06]  /*60dc0*/  HMMA.1688.F32.TF32 R84, R248, R42, R84 ;  /* 0x0000002af854723c */ /* 0x002fec0000081054 */
[C---:B----4-:R-:W-:Y:S06]  /*60dd0*/  HMMA.1688.F32.TF32 R100, R232.reuse, R34, R164 ;  /* 0x00000022e864723c */ /* 0x050fec00000810a4 */
[C---:B--2---:R-:W-:Y:S06]  /*60de0*/  HMMA.1688.F32.TF32 R72, R232.reuse, R26, R156 ;  /* 0x0000001ae848723c */ /* 0x044fec000008109c */
[----:B---3--:R-:W-:-:S15]  /*60df0*/  HMMA.1688.F32.TF32 R104, R232, R30, R160 ;  /* 0x0000001ee868723c */ /* 0x008fde00000810a0 */
[----:B------:R-:W-:-:S02]  /*60e00*/  NOP ;  /* 0x0000000000007918 */ /* 0x000fc40000000000 */
[----:B------:R-:W-:Y:S04]  /*60e10*/  STL.64 [R1+0xd70], R72 ;  /* 0x000d704801007387 */ /* 0x000fe80000100a00 */
[----:B------:R1:W-:Y:S04]  /*60e20*/  STL.64 [R1+0xd78], R74 ;  /* 0x000d784a01007387 */ /* 0x0003e80000100a00 */
[----:B------:R-:W-:Y:S04]  /*60e30*/  STL.64 [R1+0xd30], R104 ;  /* 0x000d306801007387 */ /* 0x000fe80000100a00 */
[----:B------:R2:W-:Y:S01]  /*60e40*/  STL.64 [R1+0xd38], R106 ;  /* 0x000d386a01007387 */ /* 0x0005e20000100a00 */
[C---:B-1----:R-:W-:Y:S03]  /*60e50*/  HMMA.1688.F32.TF32 R72, R232.reuse, R38, R168 ;  /* 0x00000026e848723c */ /* 0x042fe600000810a8 */
[----:B------:R-:W-:Y:S04]  /*60e60*/  STL.64 [R1+0xd10], R100 ;  /* 0x000d106401007387 */ /* 0x000fe80000100a00 */
[----:B------:R1:W-:Y:S01]  /*60e70*/  STL.64 [R1+0xd18], R102 ;  /* 0x000d186601007387 */ /* 0x0003e20000100a00 */
[C---:B--2---:R-:W-:Y:S06]  /*60e80*/  HMMA.1688.F32.TF32 R104, R232.reuse, R42, R172 ;  /* 0x0000002ae868723c */ /* 0x044fec00000810ac */
[C---:B-1----:R-:W-:Y:S09]  /*60e90*/  HMMA.1688.F32.TF32 R100, R232.reuse, R46, R176 ;  /* 0x0000002ee864723c */ /* 0x042ff200000810b0 */
        /* <DEDUP_REMOVED lines=16> */
[----:B--2---:R-:W-:Y:S03]  /*60fa0*/  HMMA.1688.F32.TF32 R104, R232, R66, R196 ;  /* 0x00000042e868723c */ /* 0x004fe600000810c4 */
[----:B------:R-:W-:Y:S04]  /*60fb0*/  LDS R196, [R0+UR10+0x4680] ;  /* 0x0046800a00c47984 */ /* 0x000fe80008000800 */
[----:B------:R-:W-:Y:S01]  /*60fc0*/  LDS R198, [R0+UR10+0x6680] ;  /* 0x0066800a00c67984 */ /* 0x000fe20008000800 */
[C---:B-1----:R-:W-:Y:S03]  /*60fd0*/  HMMA.1688.F32.TF32 R100, R248.reuse, R6, R200 ;  /* 0x00000006f864723c */ /* 0x042fe600000810c8 */
[----:B------:R-:W-:Y:S04]  /*60fe0*/  LDS R197, [R3+UR10+0x4680] ;  /* 0x0046800a03c57984 */ /* 0x000fe80008000800 */
[----:B------:R-:W-:Y:S04]  /*60ff0*/  LDS R199, [R3+UR10+0x6680] ;  /* 0x0066800a03c77984 */ /* 0x000fe80008000800 */
        /* <DEDUP_REMOVED lines=10> */
[----:B------:R-:W-:Y:S04]  /*610a0*/  STL.64 [R1+0x928], R74 ;  /* 0x0009284a01007387 */ /* 0x000fe80000100a00 */
[----:B------:R-:W-:Y:S04]  /*610b0*/  STL.64 [R1+0x900], R104 ;  /* 0x0009006801007387 */ /* 0x000fe80000100a00 */
[----:B------:R1:W-:Y:S04]  /*610c0*/  STL.64 [R1+0x908], R106 ;  /* 0x0009086a01007387 */ /* 0x0003e80000100a00 */
[----:B------:R-:W-:Y:S04]  /*610d0*/  LDS R72, [R0+UR10+0x4480] ;  /* 0x0044800a00487984 */ /* 0x000fe80008000800 */
[----:B------:R-:W-:Y:S01]  /*610e0*/  STL.64 [R1+0x8e0], R100 ;  /* 0x0008e06401007387 */ /* 0x000fe20000100a00 */
[C---:B-1----:R-:W-:Y:S03]  /*610f0*/  HMMA.1688.F32.TF32 R104, R248.reuse, R22, R216 ;  /* 0x00000016f868723c */ /* 0x042fe600000810d8 */
[----:B------:R1:W-:Y:S04]  /*61100*/  STL.64 [R1+0x8e8], R102 ;  /* 0x0008e86601007387 */ /* 0x0003e80000100a00 */
[----:B------:R-:W-:Y:S04]  /*61110*/  LDS R74, [R0+UR10+0x6480] ;  /* 0x0064800a004a7984 */ /* 0x000fe80008000800 */
[----:B------:R-:W-:Y:S01]  /*61120*/  LDS R73, [R3+UR10+0x4480] ;  /* 0x0044800a03497984 */ /* 0x000fe20008000800 */
[C---:B-1----:R-:W-:Y:S03]  /*61130*/  HMMA.1688.F32.TF32 R100, R248.reuse, R26, R96 ;  /* 0x0000001af864723c */ /* 0x042fe60000081060 */
[----:B------:R-:W1:Y:S03]  /*61140*/  LDS R75, [R3+UR10+0x6480] ;  /* 0x0064800a034b7984 */ /* 0x000e660008000800 */
        /* <DEDUP_REMOVED lines=13> */
[C---:B--2---:R-:W-:Y:S03]  /*61220*/  HMMA.1688.F32.TF32 R92, R248.reuse, R46, R140 ;  /* 0x0000002ef85c723c */ /* 0x044fe6000008108c */
[----:B------:R-:W-:Y:S04]  /*61230*/  STL.64 [R1+0x870], R84 ;  /* 0x0008705401007387 */ /* 0x000fe80000100a00 */
[----:B------:R2:W-:Y:S01]  /*61240*/  STL.64 [R1+0x878], R86 ;  /* 0x0008785601007387 */ /* 0x0005e20000100a00 */
[C---:B---3--:R-:W-:Y:S06]  /*61250*/  HMMA.1688.F32.TF32 R88, R248.reuse, R50, R80 ;  /* 0x00000032f858723c */ /* 0x048fec0000081050 */
[C---:B------:R-:W-:Y:S06]  /*61260*/  HMMA.1688.F32.TF32 R80, R248.reuse, R58, R76 ;  /* 0x0000003af850723c */ /* 0x040fec000008104c */
[C---:B--2---:R-:W-:Y:S06]  /*61270*/  HMMA.1688.F32.TF32 R84, R248.reuse, R54, R228 ;  /* 0x00000036f854723c */ /* 0x044fec00000810e4 */
        /* <DEDUP_REMOVED lines=10> */
[----:B------:R3:W-:Y:S04]  /*61320*/  STL.64 [R1], R76 ;  /* 0x0000004c01007387 */ /* 0x0007e80000100a00 */
        /* <DEDUP_REMOVED lines=64> */
[----:B------:R-:W-:Y:S03]  /*61730*/  HMMA.1688.F32.TF32 R248, R248, R66, R240 ;  /* 0x00000042f8f8723c */ /* 0x000fe600000810f0 */
[----:B------:R-:W1:Y:S04]  /*61740*/  LDL.LU R240, [R1+0xfa0] ;  /* 0x000fa00001f07983 */ /* 0x000e680000300800 */
[----:B------:R-:W1:Y:S04]  /*61750*/  LDL.LU R241, [R1+0xfa4] ;  /* 0x000fa40001f17983 */ /* 0x000e680000300800 */
[----:B------:R-:W1:Y:S04]  /*61760*/  LDL.LU R242, [R1+0xfa8] ;  /* 0x000fa80001f27983 */ /* 0x000e680000300800 */
[----:B------:R-:W1:Y:S08]  /*61770*/  LDL.LU R243, [R1+0xfac] ;  /* 0x000fac0001f37983 */ /* 0x000e700000300800 */
[----:B------:R-:W-:Y:S04]  /*61780*/  STL [R1+0x6884], R248 ;  /* 0x006884f801007387 */ /* 0x000fe80000100800 */
[----:B------:R-:W-:Y:S04]  /*61790*/  STL [R1+0x6880], R249 ;  /* 0x006880f901007387 */ /* 0x000fe80000100800 */
[----:B------:R4:W-:Y:S04]  /*617a0*/  STL [R1+0x687c], R250 ;  /* 0x00687cfa01007387 */ /* 0x0009e80000100800 */
[----:B------:R4:W-:Y:S01]  /*617b0*/  STL [R1+0x6878], R251 ;  /* 0x006878fb01007387 */ /* 0x0009e20000100800 */
[C---:B---3--:R-:W-:Y:S06]  /*617c0*/  HMMA.1688.F32.TF32 R76, R68.reuse, R62, R76 ;  /* 0x0000003e444c723c */ /* 0x048fec000008104c */
[C---:B--2---:R-:W-:Y:S06]  /*617d0*/  HMMA.1688.F32.TF32 R88, R68.reuse, R42, R88 ;  /* 0x0000002a4458723c */ /* 0x044fec0000081058 */
[C---:B----4-:R-:W-:Y:S06]  /*617e0*/  HMMA.1688.F32.TF32 R96, R68.reuse, R34, R96 ;  /* 0x000000224460723c */ /* 0x050fec0000081060 */
[C---:B------:R-:W-:Y:S06]  /*617f0*/  HMMA.1688.F32.TF32 R84, R68.reuse, R18, R84 ;  /* 0x000000124454723c */ /* 0x040fec0000081054 */
[C---:B------:R-:W-:Y:S06]  /*61800*/  HMMA.1688.F32.TF32 R116, R68.reuse, R10, R116 ;  /* 0x0000000a4474723c */ /* 0x040fec0000081074 */
[C---:B------:R-:W-:Y:S06]  /*61810*/  HMMA.1688.F32.TF32 R120, R68.reuse, R6, R120 ;  /* 0x000000064478723c */ /* 0x040fec0000081078 */
[----:B------:R-:W-:Y:S06]  /*61820*/  HMMA.1688.F32.TF32 R112, R68, R14, R112 ;  /* 0x0000000e4470723c */ /* 0x000fec0000081070 */
[----:B------:R-:W-:-:S02]  /*61830*/  IMAD.MOV.U32 R250, RZ, RZ, R86 ;  /* 0x000000fffffa7224 */ /* 0x000fc400078e0056 */
[----:B------:R-:W-:Y:S01]  /*61840*/  IMAD.MOV.U32 R251, RZ, RZ, R87 ;  /* 0x000000fffffb7224 */ /* 0x000fe200078e0057 */
[----:B------:R-:W-:Y:S01]  /*61850*/  LDS R86, [R247+UR10+0x6480] ;  /* 0x0064800af7567984 */ /* 0x000fe20008000800 */
[C---:B------:R-:W-:Y:S07]  /*61860*/  HMMA.1688.F32.TF32 R100, R68.reuse, R30, R100 ;  /* 0x0000001e4464723c */ /* 0x040fee0000081064 */
[----:B------:R-:W-:Y:S01]  /*61870*/  STL.64 [R1+0x130], R120 ;  /* 0x0001307801007387 */ /* 0x000fe20000100a00 */
[C---:B------:R-:W-:Y:S03]  /*61880*/  HMMA.1688.F32.TF32 R108, R68.reuse, R22, R108 ;  /* 0x00000016446c723c */ /* 0x040fe6000008106c */
[----:B------:R-:W-:Y:S03]  /*61890*/  STL.64 [R1+0x138], R122 ;  /* 0x0001387a01007387 */ /* 0x000fe60000100a00 */
[----:B------:R-:W-:Y:S01]  /*618a0*/  HMMA.1688.F32.TF32 R104, R68, R26, R104 ;  /* 0x0000001a4468723c */ /* 0x000fe20000081068 */
[----:B------:R-:W-:Y:S01]  /*618b0*/  STL.64 [R1+0x120], R116 ;  /* 0x0001207401007387 */ /* 0x000fe20000100a00 */
[----:B------:R-:W-:-:S02]  /*618c0*/  IMAD.MOV.U32 R248, RZ, RZ, R84 ;  /* 0x000000fffff87224 */ /* 0x000fc400078e0054 */
[----:B------:R-:W-:Y:S01]  /*618d0*/  IMAD.MOV.U32 R249, RZ, RZ, R85 ;  /* 0x000000fffff97224 */ /* 0x000fe200078e0055 */
        /* <DEDUP_REMOVED lines=19> */
[C---:B---3--:R-:W-:Y:S03]  /*61a10*/  HMMA.1688.F32.TF32 R92, R68.reuse, R50, R140 ;  /* 0x00000032445c723c */ /* 0x048fe6000008108c */
[----:B------:R-:W-:Y:S04]  /*61a20*/  LDS R84, [R247+UR10+0x4480] ;  /* 0x0044800af7547984 */ /* 0x000fe80008000800 */
[----:B------:R-:W-:Y:S01]  /*61a30*/  LDS R85, [R252+UR10+0x4480] ;  /* 0x0044800afc557984 */ /* 0x000fe20008000800 */
[C---:B--2---:R-:W-:Y:S03]  /*61a40*/  HMMA.1688.F32.TF32 R88, R68.reuse, R54, R80 ;  /* 0x000000364458723c */ /* 0x044fe60000081050 */
[----:B------:R-:W2:Y:S03]  /*61a50*/  LDS R87, [R252+UR10+0x6480] ;  /* 0x0064800afc577984 */ /* 0x000ea60008000800 */
        /* <DEDUP_REMOVED lines=10> */
[----:B------:R-:W-:Y:S04]  /*61b00*/  STL [R1+0x6874], R68 ;  /* 0x0068744401007387 */ /* 0x000fe80000100800 */
[----:B------:R-:W-:Y:S04]  /*61b10*/  STL.64 [R1+0x40], R76 ;  /* 0x0000404c01007387 */ /* 0x000fe80000100a00 */
[----:B------:R-:W-:Y:S04]  /*61b20*/  STL.64 [R1+0x48], R78 ;  /* 0x0000484e01007387 */ /* 0x000fe80000100a00 */
[----:B------:R-:W-:Y:S04]  /*61b30*/  STL [R1+0x6870], R69 ;  /* 0x0068704501007387 */ /* 0x000fe80000100800 */
[----:B------:R-:W-:Y:S04]  /*61b40*/  STL [R1+0x686c], R70 ;  /* 0x00686c4601007387 */ /* 0x000fe80000100800 */
[----:B------:R1:W-:Y:S04]  /*61b50*/  STL [R1+0x6868], R71 ;  /* 0x0068684701007387 */ /* 0x0003e80000100800 */
[----:B------:R-:W3:Y:S01]  /*61b60*/  LDL.LU R236, [R1+0x1130] ;  /* 0x0011300001ec7983 */ /* 0x000ee20000300800 */
[----:B-1----:R-:W-:-:S15]  /*61b70*/  HMMA.1688.F32.TF32 R68, R72, R6, R240 ;  /* 0x000000064844723c */ /* 0x002fde00000810f0 */
[----:B------:R-:W-:-:S08]  /*61b80*/  NOP ;  /* 0x0000000000007918 */ /* 0x000fd00000000000 */
[----:B------:R-:W-:Y:S04]  /*61b90*/  STL.64 [R1+0x230], R68 ;  /* 0x0002304401007387 */ /* 0x000fe80000100a00 */
[----:B------:R1:W-:Y:S04]  /*61ba0*/  STL.64 [R1+0x238], R70 ;  /* 0x0002384601007387 */ /* 0x0003e80000100a00 */
        /* <DEDUP_REMOVED lines=74> */
[----:B------:R-:W2:Y:S01]  /*62050*/  LDL.LU R243, [R1+0x114c] ;  /* 0x00114c0001f37983 */ /* 0x000ea20000300800 */
[C---:B---3--:R-:W-:Y:S06]  /*62060*/  HMMA.1688.F32.TF32 R128, R72.reuse, R14, R128 ;  /* 0x0000000e4880723c */ /* 0x048fec0000081080 */
[C---:B----4-:R-:W-:Y:S06]  /*62070*/  HMMA.1688.F32.TF32 R132, R72.reuse, R10, R132 ;  /* 0x0000000a4884723c */ /* 0x050fec0000081084 */
[----:B-1----:R-:W-:Y:S01]  /*62080*/  HMMA.1688.F32.TF32 R68, R72, R18, R80 ;  /* 0x000000124844723c */ /* 0x002fe20000081050 */
[----:B------:R-:W-:Y:S04]  /*62090*/  LDS R80, [R0+UR10+0x4500] ;  /* 0x0045000a00507984 */ /* 0x000fe80008000800 */
[----:B------:R-:W-:-:S12]  /*620a0*/  LDS R82, [R0+UR10+0x6500] ;  /* 0x0065000a00527984 */ /* 0x000fd80008000800 */
[----:B------:R-:W-:Y:S04]  /*620b0*/  STL.64 [R1+0x220], R132 ;  /* 0x0002208401007387 */ /* 0x000fe80000100a00 */
[----:B------:R-:W-:Y:S04]  /*620c0*/  STL.64 [R1+0x228], R134 ;  /* 0x0002288601007387 */ /* 0x000fe80000100a00 */
[----:B------:R-:W-:Y:S04]  /*620d0*/  STL.64 [R1+0x210], R128 ;  /* 0x0002108001007387 */ /* 0x000fe80000100a00 */
[----:B------:R-:W-:Y:S04]  /*620e0*/  STL.64 [R1+0x218], R130 ;  /* 0x0002188201007387 */ /* 0x000fe80000100a00 */
[----:B------:R-:W-:Y:S04]  /*620f0*/  STL.64 [R1+0x200], R68 ;  /* 0x0002004401007387 */ /* 0x000fe80000100a00 */
[----:B------:R1:W-:Y:S01]  /*62100*/  STL.64 [R1+0x208], R70 ;  /* 0x0002084601007387 */ /* 0x0003e20000100a00 */
[C---:B--2---:R-:W-:Y:S03]  /*62110*/  HMMA.1688.F32.TF32 R120, R72.reuse, R26, R120 ;  /* 0x0000001a4878723c */ /* 0x044fe60000081078 */
[----:B------:R-:W-:Y:S03]  /*62120*/  LDS R81, [R3+UR10+0x4500] ;  /* 0x0045000a03517984 */ /* 0x000fe60008000800 */
[C---:B------:R-:W-:Y:S01]  /*62130*/  HMMA.1688.F32.TF32 R112, R72.reuse, R34, R112 ;  /* 0x000000224870723c */ /* 0x040fe20000081070 */
[----:B------:R-:W2:Y:S05]  /*62140*/  LDS R83, [R3+UR10+0x6500] ;  /* 0x0065000a03537984 */ /* 0x000eaa0008000800 */
[----:B-1----:R-:W-:-:S15]  /*62150*/  HMMA.1688.F32.TF32 R68, R72, R22, R124 ;  /* 0x000000164844723c */ /* 0x002fde000008107c */
[----:B------:R-:W-:-:S08]  /*62160*/  NOP ;  /* 0x0000000000007918 */ /* 0x000fd00000000000 */
[----:B------:R-:W-:Y:S04]  /*62170*/  STL.64 [R1+0x1f0], R68 ;  /* 0x0001f04401007387 */ /* 0x000fe80000100a00 */
[----:B------:R1:W-:Y:S02]  /*62180*/  STL.64 [R1+0x1f8], R70 ;  /* 0x0001f84601007387 */ /* 0x0003e40000100a00 */
[C---:B-1----:R-:W-:Y:S02]  /*62190*/  HMMA.1688.F32.TF32 R68, R72.reuse, R30, R116 ;  /* 0x0000001e4844723c */ /* 0x042fe40000081074 */
[----:B------:R-:W-:Y:S04]  /*621a0*/  STL.64 [R1+0x1e0], R120 ;  /* 0x0001e07801007387 */ /* 0x000fe80000100a00 */
[----:B------:R-:W-:Y:S01]  /*621b0*/  STL.64 [R1+0x1e8], R122 ;  /* 0x0001e87a01007387 */ /* 0x000fe20000100a00 */
[----:B------:R-:W-:-:S15]  /*621c0*/  HMMA.1688.F32.TF32 R108, R72, R38, R108 ;  /* 0x00000026486c723c */ /* 0x000fde000008106c */
[----:B------:R-:W-:-:S01]  /*621d0*/  NOP ;  /* 0x0000000000007918 */ /* 0x000fc20000000000 */
[----:B------:R-:W-:Y:S04]  /*621e0*/  STL.64 [R1+0x1d0], R68 ;  /* 0x0001d04401007387 */ /* 0x000fe80000100a00 */
[----:B------:R1:W-:Y:S02]  /*621f0*/  STL.64 [R1+0x1d8], R70 ;  /* 0x0001d84601007387 */ /* 0x0003e40000100a00 */
[C---:B-1----:R-:W-:Y:S02]  /*62200*/  HMMA.1688.F32.TF32 R68, R72.reuse, R42, R104 ;  /* 0x0000002a4844723c */ /* 0x042fe40000081068 */
[----:B------:R-:W-:Y:S04]  /*62210*/  STL.64 [R1+0x1c0], R112 ;  /* 0x0001c07001007387 */ /* 0x000fe80000100a00 */
[----:B------:R-:W-:Y:S01]  /*62220*/  STL.64 [R1+0x1c8], R114 ;  /* 0x0001c87201007387 */ /* 0x000fe20000100a00 */
[C---:B------:R-:W-:Y:S03]  /*62230*/  HMMA.1688.F32.TF32 R100, R72.reuse, R46, R100 ;  /* 0x0000002e4864723c */ /* 0x040fe60000081064 */
[----:B------:R-:W-:Y:S04]  /*62240*/  STL.64 [R1+0x1b0], R108 ;  /* 0x0001b06c01007387 */ /* 0x000fe80000100a00 */
[----:B------:R-:W-:Y:S01]  /*62250*/  STL.64 [R1+0x1b8], R110 ;  /* 0x0001b86e01007387 */ /* 0x000fe20000100a00 */
[C---:B------:R-:W-:Y:S08]  /*62260*/  HMMA.1688.F32.TF32 R96, R72.reuse, R50, R96 ;  /* 0x000000324860723c */ /* 0x040ff00000081060 */
[----:B------:R-:W-:Y:S04]  /*62270*/  STL.64 [R1+0x1a0], R68 ;  /* 0x0001a04401007387 */ /* 0x000fe80000100a00 */
[----:B------:R1:W-:Y:S02]  /*62280*/  STL.64 [R1+0x1a8], R70 ;  /* 0x0001a84601007387 */ /* 0x0003e40000100a00 */
[C---:B-1----:R-:W-:Y:S06]  /*62290*/  HMMA.1688.F32.TF32 R68, R72.reuse, R54, R92 ;  /* 0x000000364844723c */ /* 0x042fec000008105c */
[C---:B------:R-:W-:Y:S06]  /*622a0*/  HMMA.1688.F32.TF32 R92, R72.reuse, R58, R88 ;  /* 0x0000003a485c723c */ /* 0x040fec0000081058 */
[C---:B------:R-:W-:Y:S01]  /*622b0*/  HMMA.1688.F32.TF32 R88, R72.reuse, R62, R148 ;  /* 0x0000003e4858723c */ /* 0x040fe20000081094 */
[----:B------:R-:W-:Y:S04]  /*622c0*/  STL.64 [R1+0x190], R100 ;  /* 0x0001906401007387 */ /* 0x000fe80000100a00 */
[----:B------:R-:W-:Y:S04]  /*622d0*/  STL.64 [R1+0x198], R102 ;  /* 0x0001986601007387 */ /* 0x000fe80000100a00 */
[----:B------:R-:W-:Y:S04]  /*622e0*/  STL.64 [R1+0x170], R96 ;  /* 0x0001706001007387 */ /* 0x000fe80000100a00 */
[----:B------:R-:W-:Y:S04]  /*622f0*/  STL.64 [R1+0x178], R98 ;  /* 0x0001786201007387 */ /* 0x000fe80000100a00 */
[----:B------:R1:W-:Y:S04]  /*62300*/  STL.64 [R1+0x160], R68 ;  /* 0x0001604401007387 */ /* 0x0003e80000100a00 */
[----:B------:R3:W-:Y:S01]  /*62310*/  STL.64 [R1+0x168], R70 ;  /* 0x0001684601007387 */ /* 0x0007e20000100a00 */
[----:B------:R-:W-:Y:S03]  /*62320*/  HMMA.1688.F32.TF32 R72, R72, R66, R140 ;  /* 0x000000424848723c */ /* 0x000fe6000008108c */
[----:B------:R-:W-:Y:S01]  /*62330*/  STL.64 [R1+0x150], R92 ;  /* 0x0001505c01007387 */ /* 0x000fe20000100a00 */
[----:B-1----:R-:W-:-:S02]  /*62340*/  IMAD.MOV.U32 R68, RZ, RZ, R88 ;  /* 0x000000ffff447224 */ /* 0x002fc400078e0058 */
[----:B------:R-:W-:Y:S02]  /*62350*/  IMAD.MOV.U32 R69, RZ, RZ, R89 ;  /* 0x000000ffff457224 */ /* 0x000fe400078e0059 */
[----:B---3--:R-:W-:Y:S02]  /*62360*/  IMAD.MOV.U32 R70, RZ, RZ, R90 ;  /* 0x000000ffff467224 */ /* 0x008fe400078e005a */
[----:B------:R-:W-:Y:S01]  /*62370*/  IMAD.MOV.U32 R71, RZ, RZ, R91 ;  /* 0x000000ffff477224 */ /* 0x000fe200078e005b */
[----:B------:R-:W-:Y:S04]  /*62380*/  STL.64 [R1+0x158], R94 ;  /* 0x0001585e01007387 */ /* 0x000fe80000100a00 */
[----:B------:R-:W-:Y:S04]  /*62390*/  STL.64 [R1+0x68a0], R70 ;  /* 0x0068a04601007387 */ /* 0x000fe80000100a00 */
[----:B------:R1:W-:Y:S02]  /*623a0*/  STL.64 [R1+0x6898], R68 ;  /* 0x0068984401007387 */ /* 0x0003e40000100a00 */
[C---:B-1----:R-:W-:Y:S02]  /*623b0*/  HMMA.1688.F32.TF32 R68, R84.reuse, R6, R228 ;  /* 0x000000065444723c */ /* 0x042fe400000810e4 */
[----:B------:R-:W-:Y:S04]  /*623c0*/  STL.64 [R1+0x68b0], R74 ;  /* 0x0068b04a01007387 */ /* 0x000fe80000100a00 */
[C---:B------:R-:W-:Y:S01]  /*623d0*/  HMMA.1688.F32.TF32 R76, R84.reuse, R10, R76 ;  /* 0x0000000a544c723c */ /* 0x040fe2000008104c */
[----:B------:R1:W-:Y:S05]  /*623e0*/  STL.64 [R1+0x68a8], R72 ;  /* 0x0068a84801007387 */ /* 0x0003ea0000100a00 */
[C---:B-1----:R-:W-:Y:S11]  /*623f0*/  HMMA.1688.F32.TF32 R72, R84.reuse, R14, R236 ;  /* 0x0000000e5448723c */ /* 0x042ff600000810ec */
[----:B------:R-:W-:Y:S04]  /*62400*/  STL.64 [R1+0x850], R68 ;  /* 0x0008504401007387 */ /* 0x000fe80000100a00 */
[----:B------:R1:W-:Y:S02]  /*62410*/  STL.64 [R1+0x858], R70 ;  /* 0x0008584601007387 */ /* 0x0003e40000100a00 */
[C---:B-1----:R-:W-:Y:S02]  /*62420*/  HMMA.1688.F32.TF32 R68, R84.reuse, R18, R240 ;  /* 0x000000125444723c */ /* 0x042fe400000810f0 */
[----:B------:R-:W-:Y:S04]  /*62430*/  STL.64 [R1+0x840], R76 ;  /* 0x0008404c01007387 */ /* 0x000fe80000100a00 */
[----:B------:R-:W-:Y:S04]  /*62440*/  STL.64 [R1+0x848], R78 ;  /* 0x0008484e01007387 */ /* 0x000fe80000100a00 */
[----:B------:R-:W3:Y:S04]  /*62450*/  LDL.LU R240, [R1+0x12d0] ;  /* 0x0012d00001f07983 */ /* 0x000ee80000300800 */
[----:B------:R-:W-:Y:S04]  /*62460*/  STL.64 [R1+0x830], R72 ;  /* 0x0008304801007387 */ /* 0x000fe80000100a00 */
[----:B------:R-:W-:Y:S04]  /*62470*/  STL.64 [R1+0x838], R74 ;  /* 0x0008384a01007387 */ /* 0x000fe80000100a00 */
[----:B------:R-:W-:Y:S04]  /*62480*/  LDS R76, [R247+UR10+0x4500] ;  /* 0x0045000af74c7984 */ /* 0x000fe80008000800 */
        /* <DEDUP_REMOVED lines=101> */
[----:B------:R-:W-:Y:S04]  /*62ae0*/  LDS R78, [R247+UR10+0x6500] ;  /* 0x0065000af74e7984 */ /* 0x000fe80008000800 */
[----:B------:R-:W-:Y:S04]  /*62af0*/  LDS R77, [R252+UR10+0x4500] ;  /* 0x0045000afc4d7984 */ /* 0x000fe80008000800 */
[----:B------:R-:W4:Y:S01]  /*62b00*/  LDS R79, [R252+UR10+0x6500] ;  /* 0x0065000afc4f7984 */ /* 0x000f220008000800 */
[C---:B---3--:R-:W-:Y:S06]  /*62b10*/  HMMA.1688.F32.TF32 R136, R84.reuse, R50, R136 ;  /* 0x000000325488723c */ /* 0x048fec0000081088 */
[C---:B-1----:R-:W-:Y:S06]  /*62b20*/  HMMA.1688.F32.TF32 R68, R84.reuse, R22, R164 ;  /* 0x000000165444723c */ /* 0x042fec00000810a4 */
[C---:B--2---:R-:W-:Y:S06]  /*62b30*/  HMMA.1688.F32.TF32 R160, R84.reuse, R26, R160 ;  /* 0x0000001a54a0723c */ /* 0x044fec00000810a0 */
[C---:B----4-:R-:W-:Y:S11]  /*62b40*/  HMMA.1688.F32.TF32 R72, R84.reuse, R30, R156 ;  /* 0x0000001e5448723c */ /* 0x050ff6000008109c */
[----:B------:R-:W-:Y:S04]  /*62b50*/  STL.64 [R1+0x810], R68 ;  /* 0x0008104401007387 */ /* 0x000fe80000100a00 */
[----:B------:R1:W-:Y:S02]  /*62b60*/  STL.64 [R1+0x818], R70 ;  /* 0x0008184601007387 */ /* 0x0003e40000100a00 */
[C---:B-1----:R-:W-:Y:S02]  /*62b70*/  HMMA.1688.F32.TF32 R68, R84.reuse, R34, R152 ;  /* 0x000000225444723c */ /* 0x042fe40000081098 */
[----:B------:R-:W-:Y:S04]  /*62b80*/  STL.64 [R1+0x800], R160 ;  /* 0x000800a001007387 */ /* 0x000fe80000100a00 */
[----:B------:R-:W-:Y:S01]  /*62b90*/  STL.64 [R1+0x808], R162 ;  /* 0x000808a201007387 */ /* 0x000fe20000100a00 */
[C---:B------:R-:W-:Y:S03]  /*62ba0*/  HMMA.1688.F32.TF32 R152, R84.reuse, R38, R212 ;  /* 0x000000265498723c */ /* 0x040fe600000810d4 */
[----:B------:R-:W-:Y:S04]  /*62bb0*/  STL.64 [R1+0x7f0], R72 ;  /* 0x0007f04801007387 */ /* 0x000fe80000100a00 */
[----:B------:R1:W-:Y:S09]  /*62bc0*/  STL.64 [R1+0x7f8], R74 ;  /* 0x0007f84a01007387 */ /* 0x0003f20000100a00 */
[----:B------:R-:W-:Y:S01]  /*62bd0*/  STL.64 [R1+0x7e0], R68 ;  /* 0x0007e04401007387 */ /* 0x000fe20000100a00 */
[C---:B-1----:R-:W-:Y:S03]  /*62be0*/  HMMA.1688.F32.TF32 R72, R84.reuse, R42, R144 ;  /* 0x0000002a5448723c */ /* 0x042fe60000081090 */
[----:B------:R1:W-:Y:S03]  /*62bf0*/  STL.64 [R1+0x7e8], R70 ;  /* 0x0007e84601007387 */ /* 0x0003e60000100a00 */
[----:B-1----:R-:W-:Y:S01]  /*62c00*/  HMMA.1688.F32.TF32 R68, R84, R46, R204 ;  /* 0x0000002e5444723c */ /* 0x002fe200000810cc */
[----:B------:R-:W-:Y:S04]  /*62c10*/  STL.64 [R1+0x7d0], R152 ;  /* 0x0007d09801007387 */ /* 0x000fe80000100a00 */
[----:B------:R-:W-:-:S12]  /*62c20*/  STL.64 [R1+0x7d8], R154 ;  /* 0x0007d89a01007387 */ /* 0x000fd80000100a00 */
[----:B------:R-:W-:Y:S04]  /*62c30*/  STL.64 [R1+0x7c0], R72 ;  /* 0x0007c04801007387 */ /* 0x000fe80000100a00 */
[----:B------:R1:W-:Y:S04]  /*62c40*/  STL.64 [R1+0x7c8], R74 ;  /* 0x0007c84a01007387 */ /* 0x0003e80000100a00 */
[----:B------:R-:W-:Y:S01]  /*62c50*/  STL.64 [R1+0x7b0], R68 ;  /* 0x0007b04401007387 */ /* 0x000fe20000100a00 */
[C---:B-1----:R-:W-:Y:S03]  /*62c60*/  HMMA.1688.F32.TF32 R72, R84.reuse, R54, R132 ;  /* 0x000000365448723c */ /* 0x042fe60000081084 */
[----:B------:R1:W-:Y:S03]  /*62c70*/  STL.64 [R1+0x7b8], R70 ;  /* 0x0007b84601007387 */ /* 0x0003e60000100a00 */
[C---:B-1----:R-:W-:Y:S01]  /*62c80*/  HMMA.1688.F32.TF32 R68, R84.reuse, R58, R128 ;  /* 0x0000003a5444723c */ /* 0x042fe20000081080 */
[----:B------:R-:W-:Y:S04]  /*62c90*/  STL.64 [R1+0x7a0], R136 ;  /* 0x0007a08801007387 */ /* 0x000fe80000100a00 */
[----:B------:R-:W-:Y:S01]  /*62ca0*/  STL.64 [R1+0x7a8], R138 ;  /* 0x0007a88a01007387 */ /* 0x000fe20000100a00 */
[C---:B------:R-:W-:Y:S11]  /*62cb0*/  HMMA.1688.F32.TF32 R124, R84.reuse, R62, R124 ;  /* 0x0000003e547c723c */ /* 0x040ff6000008107c */
[----:B------:R-:W-:Y:S04]  /*62cc0*/  STL.64 [R1+0x790], R72 ;  /* 0x0007904801007387 */ /* 0x000fe80000100a00 */
[----:B------:R1:W-:Y:S04]  /*62cd0*/  STL.64 [R1+0x798], R74 ;  /* 0x0007984a01007387 */ /* 0x0003e80000100a00 */
[----:B------:R-:W-:Y:S01]  /*62ce0*/  STL.64 [R1+0x2b0], R68 ;  /* 0x0002b04401007387 */ /* 0x000fe20000100a00 */
[----:B-1----:R-:W-:Y:S03]  /*62cf0*/  HMMA.1688.F32.TF32 R72, R84, R66, R120 ;  /* 0x000000425448723c */ /* 0x002fe60000081078 */
        /* <DEDUP_REMOVED lines=8> */
[C---:B-1----:R-:W-:Y:S03]  /*62d80*/  HMMA.1688.F32.TF32 R72, R80.reuse, R14, R108 ;  /* 0x0000000e5048723c */ /* 0x042fe6000008106c */
[----:B------:R1:W-:Y:S03]  /*62d90*/  STL.64 [R1+0x788], R70 ;  /* 0x0007884601007387 */ /* 0x0003e60000100a00 */
[----:B-1----:R-:W-:Y:S01]  /*62da0*/  HMMA.1688.F32.TF32 R68, R80, R18, R104 ;  /* 0x000000125044723c */ /* 0x002fe20000081068 */
[----:B------:R-:W-:Y:S04]  /*62db0*/  STL.64 [R1+0x770], R84 ;  /* 0x0007705401007387 */ /* 0x000fe80000100a00 */
[----:B------:R-:W-:-:S12]  /*62dc0*/  STL.64 [R1+0x778], R86 ;  /* 0x0007785601007387 */ /* 0x000fd80000100a00 */
[----:B------:R-:W-:Y:S04]  /*62dd0*/  STL.64 [R1+0x760], R72 ;  /* 0x0007604801007387 */ /* 0x000fe80000100a00 */
[----:B------:R-:W-:Y:S01]  /*62de0*/  STL.64 [R1+0x768], R74 ;  /* 0x0007684a01007387 */ /* 0x000fe20000100a00 */
[C---:B------:R-:W-:Y:S03]  /*62df0*/  HMMA.1688.F32.TF32 R88, R80.reuse, R34, R88 ;  /* 0x000000225058723c */ /* 0x040fe60000081058 */
[----:B------:R-:W-:Y:S04]  /*62e00*/  LDS R84, [R0+UR10+0x4580] ;  /* 0x0045800a00547984 */ /* 0x000fe80008000800 */
[----:B------:R-:W-:Y:S04]  /*62e10*/  LDS R86, [R0+UR10+0x6580] ;  /* 0x0065800a00567984 */ /* 0x000fe80008000800 */
[----:B------:R-:W-:Y:S04]  /*62e20*/  STL.64 [R1+0x750], R68 ;  /* 0x0007504401007387 */ /* 0x000fe80000100a00 */
[----:B------:R1:W-:Y:S04]  /*62e30*/  STL.64 [R1+0x758], R70 ;  /* 0x0007584601007387 */ /* 0x0003e80000100a00 */
[----:B------:R-:W-:Y:S04]  /*62e40*/  LDS R85, [R3+UR10+0x4580] ;  /* 0x0045800a03557984 */ /* 0x000fe80008000800 */
[----:B------:R-:W2:Y:S01]  /*62e50*/  LDS R87, [R3+UR10+0x6580] ;  /* 0x0065800a03577984 */ /* 0x000ea20008000800 */
[C---:B-1----:R-:W-:Y:S06]  /*62e60*/  HMMA.1688.F32.TF32 R68, R80.reuse, R22, R100 ;  /* 0x000000165044723c */ /* 0x042fec0000081064 */
[----:B------:R-:W-:-:S15]  /*62e70*/  HMMA.1688.F32.TF32 R72, R80, R26, R96 ;  /* 0x0000001a5048723c */ /* 0x000fde0000081060 */
[----:B------:R-:W-:-:S02]  /*62e80*/  NOP ;  /* 0x0000000000007918 */ /* 0x000fc40000000000 */
[----:B------:R-:W-:Y:S04]  /*62e90*/  STL.64 [R1+0x740], R68 ;  /* 0x0007404401007387 */ /* 0x000fe80000100a00 */
[----:B------:R1:W-:Y:S02]  /*62ea0*/  STL.64 [R1+0x748], R70 ;  /* 0x0007484601007387 */ /* 0x0003e40000100a00 */
[C---:B-1----:R-:W-:Y:S02]  /*62eb0*/  HMMA.1688.F32.TF32 R68, R80.reuse, R30, R92 ;  /* 0x0000001e5044723c */ /* 0x042fe4000008105c */
[----:B------:R-:W-:Y:S04]  /*62ec0*/  STL.64 [R1+0x730], R72 ;  /* 0x0007304801007387 */ /* 0x000fe80000100a00 */
[----:B------:R1:W-:Y:S02]  /*62ed0*/  STL.64 [R1+0x738], R74 ;  /* 0x0007384a01007387 */ /* 0x0003e40000100a00 */
[----:B-1----:R-:W-:-:S15]  /*62ee0*/  HMMA.1688.F32.TF32 R72, R80, R38, R148 ;  /* 0x000000265048723c */ /* 0x002fde0000081094 */
[----:B------:R-:W-:Y:S04]  /*62ef0*/  STL.64 [R1+0x720], R68 ;  /* 0x0007204401007387 */ /* 0x000fe80000100a00 */
[----:B------:R1:W-:Y:S02]  /*62f00*/  STL.64 [R1+0x728], R70 ;  /* 0x0007284601007387 */ /* 0x0003e40000100a00 */
[C---:B-1----:R-:W-:Y:S02]  /*62f10*/  HMMA.1688.F32.TF32 R68, R80.reuse, R42, R140 ;  /* 0x0000002a5044723c */ /* 0x042fe4000008108c */
[----:B------:R-:W-:Y:S04]  /*62f20*/  STL.64 [R1+0x710], R88 ;  /* 0x0007105801007387 */ /* 0x000fe80000100a00 */
[----:B------:R1:W-:Y:S04]  /*62f30*/  STL.64 [R1+0x718], R90 ;  /* 0x0007185a01007387 */ /* 0x0003e80000100a00 */
[----:B------:R-:W-:Y:S04]  /*62f40*/  STL.64 [R1+0x700], R72 ;  /* 0x0007004801007387 */ /* 0x000fe80000100a00 */
[----:B------:R3:W-:Y:S01]  /*62f50*/  STL.64 [R1+0x708], R74 ;  /* 0x0007084a01007387 */ /* 0x0007e20000100a00 */
[C---:B-1----:R-:W-:Y:S08]  /*62f60*/  HMMA.1688.F32.TF32 R88, R80.reuse, R46, R228 ;  /* 0x0000002e5058723c */ /* 0x042ff000000810e4 */
[----:B------:R-:W-:Y:S01]  /*62f70*/  STL.64 [R1+0x6f0], R68 ;  /* 0x0006f04401007387 */ /* 0x000fe20000100a00 */
[C---:B---3--:R-:W-:Y:S03]  /*62f80*/  HMMA.1688.F32.TF32 R72, R80.reuse, R50, R236 ;  /* 0x000000325048723c */ /* 0x048fe600000810ec */
[----:B------:R1:W-:Y:S03]  /*62f90*/  STL.64 [R1+0x6f8], R70 ;  /* 0x0006f84601007387 */ /* 0x0003e60000100a00 */
[----:B-1----:R-:W-:Y:S08]  /*62fa0*/  HMMA.1688.F32.TF32 R68, R80, R54, R240 ;  /* 0x000000365044723c */ /* 0x002ff000000810f0 */
[----:B------:R1:W-:Y:S04]  /*62fb0*/  STL.64 [R1+0x6e0], R88 ;  /* 0x0006e05801007387 */ /* 0x0003e80000100a00 */
[----:B------:R3:W-:Y:S04]  /*62fc0*/  STL.64 [R1+0x6e8], R90 ;  /* 0x0006e85a01007387 */ /* 0x0007e80000100a00 */
[----:B------:R-:W4:Y:S04]  /*62fd0*/  LDL.LU R228, [R1+0x1460] ;  /* 0x0014600001e47983 */ /* 0x000f280000300800 */
[----:B------:R-:W-:Y:S04]  /*62fe0*/  STL.64 [R1+0x6d0], R72 ;  /* 0x0006d04801007387 */ /* 0x000fe80000100a00 */
[----:B------:R-:W-:Y:S04]  /*62ff0*/  STL.64 [R1+0x6d8], R74 ;  /* 0x0006d84a01007387 */ /* 0x000fe80000100a00 */
        /* <DEDUP_REMOVED lines=87> */
[----:B---3--:R-:W3:Y:S04]  /*63570*/  LDL.LU R90, [R1+0x1418] ;  /* 0x00141800015a7983 */ /* 0x008ee80000300800 */
        /* <DEDUP_REMOVED lines=8> */
[----:B------:R-:W3:Y:S01]  /*63600*/  LDL.LU R243, [R1+0x149c] ;  /* 0x00149c0001f37983 */ /* 0x000ee20000300800 */
[----:B--2---:R-:W-:Y:S06]  /*63610*/  HMMA.1688.F32.TF32 R92, R76, R62, R92 ;  /* 0x0000003e4c5c723c */ /* 0x004fec000008105c */
[C---:B----4-:R-:W-:Y:S06]  /*63620*/  HMMA.1688.F32.TF32 R68, R80.reuse, R58, R160 ;  /* 0x0000003a5044723c */ /* 0x050fec00000810a0 */
[C---:B------:R-:W-:Y:S06]  /*63630*/  HMMA.1688.F32.TF32 R156, R80.reuse, R62, R156 ;  /* 0x0000003e509c723c */ /* 0x040fec000008109c */
[----:B------:R-:W-:Y:S11]  /*63640*/  HMMA.1688.F32.TF32 R72, R80, R66, R152 ;  /* 0x000000425048723c */ /* 0x000ff60000081098 */
        /* <DEDUP_REMOVED lines=17> */
[----:B------:R-:W-:Y:S03]  /*63760*/  LDS R80, [R247+UR10+0x4580] ;  /* 0x0045800af7507984 */ /* 0x000fe60008000800 */
[C---:B------:R-:W-:Y:S01]  /*63770*/  HMMA.1688.F32.TF32 R116, R76.reuse, R38, R116 ;  /* 0x000000264c74723c */ /* 0x040fe20000081074 */
[----:B------:R-:W-:Y:S04]  /*63780*/  LDS R82, [R247+UR10+0x6580] ;  /* 0x0065800af7527984 */ /* 0x000fe80008000800 */
[----:B------:R-:W-:Y:S04]  /*63790*/  STL.64 [R1+0x660], R68 ;  /* 0x0006604401007387 */ /* 0x000fe80000100a00 */
[----:B------:R1:W-:Y:S01]  /*637a0*/  STL.64 [R1+0x668], R70 ;  /* 0x0006684601007387 */ /* 0x0003e20000100a00 */
[C---:B------:R-:W-:Y:S03]  /*637b0*/  HMMA.1688.F32.TF32 R104, R76.reuse, R50, R104 ;  /* 0x000000324c68723c */ /* 0x040fe60000081068 */
        /* <DEDUP_REMOVED lines=9> */
[----:B------:R-:W-:Y:S04]  /*63850*/  STL.64 [R1+0x648], R130 ;  /* 0x0006488201007387 */ /* 0x000fe80000100a00 */
        /* <DEDUP_REMOVED lines=19> */
[----:B---3--:R-:W-:Y:S03]  /*63990*/  HMMA.1688.F32.TF32 R72, R76, R66, R88 ;  /* 0x000000424c48723c */ /* 0x008fe60000081058 */
        /* <DEDUP_REMOVED lines=14> */
[----:B------:R-:W-:Y:S04]  /*63a80*/  STL.64 [R1+0x588], R74 ;  /* 0x0005884a01007387 */ /* 0x000fe80000100a00 */
[----:B------:R-:W-:Y:S04]  /*63a90*/  LDS R76, [R0+UR10+0x4600] ;  /* 0x0046000a004c7984 */ /* 0x000fe80008000800 */
[----:B------:R-:W-:Y:S04]  /*63aa0*/  LDS R78, [R0+UR10+0x6600] ;  /* 0x0066000a004e7984 */ /* 0x000fe80008000800 */
[----:B------:R-:W-:Y:S04]  /*63ab0*/  STL.64 [R1+0x570], R68 ;  /* 0x0005704401007387 */ /* 0x000fe80000100a00 */
[----:B------:R1:W-:Y:S04]  /*63ac0*/  STL.64 [R1+0x578], R70 ;  /* 0x0005784601007387 */ /* 0x0003e80000100a00 */
[----:B------:R-:W3:Y:S04]  /*63ad0*/  LDL.LU R236, [R1+0x1750] ;  /* 0x0017500001ec7983 */ /* 0x000ee80000300800 */
[----:B------:R-:W-:Y:S01]  /*63ae0*/  LDS R77, [R3+UR10+0x4600] ;  /* 0x0046000a034d7984 */ /* 0x000fe20008000800 */
[----:B-1----:R-:W-:Y:S03]  /*63af0*/  HMMA.1688.F32.TF32 R68, R84, R22, R240 ;  /* 0x000000165444723c */ /* 0x002fe600000810f0 */
[----:B------:R-:W1:-:S15]  /*63b00*/  LDS R79, [R3+UR10+0x6600] ;  /* 0x0066000a034f7984 */ /* 0x000e5e0008000800 */
[----:B------:R-:W-:-:S05]  /*63b10*/  NOP ;  /* 0x0000000000007918 */ /* 0x000fca0000000000 */
[----:B------:R-:W-:Y:S04]  /*63b20*/  STL.64 [R1+0x560], R68 ;  /* 0x0005604401007387 */ /* 0x000fe80000100a00 */
[----:B------:R4:W-:Y:S04]  /*63b30*/  STL.64 [R1+0x568], R70 ;  /* 0x0005684601007387 */ /* 0x0009e80000100a00 */
        /* <DEDUP_REMOVED lines=103> */
[C---:B----4-:R-:W-:Y:S06]  /*641b0*/  HMMA.1688.F32.TF32 R144, R84.reuse, R50, R144 ;  /* 0x000000325490723c */ /* 0x050fec0000081090 */
[C---:B--2---:R-:W-:Y:S06]  /*641c0*/  HMMA.1688.F32.TF32 R68, R84.reuse, R34, R160 ;  /* 0x000000225444723c */ /* 0x044fec00000810a0 */
[C---:B---3--:R-:W-:Y:S06]  /*641d0*/  HMMA.1688.F32.TF32 R168, R84.reuse, R26, R168 ;  /* 0x0000001a54a8723c */ /* 0x048fec00000810a8 */
[----:B------:R-:W-:-:S15]  /*641e0*/  HMMA.1688.F32.TF32 R72, R84, R30, R164 ;  /* 0x0000001e5448723c */ /* 0x000fde00000810a4 */
[----:B------:R-:W-:-:S02]  /*641f0*/  NOP ;  /* 0x0000000000007918 */ /* 0x000fc40000000000 */
[----:B------:R-:W-:Y:S01]  /*64200*/  STL.64 [R1+0x550], R168 ;  /* 0x000550a801007387 */ /* 0x000fe20000100a00 */
[C---:B------:R-:W-:Y:S03]  /*64210*/  HMMA.1688.F32.TF32 R156, R84.reuse, R38, R156 ;  /* 0x00000026549c723c */ /* 0x040fe6000008109c */
        /* <DEDUP_REMOVED lines=10> */
[----:B------:R2:W-:Y:S04]  /*642c0*/  STL.64 [R1+0x518], R74 ;  /* 0x0005184a01007387 */ /* 0x0005e80000100a00 */
[----:B------:R-:W-:Y:S04]  /*642d0*/  STL.64 [R1+0x500], R68 ;  /* 0x0005004401007387 */ /* 0x000fe80000100a00 */
[----:B------:R3:W-:Y:S01]  /*642e0*/  STL.64 [R1+0x508], R70 ;  /* 0x0005084601007387 */ /* 0x0007e20000100a00 */
[C---:B--2---:R-:W-:Y:S06]  /*642f0*/  HMMA.1688.F32.TF32 R72, R84.reuse, R54, R204 ;  /* 0x000000365448723c */ /* 0x044fec00000810cc */
[C---:B---3--:R-:W-:Y:S01]  /*64300*/  HMMA.1688.F32.TF32 R68, R84.reuse, R58, R136 ;  /* 0x0000003a5444723c */ /* 0x048fe20000081088 */
[----:B------:R-:W-:Y:S04]  /*64310*/  STL.64 [R1+0x4f0], R144 ;  /* 0x0004f09001007387 */ /* 0x000fe80000100a00 */
[----:B------:R-:W-:Y:S01]  /*64320*/  STL.64 [R1+0x4f8], R146 ;  /* 0x0004f89201007387 */ /* 0x000fe20000100a00 */
[C---:B------:R-:W-:Y:S11]  /*64330*/  HMMA.1688.F32.TF32 R132, R84.reuse, R62, R132 ;  /* 0x0000003e5484723c */ /* 0x040ff60000081084 */
[----:B------:R-:W-:Y:S04]  /*64340*/  STL.64 [R1+0x4e0], R72 ;  /* 0x0004e04801007387 */ /* 0x000fe80000100a00 */
[----:B------:R2:W-:Y:S04]  /*64350*/  STL.64 [R1+0x4e8], R74 ;  /* 0x0004e84a01007387 */ /* 0x0005e80000100a00 */
[----:B------:R-:W-:Y:S04]  /*64360*/  STL.64 [R1+0x4d0], R68 ;  /* 0x0004d04401007387 */ /* 0x000fe80000100a00 */
[----:B------:R3:W-:Y:S01]  /*64370*/  STL.64 [R1+0x4d8], R70 ;  /* 0x0004d84601007387 */ /* 0x0007e20000100a00 */
[----:B--2---:R-:W-:Y:S06]  /*64380*/  HMMA.1688.F32.TF32 R72, R84, R66, R128 ;  /* 0x000000425448723c */ /* 0x004fec0000081080 */
[C---:B---3--:R-:W-:Y:S01]  /*64390*/  HMMA.1688.F32.TF32 R68, R80.reuse, R6, R124 ;  /* 0x000000065044723c */ /* 0x048fe2000008107c */
[----:B------:R-:W-:Y:S04]  /*643a0*/  STL.64 [R1+0x4c0], R132 ;  /* 0x0004c08401007387 */ /* 0x000fe80000100a00 */
[----:B------:R-:W-:Y:S01]  /*643b0*/  STL.64 [R1+0x4c8], R134 ;  /* 0x0004c88601007387 */ /* 0x000fe20000100a00 */
[C---:B------:R-:W-:Y:S03]  /*643c0*/  HMMA.1688.F32.TF32 R84, R80.reuse, R10, R120 ;  /* 0x0000000a5054723c */ /* 0x040fe60000081078 */
[----:B------:R-:W-:Y:S04]  /*643d0*/  LDS R128, [R247+UR10+0x4600] ;  /* 0x0046000af7807984 */ /* 0x000fe80008000800 */
[----:B------:R-:W-:Y:S04]  /*643e0*/  LDS R130, [R247+UR10+0x6600] ;  /* 0x0066000af7827984 */ /* 0x000fe80008000800 */
[----:B------:R-:W-:Y:S04]  /*643f0*/  STL.64 [R1+0x280], R72 ;  /* 0x0002804801007387 */ /* 0x000fe80000100a00 */
[----:B------:R2:W-:Y:S04]  /*64400*/  STL.64 [R1+0x288], R74 ;  /* 0x0002884a01007387 */ /* 0x0005e80000100a00 */
[----:B------:R-:W-:Y:S04]  /*64410*/  STL.64 [R1+0x4b0], R68 ;  /* 0x0004b04401007387 */ /* 0x000fe80000100a00 */
[----:B------:R3:W-:Y:S01]  /*64420*/  STL.64 [R1+0x4b8], R70 ;  /* 0x0004b84601007387 */ /* 0x0007e20000100a00 */
[C---:B--2---:R-:W-:Y:S03]  /*64430*/  HMMA.1688.F32.TF32 R72, R80.reuse, R14, R116 ;  /* 0x0000000e5048723c */ /* 0x044fe60000081074 */
[----:B------:R-:W-:Y:S04]  /*64440*/  LDS R129, [R252+UR10+0x4600] ;  /* 0x0046000afc817984 */ /* 0x000fe80008000800 */
[----:B------:R-:W2:Y:S01]  /*64450*/  LDS R131, [R252+UR10+0x6600] ;  /* 0x0066000afc837984 */ /* 0x000ea20008000800 */
[C---:B---3--:R-:W-:Y:S03]  /*64460*/  HMMA.1688.F32.TF32 R68, R80.reuse, R18, R112 ;  /* 0x000000125044723c */ /* 0x048fe60000081070 */
[----:B------:R-:W-:Y:S04]  /*64470*/  STL.64 [R1+0x4a0], R84 ;  /* 0x0004a05401007387 */ /* 0x000fe80000100a00 */
[----:B------:R-:W-:Y:S08]  /*64480*/  STL.64 [R1+0x4a8], R86 ;  /* 0x0004a85601007387 */ /* 0x000ff00000100a00 */
[----:B------:R-:W-:Y:S04]  /*64490*/  STL.64 [R1+0x490], R72 ;  /* 0x0004904801007387 */ /* 0x000fe80000100a00 */
[----:B------:R3:W-:Y:S04]  /*644a0*/  STL.64 [R1+0x498], R74 ;  /* 0x0004984a01007387 */ /* 0x0007e80000100a00 */
[----:B------:R-:W-:Y:S04]  /*644b0*/  STL.64 [R1+0x480], R68 ;  /* 0x0004804401007387 */ /* 0x000fe80000100a00 */
[----:B------:R4:W-:Y:S01]  /*644c0*/  STL.64 [R1+0x488], R70 ;  /* 0x0004884601007387 */ /* 0x0009e20000100a00 */
[C---:B---3--:R-:W-:Y:S06]  /*644d0*/  HMMA.1688.F32.TF32 R72, R80.reuse, R22, R108 ;  /* 0x000000165048723c */ /* 0x048fec000008106c */
[C---:B----4-:R-:W-:Y:S06]  /*644e0*/  HMMA.1688.F32.TF32 R68, R80.reuse, R26, R104 ;  /* 0x0000001a5044723c */ /* 0x050fec0000081068 */
[C---:B------:R-:W-:Y:S11]  /*644f0*/  HMMA.1688.F32.TF32 R84, R80.reuse, R30, R100 ;  /* 0x0000001e5054723c */ /* 0x040ff60000081064 */
[----:B------:R-:W-:Y:S04]  /*64500*/  STL.64 [R1+0x470], R72 ;  /* 0x0004704801007387 */ /* 0x000fe80000100a00 */
[----:B------:R3:W-:Y:S04]  /*64510*/  STL.64 [R1+0x478], R74 ;  /* 0x0004784a01007387 */ /* 0x0007e80000100a00 */
[----:B------:R-:W-:Y:S04]  /*64520*/  STL.64 [R1+0x460], R68 ;  /* 0x0004604401007387 */ /* 0x000fe80000100a00 */
[----:B------:R4:W-:Y:S01]  /*64530*/  STL.64 [R1+0x468], R70 ;  /* 0x0004684601007387 */ /* 0x0009e20000100a00 */
[C---:B---3--:R-:W-:Y:S06]  /*64540*/  HMMA.1688.F32.TF32 R72, R80.reuse, R34, R96 ;  /* 0x000000225048723c */ /* 0x048fec0000081060 */
[----:B----4-:R-:W-:Y:S01]  /*64550*/  HMMA.1688.F32.TF32 R68, R80, R38, R92 ;  /* 0x000000265044723c */ /* 0x010fe2000008105c */
[----:B------:R-:W-:Y:S04]  /*64560*/  STL.64 [R1+0x450], R84 ;  /* 0x0004505401007387 */ /* 0x000fe80000100a00 */
[----:B------:R3:W-:-:S12]  /*64570*/  STL.64 [R1+0x458], R86 ;  /* 0x0004585601007387 */ /* 0x0007d80000100a00 */
[----:B------:R-:W-:Y:S01]  /*64580*/  STL.64 [R1+0x440], R72 ;  /* 0x0004404801007387 */ /* 0x000fe20000100a00 */
[C---:B---3--:R-:W-:Y:S03]  /*64590*/  HMMA.1688.F32.TF32 R84, R80.reuse, R42, R88 ;  /* 0x0000002a5054723c */ /* 0x048fe60000081058 */
[----:B------:R3:W-:Y:S04]  /*645a0*/  STL.64 [R1+0x448], R74 ;  /* 0x0004484a01007387 */ /* 0x0007e80000100a00 */
[----:B------:R-:W-:Y:S04]  /*645b0*/  STL.64 [R1+0x430], R68 ;  /* 0x0004304401007387 */ /* 0x000fe80000100a00 */
[----:B------:R4:W-:Y:S01]  /*645c0*/  STL.64 [R1+0x438], R70 ;  /* 0x0004384601007387 */ /* 0x0009e20000100a00 */
[C---:B---3--:R-:W-:Y:S06]  /*645d0*/  HMMA.1688.F32.TF32 R72, R80.reuse, R46, R148 ;  /* 0x0000002e5048723c */ /* 0x048fec0000081094 */
[C---:B----4-:R-:W-:Y:S05]  /*645e0*/  HMMA.1688.F32.TF32 R68, R80.reuse, R50, R140 ;  /* 0x000000325044723c */ /* 0x050fea000008108c */
[----:B------:R-:W-:Y:S04]  /*645f0*/  STL.64 [R1+0x420], R84 ;  /* 0x0004205401007387 */ /* 0x000fe80000100a00 */
[----:B------:R3:W-:Y:S08]  /*64600*/  STL.64 [R1+0x428], R86 ;  /* 0x0004285601007387 */ /* 0x0007f00000100a00 */
[----:B------:R-:W-:Y:S01]  /*64610*/  STL.64 [R1+0x410], R72 ;  /* 0x0004104801007387 */ /* 0x000fe20000100a00 */
[C---:B---3--:R-:W-:Y:S03]  /*64620*/  HMMA.1688.F32.TF32 R84, R80.reuse, R54, R228 ;  /* 0x000000365054723c */ /* 0x048fe600000810e4 */
[----:B------:R3:W-:Y:S04]  /*64630*/  STL.64 [R1+0x418], R74 ;  /* 0x0004184a01007387 */ /* 0x0007e80000100a00 */
[----:B------:R-:W-:Y:S04]  /*64640*/  STL.64 [R1+0x400], R68 ;  /* 0x0004004401007387 */ /* 0x000fe80000100a00 */
[----:B------:R4:W-:Y:S01]  /*64650*/  STL.64 [R1+0x408], R70 ;  /* 0x0004084601007387 */ /* 0x0009e20000100a00 */
[C---:B---3--:R-:W-:Y:S06]  /*64660*/  HMMA.1688.F32.TF32 R72, R80.reuse, R58, R236 ;  /* 0x0000003a5048723c */ /* 0x048fec00000810ec */
[----:B----4-:R-:W-:Y:S05]  /*64670*/  HMMA.1688.F32.TF32 R68, R80, R62, R240 ;  /* 0x0000003e5044723c */ /* 0x010fea00000810f0 */
[----:B------:R-:W-:Y:S04]  /*64680*/  STL.64 [R1+0x3f0], R84 ;  /* 0x0003f05401007387 */ /* 0x000fe80000100a00 */
[----:B------:R-:W-:Y:S04]  /*64690*/  STL.64 [R1+0x3f8], R86 ;  /* 0x0003f85601007387 */ /* 0x000fe80000100a00 */
[----:B------:R-:W2:Y:S04]  /*646a0*/  LDL.LU R140, [R1+0x1960] ;  /* 0x00196000018c7983 */ /* 0x000ea80000300800 */
[----:B------:R-:W-:Y:S04]  /*646b0*/  STL.64 [R1+0x3e0], R72 ;  /* 0x0003e04801007387 */ /* 0x000fe80000100a00 */
[----:B------:R-:W-:Y:S04]  /*646c0*/  STL.64 [R1+0x3e8], R74 ;  /* 0x0003e84a01007387 */ /* 0x000fe80000100a00 */
[----:B------:R-:W-:Y:S04]  /*646d0*/  STL.64 [R1+0x3d0], R68 ;  /* 0x0003d04401007387 */ /* 0x000fe80000100a00 */
        /* <DEDUP_REMOVED lines=81> */
[----:B-1----:R-:W-:Y:S06]  /*64bf0*/  HMMA.1688.F32.TF32 R68, R76, R6, R212 ;  /* 0x000000064c44723c */ /* 0x002fec00000810d4 */
[----:B----4-:R-:W-:Y:S01]  /*64c00*/  HMMA.1688.F32.TF32 R72, R80, R66, R152 ;  /* 0x000000425048723c */ /* 0x010fe20000081098 */
[----:B------:R-:W-:Y:S01]  /*64c10*/  IMAD.MOV.U32 R241, RZ, RZ, R246 ;  /* 0x000000fffff17224 */ /* 0x000fe200078e00f6 */
[----:B------:R-:W-:Y:S01]  /*64c20*/  LDS R152, [R0+UR10+0x4700] ;  /* 0x0047000a00987984 */ /* 0x000fe20008000800 */
[----:B------:R-:W-:-:S02]  /*64c30*/  IMAD.MOV.U32 R242, RZ, RZ, R244 ;  /* 0x000000fffff27224 */ /* 0x000fc400078e00f4 */
[----:B------:R-:W-:Y:S01]  /*64c40*/  IMAD.MOV.U32 R243, RZ, RZ, R2 ;  /* 0x000000fffff37224 */ /* 0x000fe200078e0002 */
[----:B------:R-:W-:Y:S01]  /*64c50*/  LDS R154, [R0+UR10+0x6700] ;  /* 0x0067000a009a7984 */ /* 0x000fe20008000800 */
[----:B--2---:R-:W-:-:S15]  /*64c60*/  HMMA.1688.F32.TF32 R80, R76, R10, R144 ;  /* 0x0000000a4c50723c */ /* 0x004fde0000081090 */
[----:B------:R-:W-:-:S01]  /*64c70*/  NOP ;  /* 0x0000000000007918 */ /* 0x000fc20000000000 */
[----:B------:R-:W-:Y:S04]  /*64c80*/  STL.64 [R1+0x270], R72 ;  /* 0x0002704801007387 */ /* 0x000fe80000100a00 */
[----:B------:R3:W-:Y:S04]  /*64c90*/  STL.64 [R1+0x278], R74 ;  /* 0x0002784a01007387 */ /* 0x0007e80000100a00 */
[----:B------:R-:W-:Y:S04]  /*64ca0*/  STL.64 [R1+0x3c0], R68 ;  /* 0x0003c04401007387 */ /* 0x000fe80000100a00 */
[----:B------:R1:W-:Y:S01]  /*64cb0*/  STL.64 [R1+0x3c8], R70 ;  /* 0x0003c84601007387 */ /* 0x0003e20000100a00 */
[C---:B---3--:R-:W-:Y:S06]  /*64cc0*/  HMMA.1688.F32.TF32 R72, R76.reuse, R14, R204 ;  /* 0x0000000e4c48723c */ /* 0x048fec00000810cc */
[----:B-1----:R-:W-:Y:S01]  /*64cd0*/  HMMA.1688.F32.TF32 R68, R76, R18, R136 ;  /* 0x000000124c44723c */ /* 0x002fe20000081088 */
[----:B------:R-:W-:Y:S04]  /*64ce0*/  STL.64 [R1+0x3b0], R80 ;  /* 0x0003b05001007387 */ /* 0x000fe80000100a00 */
[----:B------:R-:W-:-:S12]  /*64cf0*/  STL.64 [R1+0x3b8], R82 ;  /* 0x0003b85201007387 */ /* 0x000fd80000100a00 */
[----:B------:R-:W-:Y:S04]  /*64d00*/  STL.64 [R1+0x3a0], R72 ;  /* 0x0003a04801007387 */ /* 0x000fe80000100a00 */
[----:B------:R1:W-:Y:S04]  /*64d10*/  STL.64 [R1+0x3a8], R74 ;  /* 0x0003a84a01007387 */ /* 0x0003e80000100a00 */
[----:B------:R-:W-:Y:S04]  /*64d20*/  STL.64 [R1+0x390], R68 ;  /* 0x0003904401007387 */ /* 0x000fe80000100a00 */
[----:B------:R2:W-:Y:S01]  /*64d30*/  STL.64 [R1+0x398], R70 ;  /* 0x0003984601007387 */ /* 0x0005e20000100a00 */
[C---:B-1----:R-:W-:Y:S06]  /*64d40*/  HMMA.1688.F32.TF32 R72, R76.reuse, R22, R132 ;  /* 0x000000164c48723c */ /* 0x042fec0000081084 */
[C---:B--2---:R-:W-:Y:S06]  /*64d50*/  HMMA.1688.F32.TF32 R68, R76.reuse, R26, R124 ;  /* 0x0000001a4c44723c */ /* 0x044fec000008107c */
[C---:B------:R-:W-:Y:S11]  /*64d60*/  HMMA.1688.F32.TF32 R80, R76.reuse, R30, R120 ;  /* 0x0000001e4c50723c */ /* 0x040ff60000081078 */
[----:B------:R-:W-:Y:S04]  /*64d70*/  STL.64 [R1+0x380], R72 ;  /* 0x0003804801007387 */ /* 0x000fe80000100a00 */
[----:B------:R1:W-:Y:S04]  /*64d80*/  STL.64 [R1+0x388], R74 ;  /* 0x0003884a01007387 */ /* 0x0003e80000100a00 */
[----:B------:R-:W-:Y:S04]  /*64d90*/  STL.64 [R1+0x370], R68 ;  /* 0x0003704401007387 */ /* 0x000fe80000100a00 */
[----:B------:R2:W-:Y:S01]  /*64da0*/  STL.64 [R1+0x378], R70 ;  /* 0x0003784601007387 */ /* 0x0005e20000100a00 */
[C---:B-1----:R-:W-:Y:S06]  /*64db0*/  HMMA.1688.F32.TF32 R72, R76.reuse, R34, R116 ;  /* 0x000000224c48723c */ /* 0x042fec0000081074 */
[----:B--2---:R-:W-:Y:S01]  /*64dc0*/  HMMA.1688.F32.TF32 R68, R76, R38, R112 ;  /* 0x000000264c44723c */ /* 0x004fe20000081070 */
[----:B------:R-:W-:Y:S04]  /*64dd0*/  STL.64 [R1+0x360], R80 ;  /* 0x0003605001007387 */ /* 0x000fe80000100a00 */
[----:B------:R1:W-:-:S12]  /*64de0*/  STL.64 [R1+0x368], R82 ;  /* 0x0003685201007387 */ /* 0x0003d80000100a00 */
[----:B------:R-:W-:Y:S01]  /*64df0*/  STL.64 [R1+0x350], R72 ;  /* 0x0003504801007387 */ /* 0x000fe20000100a00 */
[C---:B-1----:R-:W-:Y:S03]  /*64e00*/  HMMA.1688.F32.TF32 R80, R76.reuse, R42, R108 ;  /* 0x0000002a4c50723c */ /* 0x042fe6000008106c */
[----:B------:R1:W-:Y:S04]  /*64e10*/  STL.64 [R1+0x358], R74 ;  /* 0x0003584a01007387 */ /* 0x0003e80000100a00 */
[----:B------:R-:W-:Y:S04]  /*64e20*/  STL.64 [R1+0x340], R68 ;  /* 0x0003404401007387 */ /* 0x000fe80000100a00 */
[----:B------:R2:W-:Y:S01]  /*64e30*/  STL.64 [R1+0x348], R70 ;  /* 0x0003484601007387 */ /* 0x0005e20000100a00 */
[C---:B-1----:R-:W-:Y:S06]  /*64e40*/  HMMA.1688.F32.TF32 R72, R76.reuse, R46, R104 ;  /* 0x0000002e4c48723c */ /* 0x042fec0000081068 */
[C---:B--2---:R-:W-:Y:S05]  /*64e50*/  HMMA.1688.F32.TF32 R68, R76.reuse, R50, R100 ;  /* 0x000000324c44723c */ /* 0x044fea0000081064 */
[----:B------:R-:W-:Y:S04]  /*64e60*/  STL.64 [R1+0x330], R80 ;  /* 0x0003305001007387 */ /* 0x000fe80000100a00 */
[----:B------:R1:W-:Y:S08]  /*64e70*/  STL.64 [R1+0x338], R82 ;  /* 0x0003385201007387 */ /* 0x0003f00000100a00 */
[----:B------:R-:W-:Y:S01]  /*64e80*/  STL.64 [R1+0x320], R72 ;  /* 0x0003204801007387 */ /* 0x000fe20000100a00 */
[C---:B-1----:R-:W-:Y:S03]  /*64e90*/  HMMA.1688.F32.TF32 R80, R76.reuse, R54, R96 ;  /* 0x000000364c50723c */ /* 0x042fe60000081060 */
[----:B------:R1:W-:Y:S04]  /*64ea0*/  STL.64 [R1+0x328], R74 ;  /* 0x0003284a01007387 */ /* 0x0003e80000100a00 */
[----:B------:R-:W-:Y:S04]  /*64eb0*/  STL.64 [R1+0x310], R68 ;  /* 0x0003104401007387 */ /* 0x000fe80000100a00 */
[----:B------:R2:W-:Y:S01]  /*64ec0*/  STL.64 [R1+0x318], R70 ;  /* 0x0003184601007387 */ /* 0x0005e20000100a00 */
[C---:B-1----:R-:W-:Y:S06]  /*64ed0*/  HMMA.1688.F32.TF32 R72, R76.reuse, R58, R92 ;  /* 0x0000003a4c48723c */ /* 0x042fec000008105c */
[C---:B--2---:R-:W-:Y:S06]  /*64ee0*/  HMMA.1688.F32.TF32 R68, R76.reuse, R62, R88 ;  /* 0x0000003e4c44723c */ /* 0x044fec0000081058 */
[----:B------:R-:W-:Y:S01]  /*64ef0*/  HMMA.1688.F32.TF32 R76, R76, R66, R148 ;  /* 0x000000424c4c723c */ /* 0x000fe20000081094 */
[----:B------:R-:W-:Y:S04]  /*64f00*/  STL.64 [R1+0x300], R80 ;  /* 0x0003005001007387 */ /* 0x000fe80000100a00 */
[----:B------:R-:W-:Y:S06]  /*64f10*/  STL.64 [R1+0x308], R82 ;  /* 0x0003085201007387 */ /* 0x000fec0000100a00 */
[----:B------:R-:W-:Y:S04]  /*64f20*/  STL.64 [R1+0x2f0], R72 ;  /* 0x0002f04801007387 */ /* 0x000fe80000100a00 */
[----:B------:R1:W-:Y:S04]  /*64f30*/  STL.64 [R1+0x2f8], R74 ;  /* 0x0002f84a01007387 */ /* 0x0003e80000100a00 */
[----:B------:R-:W-:Y:S04]  /*64f40*/  STL.64 [R1+0x2e0], R68 ;  /* 0x0002e04401007387 */ /* 0x000fe80000100a00 */
[----:B------:R-:W-:Y:S01]  /*64f50*/  STL.64 [R1+0x2e8], R70 ;  /* 0x0002e84601007387 */ /* 0x000fe20000100a00 */
[C---:B-1----:R-:W-:Y:S03]  /*64f60*/  HMMA.1688.F32.TF32 R72, R128.reuse, R6, R140 ;  /* 0x000000068048723c */ /* 0x042fe6000008108c */
[----:B------:R-:W-:Y:S04]  /*64f70*/  STL.64 [R1+0x260], R76 ;  /* 0x0002604c01007387 */ /* 0x000fe80000100a00 */
[----:B------:R1:W-:Y:S02]  /*64f80*/  STL.64 [R1+0x268], R78 ;  /* 0x0002684e01007387 */ /* 0x0003e40000100a00 */
[C---:B-1----:R-:W-:Y:S02]  /*64f90*/  HMMA.1688.F32.TF32 R76, R128.reuse, R14, R236 ;  /* 0x0000000e804c723c */ /* 0x042fe400000810ec */
[----:B------:R-:W-:Y:S04]  /*64fa0*/  LDS R236, [R247+UR10+0x4680] ;  /* 0x0046800af7ec7984 */ /* 0x000fe80008000800 */
[----:B------:R-:W-:Y:S08]  /*64fb0*/  LDS R238, [R247+UR10+0x6680] ;  /* 0x0066800af7ee7984 */ /* 0x000ff00008000800 */
[----:B------:R-:W-:Y:S04]  /*64fc0*/  STL.64 [R1+0x2d0], R72 ;  /* 0x0002d04801007387 */ /* 0x000fe80000100a00 */
[----:B------:R-:W-:Y:S01]  /*64fd0*/  STL.64 [R1+0x2d8], R74 ;  /* 0x0002d84a01007387 */ /* 0x000fe20000100a00 */
[C---:B------:R-:W-:Y:S03]  /*64fe0*/  HMMA.1688.F32.TF32 R80, R128.reuse, R18, R240 ;  /* 0x000000128050723c */ /* 0x040fe600000810f0 */
[----:B------:R-:W-:Y:S03]  /*64ff0*/  LDS R237, [R252+UR10+0x4680] ;  /* 0x0046800afced7984 */ /* 0x000fe60008000800 */
[C---:B------:R-:W-:Y:S01]  /*65000*/  HMMA.1688.F32.TF32 R68, R128.reuse, R10, R228 ;  /* 0x0000000a8044723c */ /* 0x040fe200000810e4 */
[----:B------:R-:W1:Y:S04]  /*65010*/  LDS R239, [R252+UR10+0x6680] ;  /* 0x0066800afcef7984 */ /* 0x000e680008000800 */
[----:B------:R-:W-:Y:S04]  /*65020*/  STL.64 [R1+0x6700], R78 ;  /* 0x0067004e01007387 */ /* 0x000fe80000100a00 */
[----:B------:R-:W-:Y:S04]  /*65030*/  STL.64 [R1+0x66f8], R76 ;  /* 0x0066f84c01007387 */ /* 0x000fe80000100a00 */
        /* <DEDUP_REMOVED lines=32> */
[----:B------:R-:W-:Y:S04]  /*65240*/  STL.64 [R1+0x6710], R82 ;  /* 0x0067105201007387 */ /* 0x000fe80000100a00 */
[----:B------:R-:W-:Y:S01]  /*65250*/  STL.64 [R1+0x6708], R80 ;  /* 0x0067085001007387 */ /* 0x000fe20000100a00 */
[C---:B--2---:R-:W-:Y:S03]  /*65260*/  HMMA.1688.F32.TF32 R84, R128.reuse, R22, R140 ;  /* 0x000000168054723c */ /* 0x044fe6000008108c */
[----:B------:R-:W2:Y:S04]  /*65270*/  LDL.LU R140, [R1+0x1ac0] ;  /* 0x001ac000018c7983 */ /* 0x000ea80000300800 */
[----:B------:R-:W2:Y:S04]  /*65280*/  LDL.LU R141, [R1+0x1ac4] ;  /* 0x001ac400018d7983 */ /* 0x000ea80000300800 */
[----:B------:R-:W2:Y:S04]  /*65290*/  LDL.LU R142, [R1+0x1ac8] ;  /* 0x001ac800018e7983 */ /* 0x000ea80000300800 */
[----:B------:R-:W2:Y:S01]  /*652a0*/  LDL.LU R143, [R1+0x1acc] ;  /* 0x001acc00018f7983 */ /* 0x000ea20000300800 */
[C---:B---3--:R-:W-:Y:S06]  /*652b0*/  HMMA.1688.F32.TF32 R104, R128.reuse, R42, R148 ;  /* 0x0000002a8068723c */ /* 0x048fec0000081094 */
[C---:B----4-:R-:W-:Y:S06]  /*652c0*/  HMMA.1688.F32.TF32 R88, R128.reuse, R26, R88 ;  /* 0x0000001a8058723c */ /* 0x050fec0000081058 */
        /* <DEDUP_REMOVED lines=16> */
[----:B------:R-:W3:Y:S04]  /*653d0*/  LDL.LU R240, [R1+0x1ad0] ;  /* 0x001ad00001f07983 */ /* 0x000ee80000300800 */
[----:B------:R-:W3:Y:S04]  /*653e0*/  LDL.LU R241, [R1+0x1ad4] ;  /* 0x001ad40001f17983 */ /* 0x000ee80000300800 */
[----:B------:R-:W3:Y:S04]  /*653f0*/  LDL.LU R242, [R1+0x1ad8] ;  /* 0x001ad80001f27983 */ /* 0x000ee80000300800 */
[----:B------:R-:W3:Y:S01]  /*65400*/  LDL.LU R243, [R1+0x1adc] ;  /* 0x001adc0001f37983 */ /* 0x000ee20000300800 */
[C---:B------:R-:W-:Y:S03]  /*65410*/  HMMA.1688.F32.TF32 R112, R128.reuse, R50, R228 ;  /* 0x000000328070723c */ /* 0x040fe600000810e4 */
[----:B------:R-:W-:Y:S04]  /*65420*/  STL.64 [R1+0x6780], R110 ;  /* 0x0067806e01007387 */ /* 0x000fe80000100a00 */
[----:B------:R-:W-:Y:S04]  /*65430*/  STL.64 [R1+0x6778], R108 ;  /* 0x0067786c01007387 */ /* 0x000fe80000100a00 */
        /* <DEDUP_REMOVED lines=27> */
[----:B------:R-:W-:Y:S04]  /*655f0*/  STL.64 [R1+0x67a0], R118 ;  /* 0x0067a07601007387 */ /* 0x000fe80000100a00 */
[----:B------:R-:W-:Y:S01]  /*65600*/  STL.64 [R1+0x6798], R116 ;  /* 0x0067987401007387 */ /* 0x000fe20000100a00 */
[C---:B---3--:R-:W-:Y:S03]  /*65610*/  HMMA.1688.F32.TF32 R120, R128.reuse, R58, R240 ;  /* 0x0000003a8078723c */ /* 0x048fe600000810f0 */
[----:B------:R-:W3:Y:S04]  /*65620*/  LDL.LU R240, [R1+0x1070] ;  /* 0x0010700001f07983 */ /* 0x000ee80000300800 */
[----:B------:R-:W3:Y:S04]  /*65630*/  LDL.LU R241, [R1+0x1074] ;  /* 0x0010740001f17983 */ /* 0x000ee80000300800 */
[----:B------:R-:W3:Y:S04]  /*65640*/  LDL.LU R242, [R1+0x1078] ;  /* 0x0010780001f27983 */ /* 0x000ee80000300800 */
[----:B------:R-:W3:Y:S08]  /*65650*/  LDL.LU R243, [R1+0x107c] ;  /* 0x00107c0001f37983 */ /* 0x000ef00000300800 */
[----:B------:R-:W-:Y:S04]  /*65660*/  STL.64 [R1+0x67b0], R122 ;  /* 0x0067b07a01007387 */ /* 0x000fe80000100a00 */
[----:B------:R-:W-:Y:S04]  /*65670*/  STL.64 [R1+0x67a8], R120 ;  /* 0x0067a87801007387 */ /* 0x000fe80000100a00 */
[----:B------:R-:W3:Y:S04]  /*65680*/  LDL.LU R204, [R1+0x1060] ;  /* 0x0010600001cc7983 */ /* 0x000ee80000300800 */
[----:B------:R-:W3:Y:S04]  /*65690*/  LDL.LU R205, [R1+0x1064] ;  /* 0x0010640001cd7983 */ /* 0x000ee80000300800 */
[----:B------:R-:W3:Y:S04]  /*656a0*/  LDL.LU R206, [R1+0x1068] ;  /* 0x0010680001ce7983 */ /* 0x000ee80000300800 */
[----:B------:R-:W3:Y:S01]  /*656b0*/  LDL.LU R207, [R1+0x106c] ;  /* 0x00106c0001cf7983 */ /* 0x000ee20000300800 */
[----:B----4-:R-:W-:Y:S03]  /*656c0*/  HMMA.1688.F32.TF32 R124, R128, R62, R228 ;  /* 0x0000003e807c723c */ /* 0x010fe600000810e4 */
[----:B------:R-:W4:Y:S04]  /*656d0*/  LDL.LU R228, [R1+0x1030] ;  /* 0x0010300001e47983 */ /* 0x000f280000300800 */
[----:B------:R-:W4:Y:S04]  /*656e0*/  LDL.LU R229, [R1+0x1034] ;  /* 0x0010340001e57983 */ /* 0x000f280000300800 */
[----:B------:R-:W4:Y:S04]  /*656f0*/  LDL.LU R230, [R1+0x1038] ;  /* 0x0010380001e67983 */ /* 0x000f280000300800 */
[----:B------:R-:W4:Y:S08]  /*65700*/  LDL.LU R231, [R1+0x103c] ;  /* 0x00103c0001e77983 */ /* 0x000f300000300800 */
[----:B------:R-:W-:Y:S04]  /*65710*/  STL.64 [R1+0x67c0], R126 ;  /* 0x0067c07e01007387 */ /* 0x000fe80000100a00 */
[----:B------:R-:W-:Y:S01]  /*65720*/  STL.64 [R1+0x67b8], R124 ;  /* 0x0067b87c01007387 */ /* 0x000fe20000100a00 */
[----:B--2---:R-:W-:Y:S06]  /*65730*/  HMMA.1688.F32.TF32 R140, R196, R14, R140 ;  /* 0x0000000ec48c723c */ /* 0x004fec000008108c */
[----:B------:R-:W-:Y:S06]  /*65740*/  HMMA.1688.F32.TF32 R128, R128, R66, R144 ;  /* 0x000000428080723c */ /* 0x000fec0000081090 */
[C---:B------:R-:W-:Y:S06]  /*65750*/  HMMA.1688.F32.TF32 R132, R196.reuse, R6, R132 ;  /* 0x00000006c484723c */ /* 0x040fec0000081084 */
[C---:B------:R-:W-:Y:S11]  /*65760*/  HMMA.1688.F32.TF32 R136, R196.reuse, R10, R136 ;  /* 0x0000000ac488723c */ /* 0x040ff60000081088 */
        /* <DEDUP_REMOVED lines=11> */
[C---:B---3--:R-:W-:Y:S03]  /*65820*/  HMMA.1688.F32.TF32 R148, R196.reuse, R22, R240 ;  /* 0x00000016c494723c */ /* 0x048fe600000810f0 */
[----:B------:R-:W2:Y:S04]  /*65830*/  LDL.LU R240, [R1+0x1020] ;  /* 0x0010200001f07983 */ /* 0x000ea80000300800 */
[----:B------:R-:W2:Y:S04]  /*65840*/  LDL.LU R241, [R1+0x1024] ;  /* 0x0010240001f17983 */ /* 0x000ea80000300800 */
[----:B------:R-:W2:Y:S04]  /*65850*/  LDL.LU R242, [R1+0x1028] ;  /* 0x0010280001f27983 */ /* 0x000ea80000300800 */
[----:B------:R-:W2:Y:S01]  /*65860*/  LDL.LU R243, [R1+0x102c] ;  /* 0x00102c0001f37983 */ /* 0x000ea20000300800 */
[C---:B------:R-:W-:Y:S07]  /*65870*/  HMMA.1688.F32.TF32 R156, R196.reuse, R26, R204 ;  /* 0x0000001ac49c723c */ /* 0x040fee00000810cc */
[----:B------:R-:W-:Y:S04]  /*65880*/  STL.64 [R1+0x6820], R150 ;  /* 0x0068209601007387 */ /* 0x000fe80000100a00 */
[----:B------:R-:W-:Y:S01]  /*65890*/  STL.64 [R1+0x6818], R148 ;  /* 0x0068189401007387 */ /* 0x000fe20000100a00 */
[C---:B----4-:R-:W-:Y:S11]  /*658a0*/  HMMA.1688.F32.TF32 R160, R196.reuse, R30, R228 ;  /* 0x0000001ec4a0723c */ /* 0x050ff600000810e4 */
[----:B------:R-:W-:Y:S04]  /*658b0*/  STL.64 [R1+0x6830], R158 ;  /* 0x0068309e01007387 */ /* 0x000fe80000100a00 */
[----:B------:R-:W-:Y:S04]  /*658c0*/  STL.64 [R1+0x6828], R156 ;  /* 0x0068289c01007387 */ /* 0x000fe80000100a00 */
        /* <DEDUP_REMOVED lines=25> */
[----:B------:R-:W-:Y:S04]  /*65a60*/  STL.64 [R1+0x6838], R160 ;  /* 0x006838a001007387 */ /* 0x000fe80000100a00 */
[----:B------:R-:W4:Y:S04]  /*65a70*/  LDL.LU R228, [R1+0x1b60] ;  /* 0x001b600001e47983 */ /* 0x000f280000300800 */
[----:B------:R-:W4:Y:S04]  /*65a80*/  LDL.LU R229, [R1+0x1b64] ;  /* 0x001b640001e57983 */ /* 0x000f280000300800 */
[----:B------:R-:W4:Y:S04]  /*65a90*/  LDL.LU R230, [R1+0x1b68] ;  /* 0x001b680001e67983 */ /* 0x000f280000300800 */
[----:B------:R-:W4:Y:S01]  /*65aa0*/  LDL.LU R231, [R1+0x1b6c] ;  /* 0x001b6c0001e77983 */ /* 0x000f220000300800 */
[C---:B--2---:R-:W-:Y:S03]  /*65ab0*/  HMMA.1688.F32.TF32 R164, R196.reuse, R34, R240 ;  /* 0x00000022c4a4723c */ /* 0x044fe600000810f0 */
[----:B------:R-:W2:Y:S04]  /*65ac0*/  LDL.LU R240, [R1+0x1b50] ;  /* 0x001b500001f07983 */ /* 0x000ea80000300800 */
[----:B------:R-:W2:Y:S04]  /*65ad0*/  LDL.LU R241, [R1+0x1b54] ;  /* 0x001b540001f17983 */ /* 0x000ea80000300800 */
[----:B------:R-:W2:Y:S04]  /*65ae0*/  LDL.LU R242, [R1+0x1b58] ;  /* 0x001b580001f27983 */ /* 0x000ea80000300800 */
[----:B------:R-:W2:Y:S08]  /*65af0*/  LDL.LU R243, [R1+0x1b5c] ;  /* 0x001b5c0001f37983 */ /* 0x000eb00000300800 */
[----:B------:R-:W-:Y:S04]  /*65b00*/  STL.64 [R1+0x6850], R166 ;  /* 0x006850a601007387 */ /* 0x000fe80000100a00 */
[----:B------:R-:W-:Y:S01]  /*65b10*/  STL.64 [R1+0x6848], R164 ;  /* 0x006848a401007387 */ /* 0x000fe20000100a00 */
[C---:B---3--:R-:W-:Y:S06]  /*65b20*/  HMMA.1688.F32.TF32 R168, R196.reuse, R38, R168 ;  /* 0x00000026c4a8723c */ /* 0x048fec00000810a8 */
[C---:B----4-:R-:W-:Y:S06]  /*65b30*/  HMMA.1688.F32.TF32 R172, R196.reuse, R42, R172 ;  /* 0x0000002ac4ac723c */ /* 0x050fec00000810ac */
[C---:B------:R-:W-:Y:S06]  /*65b40*/  HMMA.1688.F32.TF32 R176, R196.reuse, R46, R176 ;  /* 0x0000002ec4b0723c */ /* 0x040fec00000810b0 */
[C---:B------:R-:W-:Y:S05]  /*65b50*/  HMMA.1688.F32.TF32 R180, R196.reuse, R50, R180 ;  /* 0x00000032c4b4723c */ /* 0x040fea00000810b4 */
        /* <DEDUP_REMOVED lines=8> */
[----:B------:R-:W-:Y:S01]  /*65be0*/  STL [R1+0x66a8], R180 ;  /* 0x0066a8b401007387 */ /* 0x000fe20000100800 */
[----:B------:R-:W-:Y:S03]  /*65bf0*/  HMMA.1688.F32.TF32 R192, R196, R62, R228 ;  /* 0x0000003ec4c0723c */ /* 0x000fe600000810e4 */
        /* <DEDUP_REMOVED lines=9> */
[----:B------:R4:W-:Y:S04]  /*65c90*/  STL [R1+0x66bc], R190 ;  /* 0x0066bcbe01007387 */ /* 0x0009e80000100800 */
[----:B------:R-:W-:Y:S04]  /*65ca0*/  STL [R1+0x6698], R191 ;  /* 0x006698bf01007387 */ /* 0x000fe80000100800 */
[----:B------:R-:W-:Y:S04]  /*65cb0*/  STL [R1+0x66d0], R192 ;  /* 0x0066d0c001007387 */ /* 0x000fe80000100800 */
[----:B------:R-:W-:Y:S04]  /*65cc0*/  STL [R1+0x66cc], R193 ;  /* 0x0066ccc101007387 */ /* 0x000fe80000100800 */
[----:B------:R-:W-:Y:S04]  /*65cd0*/  STL [R1+0x66c8], R194 ;  /* 0x0066c8c201007387 */ /* 0x000fe80000100800 */
[----:B------:R-:W-:Y:S01]  /*65ce0*/  STL [R1+0x6694], R195 ;  /* 0x006694c301007387 */ /* 0x000fe20000100800 */
[----:B------:R-:W-:-:S03]  /*65cf0*/  IMAD.MOV.U32 R246, RZ, RZ, R68 ;  /* 0x000000fffff67224 */ /* 0x000fc600078e0044 */
[----:B------:R-:W3:Y:S01]  /*65d00*/  LDL.LU R248, [R1+0x1ca0] ;  /* 0x001ca00001f87983 */ /* 0x000ee20000300800 */
[----:B------:R-:W-:-:S03]  /*65d10*/  IMAD.MOV.U32 R244, RZ, RZ, R69 ;  /* 0x000000fffff47224 */ /* 0x000fc600078e0045 */
[----:B------:R-:W3:Y:S01]  /*65d20*/  LDL.LU R249, [R1+0x1ca4] ;  /* 0x001ca40001f97983 */ /* 0x000ee20000300800 */
[----:B------:R-:W-:-:S03]  /*65d30*/  IMAD.MOV.U32 R3, RZ, RZ, R70 ;  /* 0x000000ffff037224 */ /* 0x000fc600078e0046 */
[----:B------:R-:W3:Y:S01]  /*65d40*/  LDL.LU R250, [R1+0x1ca8] ;  /* 0x001ca80001fa7983 */ /* 0x000ee20000300800 */
[----:B------:R-:W-:-:S03]  /*65d50*/  IMAD.MOV.U32 R2, RZ, RZ, R71 ;  /* 0x000000ffff027224 */ /* 0x000fc600078e0047 */
        /* <DEDUP_REMOVED lines=8> */
[----:B------:R-:W3:Y:S01]  /*65de0*/  LDL.LU R231, [R1+0x1c6c] ;  /* 0x001c6c0001e77983 */ /* 0x000ee20000300800 */
[----:B--2---:R-:W-:Y:S03]  /*65df0*/  HMMA.1688.F32.TF32 R196, R196, R66, R240 ;  /* 0x00000042c4c4723c */ /* 0x004fe600000810f0 */
        /* <DEDUP_REMOVED lines=32> */
[----:B------:R-:W-:Y:S04]  /*66000*/  STL [R1+0x66d8], R196 ;  /* 0x0066d8c401007387 */ /* 0x000fe80000100800 */
[----:B------:R2:W-:Y:S04]  /*66010*/  STL [R1+0x66d4], R197 ;  /* 0x0066d4c501007387 */ /* 0x0005e80000100800 */
[----:B------:R-:W-:Y:S04]  /*66020*/  STL [R1+0x6690], R198 ;  /* 0x006690c601007387 */ /* 0x000fe80000100800 */
[----:B------:R-:W-:Y:S01]  /*66030*/  STL [R1+0x668c], R199 ;  /* 0x00668cc701007387 */ /* 0x000fe20000100800 */
[C---:B-1----:R-:W-:Y:S03]  /*66040*/  HMMA.1688.F32.TF32 R200, R236.reuse, R6, R240 ;  /* 0x00000006ecc8723c */ /* 0x042fe600000810f0 */
[----:B------:R-:W2:Y:S04]  /*66050*/  LDL.LU R240, [R1+0x1cd0] ;  /* 0x001cd00001f07983 */ /* 0x000ea80000300800 */
[----:B------:R-:W2:Y:S04]  /*66060*/  LDL.LU R241, [R1+0x1cd4] ;  /* 0x001cd40001f17983 */ /* 0x000ea80000300800 */
[----:B------:R-:W2:Y:S04]  /*66070*/  LDL.LU R242, [R1+0x1cd8] ;  /* 0x001cd80001f27983 */ /* 0x000ea80000300800 */
[----:B------:R-:W2:Y:S01]  /*66080*/  LDL.LU R243, [R1+0x1cdc] ;  /* 0x001cdc0001f37983 */ /* 0x000ea20000300800 */
[C---:B----4-:R-:W-:Y:S06]  /*66090*/  HMMA.1688.F32.TF32 R72, R236.reuse, R38, R68 ;  /* 0x00000026ec48723c */ /* 0x050fec0000081044 */
[----:B---3--:R-:W-:-:S15]  /*660a0*/  HMMA.1688.F32.TF32 R68, R236, R42, R248 ;  /* 0x0000002aec44723c */ /* 0x008fde00000810f8 */
[----:B------:R-:W-:-:S09]  /*660b0*/  NOP ;  /* 0x0000000000007918 */ /* 0x000fd20000000000 */
[----:B------:R-:W-:Y:S02]  /*660c0*/  IMAD.MOV.U32 R188, RZ, RZ, R68 ;  /* 0x000000ffffbc7224 */ /* 0x000fe400078e0044 */
[----:B------:R-:W-:Y:S02]  /*660d0*/  IMAD.MOV.U32 R189, RZ, RZ, R69 ;  /* 0x000000ffffbd7224 */ /* 0x000fe400078e0045 */
[----:B------:R-:W-:Y:S02]  /*660e0*/  IMAD.MOV.U32 R190, RZ, RZ, R70 ;  /* 0x000000ffffbe7224 */ /* 0x000fe400078e0046 */
[----:B------:R-:W-:Y:S01]  /*660f0*/  IMAD.MOV.U32 R184, RZ, RZ, R71 ;  /* 0x000000ffffb87224 */ /* 0x000fe200078e0047 */
[C---:B--2---:R-:W-:Y:S06]  /*66100*/  HMMA.1688.F32.TF32 R204, R236.reuse, R10, R204 ;  /* 0x0000000aeccc723c */ /* 0x044fec00000810cc */
[C---:B------:R-:W-:Y:S06]  /*66110*/  HMMA.1688.F32.TF32 R212, R236.reuse, R18, R212 ;  /* 0x00000012ecd4723c */ /* 0x040fec00000810d4 */
[C---:B------:R-:W-:Y:S01]  /*66120*/  HMMA.1688.F32.TF32 R208, R236.reuse, R14, R208 ;  /* 0x0000000eecd0723c */ /* 0x040fe200000810d0 */
[----:B------:R-:W-:Y:S04]  /*66130*/  STL [R1+0x66e4], R200 ;  /* 0x0066e4c801007387 */ /* 0x000fe80000100800 */
[----:B------:R-:W-:Y:S04]  /*66140*/  STL [R1+0x66e0], R201 ;  /* 0x0066e0c901007387 */ /* 0x000fe80000100800 */
[----:B------:R-:W-:Y:S04]  /*66150*/  STL [R1+0x66dc], R202 ;  /* 0x0066dcca01007387 */ /* 0x000fe80000100800 */
[----:B------:R-:W-:Y:S01]  /*66160*/  STL [R1+0x6688], R203 ;  /* 0x006688cb01007387 */ /* 0x000fe20000100800 */
[----:B------:R-:W-:Y:S03]  /*66170*/  HMMA.1688.F32.TF32 R68, R236, R46, R232 ;  /* 0x0000002eec44723c */ /* 0x000fe600000810e8 */
[----:B------:R-:W-:Y:S04]  /*66180*/  STL [R1+0x66f4], R204 ;  /* 0x0066f4cc01007387 */ /* 0x000fe80000100800 */
[----:B------:R-:W-:Y:S04]  /*66190*/  STL [R1+0x66f0], R205 ;  /* 0x0066f0cd01007387 */ /* 0x000fe80000100800 */
[----:B------:R-:W-:Y:S01]  /*661a0*/  STL [R1+0x66ec], R206 ;  /* 0x0066ecce01007387 */ /* 0x000fe20000100800 */
[----:B------:R-:W-:-:S03]  /*661b0*/  LOP3.LUT R95, R0, 0x20, RZ, 0x3c, !PT ;  /* 0x00000020005f7812 */ /* 0x000fc600078e3cff */
[----:B------:R-:W-:Y:S04]  /*661c0*/  LDS R232, [R247+UR10+0x4700] ;  /* 0x0047000af7e87984 */ /* 0x000fe80008000800 */
[----:B------:R-:W-:Y:S04]  /*661d0*/  LDS R234, [R247+UR10+0x6700] ;  /* 0x0067000af7ea7984 */ /* 0x000fe80008000800 */
[----:B------:R-:W-:Y:S01]  /*661e0*/  LDS R233, [R252+UR10+0x4700] ;  /* 0x0047000afce97984 */ /* 0x000fe20008000800 */
[----:B------:R-:W-:-:S03]  /*661f0*/  IMAD.MOV.U32 R197, RZ, RZ, R68 ;  /* 0x000000ffffc57224 */ /* 0x000fc600078e0044 */
[----:B------:R-:W-:Y:S01]  /*66200*/  LDS R235, [R252+UR10+0x6700] ;  /* 0x0067000afceb7984 */ /* 0x000fe20008000800 */
[----:B------:R-:W-:Y:S02]  /*66210*/  IMAD.MOV.U32 R192, RZ, RZ, R69 ;  /* 0x000000ffffc07224 */ /* 0x000fe400078e0045 */
[----:B------:R-:W-:Y:S02]  /*66220*/  IMAD.MOV.U32 R193, RZ, RZ, R70 ;  /* 0x000000ffffc17224 */ /* 0x000fe400078e0046 */
[----:B------:R-:W-:Y:S01]  /*66230*/  IMAD.MOV.U32 R194, RZ, RZ, R71 ;  /* 0x000000ffffc27224 */ /* 0x000fe200078e0047 */
[----:B------:R-:W-:Y:S04]  /*66240*/  STL [R1+0x66e8], R207 ;  /* 0x0066e8cf01007387 */ /* 0x000fe80000100800 */
[----:B------:R-:W-:Y:S04]  /*66250*/  STL.64 [R1+0x68e0], R210 ;  /* 0x0068e0d201007387 */ /* 0x000fe80000100a00 */
[----:B------:R-:W-:Y:S04]  /*66260*/  STL.64 [R1+0x68d8], R208 ;  /* 0x0068d8d001007387 */ /* 0x000fe80000100a00 */
[----:B------:R-:W-:Y:S04]  /*66270*/  STL.64 [R1+0x68f0], R214 ;  /* 0x0068f0d601007387 */ /* 0x000fe80000100a00 */
[----:B------:R-:W-:Y:S04]  /*66280*/  STL.64 [R1+0x68e8], R212 ;  /* 0x0068e8d401007387 */ /* 0x000fe80000100a00 */
[----:B------:R1:W-:Y:S04]  /*66290*/  STL.64 [R1+0x70], R72 ;  /* 0x0000704801007387 */ /* 0x0003e80000100a00 */
[----:B------:R2:W-:Y:S04]  /*662a0*/  STL.64 [R1+0x78], R74 ;  /* 0x0000784a01007387 */ /* 0x0005e80000100a00 */
[----:B------:R-:W-:Y:S04]  /*662b0*/  LDS R153, [R95+UR10+0x4700] ;  /* 0x0047000a5f997984 */ /* 0x000fe80008000800 */
[----:B------:R-:W3:Y:S01]  /*662c0*/  LDS R155, [R95+UR10+0x6700] ;  /* 0x0067000a5f9b7984 */ /* 0x000ee20008000800 */
[----:B------:R-:W-:Y:S03]  /*662d0*/  HMMA.1688.F32.TF32 R68, R236, R50, R240 ;  /* 0x00000032ec44723c */ /* 0x000fe600000810f0 */
[----:B------:R-:W4:Y:S04]  /*662e0*/  LDL.LU R240, [R1+0x1de0] ;  /* 0x001de00001f07983 */ /* 0x000f280000300800 */
[----:B------:R-:W4:Y:S04]  /*662f0*/  LDL.LU R241, [R1+0x1de4] ;  /* 0x001de40001f17983 */ /* 0x000f280000300800 */
[----:B------:R-:W4:Y:S04]  /*66300*/  LDL.LU R242, [R1+0x1de8] ;  /* 0x001de80001f27983 */ /* 0x000f280000300800 */
[----:B------:R-:W4:Y:S09]  /*66310*/  LDL.LU R243, [R1+0x1dec] ;  /* 0x001dec0001f37983 */ /* 0x000f320000300800 */
[----:B------:R-:W-:-:S02]  /*66320*/  IMAD.MOV.U32 R185, RZ, RZ, R68 ;  /* 0x000000ffffb97224 */ /* 0x000fc400078e0044 */
[----:B------:R-:W-:Y:S01]  /*66330*/  IMAD.MOV.U32 R186, RZ, RZ, R69 ;  /* 0x000000ffffba7224 */ /* 0x000fe200078e0045 */
[----:B------:R-:W3:Y:S01]  /*66340*/  LDL.LU R68, [R1+0x1da0] ;  /* 0x001da00001447983 */ /* 0x000ee20000300800 */
[----:B------:R-:W-:Y:S02]  /*66350*/  IMAD.MOV.U32 R187, RZ, RZ, R70 ;  /* 0x000000ffffbb7224 */ /* 0x000fe400078e0046 */
[----:B------:R-:W-:Y:S01]  /*66360*/  IMAD.MOV.U32 R180, RZ, RZ, R71 ;  /* 0x000000ffffb47224 */ /* 0x000fe200078e0047 */
        /* <DEDUP_REMOVED lines=29> */
[----:B--2---:R-:W2:Y:S04]  /*66540*/  LDL.LU R74, [R1+0x1d88] ;  /* 0x001d8800014a7983 */ /* 0x004ea80000300800 */
[----:B------:R-:W2:Y:S04]  /*66550*/  LDL.LU R75, [R1+0x1d8c] ;  /* 0x001d8c00014b7983 */ /* 0x000ea80000300800 */
[----:B------:R-:W2:Y:S04]  /*66560*/  LDL.LU R248, [R1+0x1dc0] ;  /* 0x001dc00001f87983 */ /* 0x000ea80000300800 */
[----:B------:R-:W2:Y:S04]  /*66570*/  LDL.LU R249, [R1+0x1dc4] ;  /* 0x001dc40001f97983 */ /* 0x000ea80000300800 */
[----:B------:R-:W2:Y:S04]  /*66580*/  LDL.LU R250, [R1+0x1dc8] ;  /* 0x001dc80001fa7983 */ /* 0x000ea80000300800 */
[----:B------:R-:W2:Y:S01]  /*66590*/  LDL.LU R251, [R1+0x1dcc] ;  /* 0x001dcc0001fb7983 */ /* 0x000ea20000300800 */
[C---:B---3--:R-:W-:Y:S06]  /*665a0*/  HMMA.1688.F32.TF32 R68, R152.reuse, R18, R68 ;  /* 0x000000129844723c */ /* 0x048fec0000081044 */
[C---:B----4-:R-:W-:Y:S06]  /*665b0*/  HMMA.1688.F32.TF32 R76, R152.reuse, R10, R76 ;  /* 0x0000000a984c723c */ /* 0x050fec000008104c */
[C---:B------:R-:W-:Y:S06]  /*665c0*/  HMMA.1688.F32.TF32 R80, R152.reuse, R6, R80 ;  /* 0x000000069850723c */ /* 0x040fec0000081050 */
[----:B--2---:R-:W-:-:S15]  /*665d0*/  HMMA.1688.F32.TF32 R72, R152, R14, R72 ;  /* 0x0000000e9848723c */ /* 0x004fde0000081048 */
        /* <DEDUP_REMOVED lines=9> */
[C---:B-1----:R-:W-:Y:S06]  /*66670*/  HMMA.1688.F32.TF32 R72, R152.reuse, R26, R240 ;  /* 0x0000001a9848723c */ /* 0x042fec00000810f0 */
[----:B--2---:R-:W-:Y:S06]  /*66680*/  HMMA.1688.F32.TF32 R68, R152, R22, R248 ;  /* 0x000000169844723c */ /* 0x004fec00000810f8 */
[C---:B------:R-:W-:Y:S06]  /*66690*/  HMMA.1688.F32.TF32 R84, R236.reuse, R66, R84 ;  /* 0x00000042ec54723c */ /* 0x040fec0000081054 */
[C---:B------:R-:W-:Y:S06]  /*666a0*/  HMMA.1688.F32.TF32 R88, R236.reuse, R62, R88 ;  /* 0x0000003eec58723c */ /* 0x040fec0000081058 */
[----:B------:R-:W-:Y:S05]  /*666b0*/  HMMA.1688.F32.TF32 R96, R236, R58, R96 ;  /* 0x0000003aec60723c */ /* 0x000fea0000081060 */
[----:B------:R1:W-:Y:S04]  /*666c0*/  STL.64 [R1+0x9c0], R68 ;  /* 0x0009c04401007387 */ /* 0x0003e80000100a00 */
[----:B------:R2:W-:Y:S04]  /*666d0*/  STL.64 [R1+0x9c8], R70 ;  /* 0x0009c84601007387 */ /* 0x0005e80000100a00 */
[----:B-1----:R-:W3:Y:S04]  /*666e0*/  LDL.LU R68, [R1+0x2100] ;  /* 0x0021000001447983 */ /* 0x002ee80000300800 */
[----:B------:R1:W-:Y:S04]  /*666f0*/  STL.64 [R1+0x9d0], R72 ;  /* 0x0009d04801007387 */ /* 0x0003e80000100a00 */
[----:B------:R4:W-:Y:S04]  /*66700*/  STL.64 [R1+0x9d8], R74 ;  /* 0x0009d84a01007387 */ /* 0x0009e80000100a00 */
[----:B------:R-:W3:Y:S04]  /*66710*/  LDL.LU R69, [R1+0x2104] ;  /* 0x0021040001457983 */ /* 0x000ee80000300800 */
[----:B--2---:R-:W3:Y:S04]  /*66720*/  LDL.LU R70, [R1+0x2108] ;  /* 0x0021080001467983 */ /* 0x004ee80000300800 */
[----:B------:R-:W3:Y:S04]  /*66730*/  LDL.LU R71, [R1+0x210c] ;  /* 0x00210c0001477983 */ /* 0x000ee80000300800 */
[----:B-1----:R-:W2:Y:S04]  /*66740*/  LDL.LU R72, [R1+0x2110] ;  /* 0x0021100001487983 */ /* 0x002ea80000300800 */
[----:B------:R-:W2:Y:S04]  /*66750*/  LDL.LU R73, [R1+0x2114] ;  /* 0x0021140001497983 */ /* 0x000ea80000300800 */
[----:B----4-:R-:W2:Y:S04]  /*66760*/  LDL.LU R74, [R1+0x2118] ;  /* 0x00211800014a7983 */ /* 0x010ea80000300800 */
        /* <DEDUP_REMOVED lines=89> */
[----:B------:R-:W-:Y:S03]  /*66d00*/  HMMA.1688.F32.TF32 R100, R236, R54, R100 ;  /* 0x00000036ec64723c */ /* 0x000fe60000081064 */
        /* <DEDUP_REMOVED lines=12> */
[----:B------:R-:W-:-:S02]  /*66dd0*/  IMAD.MOV.U32 R181, RZ, RZ, R100 ;  /* 0x000000ffffb57224 */ /* 0x000fc400078e0064 */
[----:B------:R-:W-:Y:S01]  /*66de0*/  IMAD.MOV.U32 R182, RZ, RZ, R101 ;  /* 0x000000ffffb67224 */ /* 0x000fe200078e0065 */
[----:B------:R-:W2:Y:S01]  /*66df0*/  LDL.LU R100, [R1+0x2040] ;  /* 0x0020400001647983 */ /* 0x000ea20000300800 */
[----:B------:R-:W-:Y:S02]  /*66e00*/  IMAD.MOV.U32 R183, RZ, RZ, R102 ;  /* 0x000000ffffb77224 */ /* 0x000fe400078e0066 */
[----:B------:R-:W-:Y:S01]  /*66e10*/  IMAD.MOV.U32 R191, RZ, RZ, R103 ;  /* 0x000000ffffbf7224 */ /* 0x000fe200078e0067 */
        /* <DEDUP_REMOVED lines=11> */
[C---:B------:R-:W-:Y:S06]  /*66ed0*/  HMMA.1688.F32.TF32 R216, R236.reuse, R22, R216 ;  /* 0x00000016ecd8723c */ /* 0x040fec00000810d8 */
[C---:B------:R-:W-:Y:S06]  /*66ee0*/  HMMA.1688.F32.TF32 R220, R236.reuse, R26, R220 ;  /* 0x0000001aecdc723c */ /* 0x040fec00000810dc */
[C---:B------:R-:W-:Y:S06]  /*66ef0*/  HMMA.1688.F32.TF32 R224, R236.reuse, R30, R224 ;  /* 0x0000001eece0723c */ /* 0x040fec00000810e0 */
[----:B------:R-:W-:Y:S01]  /*66f00*/  HMMA.1688.F32.TF32 R228, R236, R34, R228 ;  /* 0x00000022ece4723c */ /* 0x000fe200000810e4 */
[----:B------:R-:W-:Y:S04]  /*66f10*/  LDS R236, [R0+UR10+0x4780] ;  /* 0x0047800a00ec7984 */ /* 0x000fe80008000800 */
[----:B------:R-:W-:Y:S04]  /*66f20*/  LDS R238, [R0+UR10+0x6780] ;  /* 0x0067800a00ee7984 */ /* 0x000fe80008000800 */
[----:B------:R-:W-:Y:S04]  /*66f30*/  LDS R237, [R95+UR10+0x4780] ;  /* 0x0047800a5fed7984 */ /* 0x000fe80008000800 */
[----:B------:R-:W1:Y:S01]  /*66f40*/  LDS R239, [R95+UR10+0x6780] ;  /* 0x0067800a5fef7984 */ /* 0x000e620008000800 */
[C---:B---3--:R-:W-:Y:S06]  /*66f50*/  HMMA.1688.F32.TF32 R176, R152.reuse, R30, R172 ;  /* 0x0000001e98b0723c */ /* 0x048fec00000810ac */
[C---:B----4-:R-:W-:Y:S06]  /*66f60*/  HMMA.1688.F32.TF32 R172, R152.reuse, R34, R168 ;  /* 0x0000002298ac723c */ /* 0x050fec00000810a8 */
[C---:B--2---:R-:W-:Y:S06]  /*66f70*/  HMMA.1688.F32.TF32 R168, R152.reuse, R38, R164 ;  /* 0x0000002698a8723c */ /* 0x044fec00000810a4 */
        /* <DEDUP_REMOVED lines=19> */
[----:B------:R-:W-:Y:S04]  /*670b0*/  LDS R240, [R247+UR10+0x4780] ;  /* 0x0047800af7f07984 */ /* 0x000fe80008000800 */
[----:B------:R-:W-:Y:S01]  /*670c0*/  LDS R242, [R247+UR10+0x6780] ;  /* 0x0067800af7f27984 */ /* 0x000fe20008000800 */
[C---:B------:R-:W-:Y:S03]  /*670d0*/  HMMA.1688.F32.TF32 R144, R152.reuse, R66, R136 ;  /* 0x000000429890723c */ /* 0x040fe60000081088 */
[----:B------:R-:W-:Y:S03]  /*670e0*/  LDS R241, [R252+UR10+0x4780] ;  /* 0x0047800afcf17984 */ /* 0x000fe60008000800 */
[----:B---3--:R-:W-:Y:S01]  /*670f0*/  HMMA.1688.F32.TF32 R148, R152, R62, R140 ;  /* 0x0000003e9894723c */ /* 0x008fe2000008108c */
[----:B------:R-:W2:Y:S05]  /*67100*/  LDS R243, [R252+UR10+0x6780] ;  /* 0x0067800afcf37984 */ /* 0x000eaa0008000800 */
        /* <DEDUP_REMOVED lines=17> */
[----:B------:R-:W-:Y:S01]  /*67220*/  STL.64 [R1+0xa80], R140 ;  /* 0x000a808c01007387 */ /* 0x000fe20000100a00 */
[C---:B------:R-:W-:Y:S03]  /*67230*/  HMMA.1688.F32.TF32 R96, R232.reuse, R50, R84 ;  /* 0x00000032e860723c */ /* 0x040fe60000081054 */
[----:B------:R-:W-:Y:S03]  /*67240*/  STL.64 [R1+0xa88], R142 ;  /* 0x000a888e01007387 */ /* 0x000fe60000100a00 */
        /* <DEDUP_REMOVED lines=8> */
[----:B------:R-:W-:Y:S03]  /*672d0*/  HMMA.1688.F32.TF32 R76, R232, R66, R68 ;  /* 0x00000042e84c723c */ /* 0x000fe60000081044 */
[----:B------:R-:W-:Y:S04]  /*672e0*/  STL.64 [R1+0xab8], R130 ;  /* 0x000ab88201007387 */ /* 0x000fe80000100a00 */
[----:B------:R-:W-:Y:S01]  /*672f0*/  STL.64 [R1+0xac0], R124 ;  /* 0x000ac07c01007387 */ /* 0x000fe20000100a00 */
[----:B-1----:R-:W-:Y:S03]  /*67300*/  HMMA.1688.F32.TF32 R72, R236, R6, R248 ;  /* 0x00000006ec48723c */ /* 0x002fe600000810f8 */
        /* <DEDUP_REMOVED lines=19> */
[----:B------:R-:W-:-:S03]  /*67440*/  IMAD.MOV.U32 R68, RZ, RZ, R36 ;  /* 0x000000ffff447224 */ /* 0x000fc600078e0024 */
[----:B------:R-:W-:Y:S04]  /*67450*/  STL.64 [R1+0xb80], R80 ;  /* 0x000b805001007387 */ /* 0x000fe80000100a00 */
[----:B------:R-:W-:Y:S04]  /*67460*/  STL.64 [R1+0xb88], R82 ;  /* 0x000b885201007387 */ /* 0x000fe80000100a00 */
[----:B------:R-:W-:Y:S01]  /*67470*/  STL.64 [R1+0xb70], R76 ;  /* 0x000b704c01007387 */ /* 0x000fe20000100a00 */
[----:B------:R-:W-:-:S03]  /*67480*/  IMAD.MOV.U32 R69, RZ, RZ, R40 ;  /* 0x000000ffff457224 */ /* 0x000fc600078e0028 */
[----:B------:R-:W-:Y:S04]  /*67490*/  STL.64 [R1+0xb78], R78 ;  /* 0x000b784e01007387 */ /* 0x000fe80000100a00 */
[----:B------:R-:W3:Y:S04]  /*674a0*/  LDL.LU R36, [R1+0x6914] ;  /* 0x0069140001247983 */ /* 0x000ee80000300800 */
[----:B------:R1:W-:Y:S04]  /*674b0*/  STL.64 [R1+0xb90], R72 ;  /* 0x000b904801007387 */ /* 0x0003e80000100a00 */
[----:B------:R-:W-:Y:S04]  /*674c0*/  STL.64 [R1+0xb98], R74 ;  /* 0x000b984a01007387 */ /* 0x000fe80000100a00 */
[----:B------:R-:W4:Y:S01]  /*674d0*/  LDL.LU R40, [R1+0x6910] ;  /* 0x0069100001287983 */ /* 0x000f220000300800 */
[----:B-1----:R-:W-:-:S03]  /*674e0*/  IMAD.MOV.U32 R72, RZ, RZ, R41 ;  /* 0x000000ffff487224 */ /* 0x002fc600078e0029 */
[----:B------:R-:W4:Y:S01]  /*674f0*/  LDL.LU R41, [R1+0x690c] ;  /* 0x00690c0001297983 */ /* 0x000f220000300800 */
[----:B------:R-:W-:-:S03]  /*67500*/  IMAD.MOV.U32 R73, RZ, RZ, R245 ;  /* 0x000000ffff497224 */ /* 0x000fc600078e00f5 */
[----:B------:R-:W2:Y:S01]  /*67510*/  LDL.LU R245, [R1+0x6908] ;  /* 0x0069080001f57983 */ /* 0x000ea20000300800 */
[----:B------:R-:W-:Y:S02]  /*67520*/  IMAD.MOV.U32 R85, RZ, RZ, R37 ;  /* 0x000000ffff557224 */ /* 0x000fe400078e0025 */
[----:B---3--:R-:W-:Y:S02]  /*67530*/  IMAD.MOV.U32 R84, RZ, RZ, R36 ;  /* 0x000000ffff547224 */ /* 0x008fe400078e0024 */
[----:B------:R-:W3:Y:S04]  /*67540*/  LDL.LU R36, [R1+0x6904] ;  /* 0x0069040001247983 */ /* 0x000ee80000300800 */
[----:B------:R-:W4:Y:S04]  /*67550*/  LDL.LU R37, [R1+0x6900] ;  /* 0x0069000001257983 */ /* 0x000f280000300800 */
[----:B------:R-:W3:Y:S01]  /*67560*/  LDL.LU R88, [R1+0x2490] ;  /* 0x0024900001587983 */ /* 0x000ee20000300800 */
[----:B--2---:R-:W-:-:S03]  /*67570*/  IMAD.MOV.U32 R89, RZ, RZ, R245 ;  /* 0x000000ffff597224 */ /* 0x004fc600078e00f5 */
        /* <DEDUP_REMOVED lines=94> */
[----:B--2---:R-:W-:-:S03]  /*67b60*/  IMAD.MOV.U32 R103, RZ, RZ, R245 ;  /* 0x000000ffff677224 */ /* 0x004fc600078e00f5 */
[----:B------:R-:W2:Y:S01]  /*67b70*/  LDL.LU R245, [R1+0x68f8] ;  /* 0x0068f80001f57983 */ /* 0x000ea20000300800 */
[----:B---3--:R-:W-:Y:S01]  /*67b80*/  HMMA.1688.F32.TF32 R120, R240, R14, R120 ;  /* 0x0000000ef078723c */ /* 0x008fe20000081078 */
[----:B------:R-:W-:Y:S02]  /*67b90*/  IMAD.MOV.U32 R248, RZ, RZ, R25 ;  /* 0x000000fffff87224 */ /* 0x000fe400078e0019 */
[----:B------:R-:W-:-:S03]  /*67ba0*/  IMAD.MOV.U32 R249, RZ, RZ, R24 ;  /* 0x000000fffff97224 */ /* 0x000fc600078e0018 */
[----:B----4-:R-:W-:Y:S01]  /*67bb0*/  HMMA.1688.F32.TF32 R124, R240, R10, R124 ;  /* 0x0000000af07c723c */ /* 0x010fe2000008107c */
[----:B------:R-:W-:Y:S02]  /*67bc0*/  IMAD.MOV.U32 R250, RZ, RZ, R21 ;  /* 0x000000fffffa7224 */ /* 0x000fe400078e0015 */
[----:B------:R-:W-:-:S03]  /*67bd0*/  IMAD.MOV.U32 R251, RZ, RZ, R20 ;  /* 0x000000fffffb7224 */ /* 0x000fc600078e0014 */
[C---:B------:R-:W-:Y:S06]  /*67be0*/  HMMA.1688.F32.TF32 R112, R240.reuse, R22, R112 ;  /* 0x00000016f070723c */ /* 0x040fec0000081070 */
[----:B------:R-:W-:Y:S06]  /*67bf0*/  HMMA.1688.F32.TF32 R128, R240, R6, R128 ;  /* 0x00000006f080723c */ /* 0x000fec0000081080 */
[C---:B------:R-:W-:Y:S06]  /*67c00*/  HMMA.1688.F32.TF32 R136, R236.reuse, R62, R136 ;  /* 0x0000003eec88723c */ /* 0x040fec0000081088 */
[C---:B------:R-:W-:Y:S06]  /*67c10*/  HMMA.1688.F32.TF32 R140, R236.reuse, R58, R140 ;  /* 0x0000003aec8c723c */ /* 0x040fec000008108c */
        /* <DEDUP_REMOVED lines=24> */
[----:B------:R1:W-:Y:S02]  /*67da0*/  STL.64 [R1+0xc18], R234 ;  /* 0x000c18ea01007387 */ /* 0x0003e40000100a00 */
[C---:B-1----:R-:W-:Y:S06]  /*67db0*/  HMMA.1688.F32.TF32 R232, R236.reuse, R30, R152 ;  /* 0x0000001eece8723c */ /* 0x042fec0000081098 */
[C---:B------:R-:W-:Y:S06]  /*67dc0*/  HMMA.1688.F32.TF32 R152, R236.reuse, R34, R168 ;  /* 0x00000022ec98723c */ /* 0x040fec00000810a8 */
[C---:B------:R-:W-:Y:S06]  /*67dd0*/  HMMA.1688.F32.TF32 R164, R236.reuse, R38, R164 ;  /* 0x00000026eca4723c */ /* 0x040fec00000810a4 */
[C---:B------:R-:W-:Y:S05]  /*67de0*/  HMMA.1688.F32.TF32 R160, R236.reuse, R42, R160 ;  /* 0x0000002aeca0723c */ /* 0x040fea00000810a0 */
[----:B------:R-:W-:Y:S04]  /*67df0*/  STL.64 [R1+0xc20], R232 ;  /* 0x000c20e801007387 */ /* 0x000fe80000100a00 */
[----:B------:R-:W-:Y:S04]  /*67e00*/  STL.64 [R1+0xc28], R234 ;  /* 0x000c28ea01007387 */ /* 0x000fe80000100a00 */
[----:B------:R-:W-:Y:S01]  /*67e10*/  STL.64 [R1+0xc50], R152 ;  /* 0x000c509801007387 */ /* 0x000fe20000100a00 */
[C---:B------:R-:W-:Y:S03]  /*67e20*/  HMMA.1688.F32.TF32 R148, R236.reuse, R50, R148 ;  /* 0x00000032ec94723c */ /* 0x040fe60000081094 */
[----:B------:R1:W-:Y:S03]  /*67e30*/  STL.64 [R1+0xc58], R154 ;  /* 0x000c589a01007387 */ /* 0x0003e60000100a00 */
[----:B------:R-:W-:Y:S01]  /*67e40*/  HMMA.1688.F32.TF32 R132, R236, R66, R132 ;  /* 0x00000042ec84723c */ /* 0x000fe20000081084 */
[----:B------:R-:W-:Y:S01]  /*67e50*/  IMAD.MOV.U32 R98, RZ, RZ, R37 ;  /* 0x000000ffff627224 */ /* 0x000fe200078e0025 */
[----:B------:R-:W-:Y:S04]  /*67e60*/  LDS R232, [R247+UR10+0x8000] ;  /* 0x0080000af7e87984 */ /* 0x000fe80008000800 */
[----:B------:R-:W-:Y:S01]  /*67e70*/  HMMA.1688.F32.TF32 R116, R240, R18, R116 ;  /* 0x00000012f074723c */ /* 0x000fe20000081074 */
[----:B------:R-:W-:Y:S01]  /*67e80*/  IMAD.MOV.U32 R99, RZ, RZ, R36 ;  /* 0x000000ffff637224 */ /* 0x000fe200078e0024 */
[----:B------:R-:W-:Y:S04]  /*67e90*/  LDS R234, [R247+UR10+0xa000] ;  /* 0x00a0000af7ea7984 */ /* 0x000fe80008000800 */
[----:B-1----:R-:W-:Y:S01]  /*67ea0*/  HMMA.1688.F32.TF32 R152, R236, R46, R156 ;  /* 0x0000002eec98723c */ /* 0x002fe2000008109c */
[----:B------:R-:W-:Y:S04]  /*67eb0*/  STL.64 [R1+0xc80], R164 ;  /* 0x000c80a401007387 */ /* 0x000fe80000100a00 */
[----:B------:R-:W-:Y:S01]  /*67ec0*/  STL.64 [R1+0xc88], R166 ;  /* 0x000c88a601007387 */ /* 0x000fe20000100a00 */
[C---:B------:R-:W-:Y:S03]  /*67ed0*/  HMMA.1688.F32.TF32 R24, R240.reuse, R26, R108 ;  /* 0x0000001af018723c */ /* 0x040fe6000008106c */
[----:B------:R-:W-:Y:S04]  /*67ee0*/  STL.64 [R1+0xc90], R160 ;  /* 0x000c90a001007387 */ /* 0x000fe80000100a00 */
[----:B------:R-:W-:Y:S01]  /*67ef0*/  STL.64 [R1+0xc98], R162 ;  /* 0x000c98a201007387 */ /* 0x000fe20000100a00 */
[----:B------:R-:W-:Y:S01]  /*67f00*/  HMMA.1688.F32.TF32 R20, R240, R30, R104 ;  /* 0x0000001ef014723c */ /* 0x000fe20000081068 */
[----:B------:R-:W-:-:S02]  /*67f10*/  IMAD.MOV.U32 R90, RZ, RZ, R41 ;  /* 0x000000ffff5a7224 */ /* 0x000fc400078e0029 */
[----:B------:R-:W-:Y:S01]  /*67f20*/  IMAD.MOV.U32 R91, RZ, RZ, R40 ;  /* 0x000000ffff5b7224 */ /* 0x000fe200078e0028 */
[----:B------:R-:W-:Y:S01]  /*67f30*/  LDS R233, [R252+UR10+0x8000] ;  /* 0x0080000afce97984 */ /* 0x000fe20008000800 */
[----:B------:R-:W-:Y:S02]  /*67f40*/  IMAD.MOV.U32 R82, RZ, RZ, R29 ;  /* 0x000000ffff527224 */ /* 0x000fe400078e001d */
[----:B------:R-:W-:Y:S01]  /*67f50*/  IMAD.MOV.U32 R83, RZ, RZ, R28 ;  /* 0x000000ffff537224 */ /* 0x000fe200078e001c */
        /* <DEDUP_REMOVED lines=25> */
[----:B------:R1:W-:Y:S04]  /*680f0*/  STL.64 [R1+0xdb8], R26 ;  /* 0x000db81a01007387 */ /* 0x0003e80000100a00 */
[----:B------:R-:W-:Y:S04]  /*68100*/  STL.64 [R1+0xda0], R20 ;  /* 0x000da01401007387 */ /* 0x000fe80000100a00 */
[----:B------:R2:W-:Y:S01]  /*68110*/  STL.64 [R1+0xda8], R22 ;  /* 0x000da81601007387 */ /* 0x0005e20000100a00 */
[----:B-1----:R-:W-:Y:S01]  /*68120*/  HMMA.1688.F32.TF32 R24, R240, R38, R96 ;  /* 0x00000026f018723c */ /* 0x002fe20000081060 */
[----:B------:R-:W-:-:S02]  /*68130*/  IMAD.MOV.U32 R86, RZ, RZ, R45 ;  /* 0x000000ffff567224 */ /* 0x000fc400078e002d */
[----:B------:R-:W-:Y:S01]  /*68140*/  LDS R152, [R0+UR10+0x8000] ;  /* 0x0080000a00987984 */ /* 0x000fe20008000800 */
[----:B------:R-:W-:Y:S02]  /*68150*/  IMAD.MOV.U32 R87, RZ, RZ, R44 ;  /* 0x000000ffff577224 */ /* 0x000fe400078e002c */
[----:B------:R-:W-:Y:S01]  /*68160*/  IMAD.MOV.U32 R80, RZ, RZ, R33 ;  /* 0x000000ffff507224 */ /* 0x000fe200078e0021 */
[----:B------:R-:W-:Y:S01]  /*68170*/  LDS R154, [R0+UR10+0xa000] ;  /* 0x00a0000a009a7984 */ /* 0x000fe20008000800 */
[----:B--2---:R-:W-:Y:S01]  /*68180*/  HMMA.1688.F32.TF32 R20, R240, R42, R88 ;  /* 0x0000002af014723c */ /* 0x004fe20000081058 */
[----:B------:R-:W-:Y:S02]  /*68190*/  IMAD.MOV.U32 R81, RZ, RZ, R32 ;  /* 0x000000ffff517224 */ /* 0x000fe400078e0020 */
[----:B------:R-:W-:Y:S01]  /*681a0*/  STL.64 [R1+0xd90], R28 ;  /* 0x000d901c01007387 */ /* 0x000fe20000100a00 */
[----:B------:R-:W-:Y:S02]  /*681b0*/  IMAD.MOV.U32 R76, RZ, RZ, R53 ;  /* 0x000000ffff4c7224 */ /* 0x000fe400078e0035 */
[----:B------:R-:W-:-:S02]  /*681c0*/  IMAD.MOV.U32 R77, RZ, RZ, R52 ;  /* 0x000000ffff4d7224 */ /* 0x000fc400078e0034 */
[----:B------:R-:W-:Y:S02]  /*681d0*/  IMAD.MOV.U32 R78, RZ, RZ, R49 ;  /* 0x000000ffff4e7224 */ /* 0x000fe400078e0031 */
[----:B------:R-:W-:Y:S01]  /*681e0*/  IMAD.MOV.U32 R79, RZ, RZ, R48 ;  /* 0x000000ffff4f7224 */ /* 0x000fe200078e0030 */
[----:B------:R1:W-:Y:S01]  /*681f0*/  STL.64 [R1+0xd98], R30 ;  /* 0x000d981e01007387 */ /* 0x0003e20000100a00 */
[----:B------:R-:W-:Y:S02]  /*68200*/  IMAD.MOV.U32 R74, RZ, RZ, R57 ;  /* 0x000000ffff4a7224 */ /* 0x000fe400078e0039 */
[----:B------:R-:W-:Y:S01]  /*68210*/  IMAD.MOV.U32 R75, RZ, RZ, R56 ;  /* 0x000000ffff4b7224 */ /* 0x000fe200078e0038 */
[----:B------:R-:W-:Y:S04]  /*68220*/  LDS R153, [R95+UR10+0x8000] ;  /* 0x0080000a5f997984 */ /* 0x000fe80008000800 */
[----:B------:R-:W-:Y:S01]  /*68230*/  STL.64 [R1+0xff0], R24 ;  /* 0x000ff01801007387 */ /* 0x000fe20000100a00 */
[C---:B-1----:R-:W-:Y:S03]  /*68240*/  HMMA.1688.F32.TF32 R28, R240.reuse, R46, R84 ;  /* 0x0000002ef01c723c */ /* 0x042fe60000081054 */
[----:B------:R1:W-:Y:S04]  /*68250*/  STL.64 [R1+0xff8], R26 ;  /* 0x000ff81a01007387 */ /* 0x0003e80000100a00 */
[----:B------:R-:W-:Y:S04]  /*68260*/  STL.64 [R1+0xfe0], R20 ;  /* 0x000fe01401007387 */ /* 0x000fe80000100a00 */
[----:B------:R2:W-:Y:S01]  /*68270*/  STL.64 [R1+0xfe8], R22 ;  /* 0x000fe81601007387 */ /* 0x0005e20000100a00 */
[----:B-1----:R-:W-:Y:S01]  /*68280*/  HMMA.1688.F32.TF32 R24, R240, R50, R80 ;  /* 0x00000032f018723c */ /* 0x002fe20000081050 */
[----:B------:R-:W-:-:S02]  /*68290*/  IMAD.MOV.U32 R70, RZ, RZ, R61 ;  /* 0x000000ffff467224 */ /* 0x000fc400078e003d */
[----:B------:R-:W-:Y:S03]  /*682a0*/  LDS R155, [R95+UR10+0xa000] ;  /* 0x00a0000a5f9b7984 */ /* 0x000fe60008000800 */
[----:B--2---:R-:W-:Y:S01]  /*682b0*/  HMMA.1688.F32.TF32 R20, R240, R54, R76 ;  /* 0x00000036f014723c */ /* 0x004fe2000008104c */
[----:B------:R-:W-:-:S04]  /*682c0*/  IMAD.MOV.U32 R71, RZ, RZ, R60 ;  /* 0x000000ffff477224 */ /* 0x000fc800078e003c */
        /* <DEDUP_REMOVED lines=8> */
[----:B--2---:R-:W-:Y:S05]  /*68350*/  HMMA.1688.F32.TF32 R20, R240, R66, R248 ;  /* 0x00000042f014723c */ /* 0x004fea00000810f8 */
[----:B------:R-:W-:Y:S04]  /*68360*/  STL.64 [R1+0xfa0], R28 ;  /* 0x000fa01c01007387 */ /* 0x000fe80000100a00 */
[----:B------:R-:W-:Y:S01]  /*68370*/  STL.64 [R1+0xfa8], R30 ;  /* 0x000fa81e01007387 */ /* 0x000fe20000100a00 */
[----:B------:R-:W-:-:S07]  /*68380*/  IMAD.MOV.U32 R70, RZ, RZ, R5 ;  /* 0x000000ffff467224 */ /* 0x000fce00078e0005 */
[----:B------:R-:W-:Y:S04]  /*68390*/  STL.64 [R1+0xf90], R24 ;  /* 0x000f901801007387 */ /* 0x000fe80000100a00 */
[----:B------:R-:W-:Y:S04]  /*683a0*/  STL.64 [R1+0xf98], R26 ;  /* 0x000f981a01007387 */ /* 0x000fe80000100a00 */
[----:B------:R1:W-:Y:S01]  /*683b0*/  STL.64 [R1+0xd80], R20 ;  /* 0x000d801401007387 */ /* 0x0003e20000100a00 */
[----:B------:R-:W-:Y:S02]  /*683c0*/  IMAD.MOV.U32 R71, RZ, RZ, R4 ;  /* 0x000000ffff477224 */ /* 0x000fe400078e0004 */
[----:B------:R-:W-:-:S02]  /*683d0*/  IMAD.MOV.U32 R68, RZ, RZ, R9 ;  /* 0x000000ffff447224 */ /* 0x000fc400078e0009 */
[----:B------:R-:W-:Y:S01]  /*683e0*/  IMAD.MOV.U32 R69, RZ, RZ, R8 ;  /* 0x000000ffff457224 */ /* 0x000fe200078e0008 */
[----:B-1----:R-:W-:-:S05]  /*683f0*/  LOP3.LUT R20, R245, 0x40, RZ, 0x3c, !PT ;  /* 0x00000040f5147812 */ /* 0x002fca00078e3cff */
[----:B------:R-:W1:Y:S04]  /*68400*/  LDSM.16.M88.4 R4, [R20+UR11+0x40000] ;  /* 0x0400000b1404783b */ /* 0x000e680008000200 */
[----:B------:R-:W2:Y:S04]  /*68410*/  LDSM.16.M88.4 R8, [R20+UR11+0x40800] ;  /* 0x0408000b1408783b */ /* 0x000ea80008000200 */
[----:B------:R-:W3:Y:S04]  /*68420*/  LDSM.16.M88.4 R64, [R20+UR11+0x41000] ;  /* 0x0410000b1440783b */ /* 0x000ee80008000200 */
[----:B------:R-:W4:Y:S04]  /*68430*/  LDSM.16.M88.4 R60, [R20+UR11+0x41800] ;  /* 0x0418000b143c783b */ /* 0x000f280008000200 */
[----:B------:R-:W4:Y:S04]  /*68440*/  LDSM.16.M88.4 R56, [R20+UR11+0x42000] ;  /* 0x0420000b1438783b */ /* 0x000f280008000200 */
[----:B------:R-:W4:Y:S01]  /*68450*/  LDSM.16.M88.4 R52, [R20+UR11+0x42800] ;  /* 0x0428000b1434783b */ /* 0x000f220008000200 */
[----:B------:R-:W-:-:S03]  /*68460*/  IMAD.MOV.U32 R250, RZ, RZ, R13 ;  /* 0x000000fffffa7224 */ /* 0x000fc600078e000d */
[----:B------:R-:W4:Y:S01]  /*68470*/  LDSM.16.M88.4 R48, [R20+UR11+0x43000] ;  /* 0x0430000b1430783b */ /* 0x000f220008000200 */
[----:B------:R-:W-:-:S03]  /*68480*/  IMAD.MOV.U32 R251, RZ, RZ, R12 ;  /* 0x000000fffffb7224 */ /* 0x000fc600078e000c */
[----:B------:R-:W4:Y:S01]  /*68490*/  LDSM.16.M88.4 R44, [R20+UR11+0x43800] ;  /* 0x0438000b142c783b */ /* 0x000f220008000200 */
[----:B------:R-:W-:Y:S02]  /*684a0*/  IMAD.MOV.U32 R248, RZ, RZ, R17 ;  /* 0x000000fffff87224 */ /* 0x000fe400078e0011 */
[----:B------:R-:W-:Y:S01]  /*684b0*/  IMAD.MOV.U32 R249, RZ, RZ, R16 ;  /* 0x000000fffff97224 */ /* 0x000fe200078e0010 */
[----:B------:R-:W4:Y:S04]  /*684c0*/  LDSM.16.M88.4 R12, [R20+UR11+0x44000] ;  /* 0x0440000b140c783b */ /* 0x000f280008000200 */
[----:B------:R-:W4:Y:S04]  /*684d0*/  LDSM.16.M88.4 R16, [R20+UR11+0x44800] ;  /* 0x0448000b1410783b */ /* 0x000f280008000200 */
[----:B------:R-:W4:Y:S04]  /*684e0*/  LDSM.16.M88.4 R40, [R20+UR11+0x45000] ;  /* 0x0450000b1428783b */ /* 0x000f280008000200 */
[----:B------:R-:W4:Y:S04]  /*684f0*/  LDSM.16.M88.4 R36, [R20+UR11+0x45800] ;  /* 0x0458000b1424783b */ /* 0x000f280008000200 */
[----:B------:R-:W4:Y:S04]  /*68500*/  LDSM.16.M88.4 R32, [R20+UR11+0x46000] ;  /* 0x0460000b1420783b */ /* 0x000f280008000200 */
[----:B------:R-:W4:Y:S04]  /*68510*/  LDSM.16.M88.4 R28, [R20+UR11+0x46800] ;  /* 0x0468000b141c783b */ /* 0x000f280008000200 */
[----:B------:R-:W4:Y:S04]  /*68520*/  LDSM.16.M88.4 R24, [R20+UR11+0x47000] ;  /* 0x0470000b1418783b */ /* 0x000f280008000200 */
[----:B------:R-:W-:Y:S04]  /*68530*/  STL.64 [R1+0xd88], R22 ;  /* 0x000d881601007387 */ /* 0x000fe80000100a00 */
[----:B------:R-:W4:Y:S04]  /*68540*/  LDSM.16.M88.4 R20, [R20+UR11+0x47800] ;  /* 0x0478000b1414783b */ /* 0x000f280008000200 */
[----:B------:R-:W-:Y:S04]  /*68550*/  STL [R1+0x6388], R245 ;  /* 0x006388f501007387 */ /* 0x000fe80000100800 */
[----:B-1----:R-:W-:Y:S04]  /*68560*/  STL [R1+0x666c], R6 ;  /* 0x00666c0601007387 */ /* 0x002fe80000100800 */
[----:B------:R-:W-:Y:S04]  /*68570*/  STL [R1+0x6668], R7 ;  /* 0x0066680701007387 */ /* 0x000fe80000100800 */
[----:B--2---:R-:W-:Y:S04]  /*68580*/  STL [R1+0x6674], R10 ;  /* 0x0066740a01007387 */ /* 0x004fe80000100800 */
[----:B------:R-:W-:Y:S04]  /*68590*/  STL [R1+0x6670], R11 ;  /* 0x0066700b01007387 */ /* 0x000fe80000100800 */
[----:B---3--:R-:W-:Y:S04]  /*685a0*/  STL [R1+0x667c], R66 ;  /* 0x00667c4201007387 */ /* 0x008fe80000100800 */
[----:B------:R-:W-:Y:S04]  /*685b0*/  STL [R1+0x6678], R67 ;  /* 0x0066784301007387 */ /* 0x000fe80000100800 */
[----:B----4-:R-:W-:Y:S01]  /*685c0*/  STL [R1+0x6684], R62 ;  /* 0x0066843e01007387 */ /* 0x010fe20000100800 */
[C---:B------:R-:W-:Y:S03]  /*685d0*/  HMMA.1688.F32.TF32 R72, R152.reuse, R4, R68 ;  /* 0x000000049848723c */ /* 0x040fe60000081044 */
[----:B------:R-:W-:Y:S04]  /*685e0*/  STL [R1+0x6680], R63 ;  /* 0x0066803f01007387 */ /* 0x000fe80000100800 */
[----:B------:R-:W-:Y:S01]  /*685f0*/  STL [R1+0x656c], R58 ;  /* 0x00656c3a01007387 */ /* 0x000fe20000100800 */
[C---:B------:R-:W-:Y:S03]  /*68600*/  HMMA.1688.F32.TF32 R68, R152.reuse, R8, R248 ;  /* 0x000000089844723c */ /* 0x040fe600000810f8 */
        /* <DEDUP_REMOVED lines=31> */
[----:B------:R-:W4:Y:S04]  /*68800*/  LDL.LU R248, [R1+0x2b50] ;  /* 0x002b500001f87983 */ /* 0x000f280000300800 */
[----:B------:R-:W4:Y:S04]  /*68810*/  LDL.LU R249, [R1+0x2b54] ;  /* 0x002b540001f97983 */ /* 0x000f280000300800 */
[----:B------:R-:W4:Y:S04]  /*68820*/  LDL.LU R250, [R1+0x2b58] ;  /* 0x002b580001fa7983 */ /* 0x000f280000300800 */
[----:B------:R-:W4:Y:S04]  /*68830*/  LDL.LU R251, [R1+0x2b5c] ;  /* 0x002b5c0001fb7983 */ /* 0x000f280000300800 */
        /* <DEDUP_REMOVED lines=29> */
[----:B---3--:R-:W-:-:S15]  /*68a10*/  HMMA.1688.F32.TF32 R104, R152, R60, R104 ;  /* 0x0000003c9868723c */ /* 0x008fde0000081068 */
[----:B------:R-:W-:-:S03]  /*68a20*/  NOP ;  /* 0x0000000000007918 */ /* 0x000fc60000000000 */
[----:B------:R-:W-:Y:S02]  /*68a30*/  IMAD.MOV.U32 R62, RZ, RZ, R76 ;  /* 0x000000ffff3e7224 */ /* 0x000fe400078e004c */
[----:B------:R-:W-:Y:S01]  /*68a40*/  IMAD.MOV.U32 R63, RZ, RZ, R77 ;  /* 0x000000ffff3f7224 */ /* 0x000fe200078e004d */
[----:B------:R-:W2:Y:S01]  /*68a50*/  LDL.LU R76, [R1+0x2b30] ;  /* 0x002b3000014c7983 */ /* 0x000ea20000300800 */
[----:B------:R-:W-:Y:S02]  /*68a60*/  IMAD.MOV.U32 R66, RZ, RZ, R78 ;  /* 0x000000ffff427224 */ /* 0x000fe400078e004e */
[----:B------:R-:W-:Y:S01]  /*68a70*/  IMAD.MOV.U32 R67, RZ, RZ, R79 ;  /* 0x000000ffff437224 */ /* 0x000fe200078e004f */
[----:B------:R-:W2:Y:S04]  /*68a80*/  LDL.LU R77, [R1+0x2b34] ;  /* 0x002b3400014d7983 */ /* 0x000ea80000300800 */
[----:B------:R-:W2:Y:S04]  /*68a90*/  LDL.LU R78, [R1+0x2b38] ;  /* 0x002b3800014e7983 */ /* 0x000ea80000300800 */
[----:B------:R-:W2:Y:S04]  /*68aa0*/  LDL.LU R79, [R1+0x2b3c] ;  /* 0x002b3c00014f7983 */ /* 0x000ea80000300800 */
[----:B------:R-:W3:Y:S01]  /*68ab0*/  LDL.LU R80, [R1+0x2b40] ;  /* 0x002b400001507983 */ /* 0x000ee20000300800 */
[----:B------:R-:W-:-:S03]  /*68ac0*/  IMAD.MOV.U32 R10, RZ, RZ, R104 ;  /* 0x000000ffff0a7224 */ /* 0x000fc600078e0068 */
[----:B------:R-:W3:Y:S01]  /*68ad0*/  LDL.LU R81, [R1+0x2b44] ;  /* 0x002b440001517983 */ /* 0x000ee20000300800 */
[----:B------:R-:W-:Y:S02]  /*68ae0*/  IMAD.MOV.U32 R11, RZ, RZ, R105 ;  /* 0x000000ffff0b7224 */ /* 0x000fe400078e0069 */
[----:B------:R-:W-:Y:S01]  /*68af0*/  IMAD.MOV.U32 R6, RZ, RZ, R106 ;  /* 0x000000ffff067224 */ /* 0x000fe200078e006a */
[----:B------:R-:W3:Y:S01]  /*68b00*/  LDL.LU R82, [R1+0x2b48] ;  /* 0x002b480001527983 */ /* 0x000ee20000300800 */
[----:B------:R-:W-:Y:S02]  /*68b10*/  IMAD.MOV.U32 R7, RZ, RZ, R107 ;  /* 0x000000ffff077224 */ /* 0x000fe400078e006b */
[C---:B----4-:R-:W-:Y:S01]  /*68b20*/  HMMA.1688.F32.TF32 R104, R152.reuse, R56, R100 ;  /* 0x000000389868723c */ /* 0x050fe20000081064 */
[----:B------:R-:W3:Y:S05]  /*68b30*/  LDL.LU R83, [R1+0x2b4c] ;  /* 0x002b4c0001537983 */ /* 0x000eea0000300800 */
[C---:B------:R-:W-:Y:S06]  /*68b40*/  HMMA.1688.F32.TF32 R100, R152.reuse, R52, R96 ;  /* 0x000000349864723c */ /* 0x040fec0000081060 */
[C---:B------:R-:W-:Y:S11]  /*68b50*/  HMMA.1688.F32.TF32 R96, R152.reuse, R48, R68 ;  /* 0x000000309860723c */ /* 0x040ff60000081044 */
[----:B------:R-:W-:Y:S04]  /*68b60*/  STL.64 [R1+0x12b0], R104 ;  /* 0x0012b06801007387 */ /* 0x000fe80000100a00 */
[----:B------:R-:W-:Y:S04]  /*68b70*/  STL.64 [R1+0x12b8], R106 ;  /* 0x0012b86a01007387 */ /* 0x000fe80000100a00 */
[----:B------:R-:W4:Y:S04]  /*68b80*/  LDL.LU R68, [R1+0x2b20] ;  /* 0x002b200001447983 */ /* 0x000f280000300800 */
[----:B------:R-:W-:Y:S04]  /*68b90*/  STL.64 [R1+0x12a0], R100 ;  /* 0x0012a06401007387 */ /* 0x000fe80000100a00 */
[----:B------:R-:W-:Y:S04]  /*68ba0*/  STL.64 [R1+0x12a8], R102 ;  /* 0x0012a86601007387 */ /* 0x000fe80000100a00 */
[----:B------:R-:W-:Y:S04]  /*68bb0*/  STL.64 [R1+0x1290], R96 ;  /* 0x0012906001007387 */ /* 0x000fe80000100a00 */
[----:B------:R1:W-:Y:S04]  /*68bc0*/  STL.64 [R1+0x1298], R98 ;  /* 0x0012986201007387 */ /* 0x0003e80000100a00 */
[----:B------:R-:W4:Y:S04]  /*68bd0*/  LDL.LU R69, [R1+0x2b24] ;  /* 0x002b240001457983 */ /* 0x000f280000300800 */
[----:B------:R-:W4:Y:S04]  /*68be0*/  LDL.LU R70, [R1+0x2b28] ;  /* 0x002b280001467983 */ /* 0x000f280000300800 */
[----:B------:R-:W4:Y:S01]  /*68bf0*/  LDL.LU R71, [R1+0x2b2c] ;  /* 0x002b2c0001477983 */ /* 0x000f220000300800 */
[----:B-1----:R-:W-:Y:S03]  /*68c00*/  HMMA.1688.F32.TF32 R96, R152, R44, R72 ;  /* 0x0000002c9860723c */ /* 0x002fe60000081048 */
[----:B------:R-:W4:-:S15]  /*68c10*/  LDL.LU R72, [R1+0x2b10] ;  /* 0x002b100001487983 */ /* 0x000f1e0000300800 */
[----:B------:R-:W-:-:S05]  /*68c20*/  NOP ;  /* 0x0000000000007918 */ /* 0x000fca0000000000 */
[----:B------:R-:W-:Y:S04]  /*68c30*/  STL.64 [R1+0x1280], R96 ;  /* 0x0012806001007387 */ /* 0x000fe80000100a00 */
[----:B------:R1:W-:Y:S04]  /*68c40*/  STL.64 [R1+0x1288], R98 ;  /* 0x0012886201007387 */ /* 0x0003e80000100a00 */
[----:B------:R-:W4:Y:S04]  /*68c50*/  LDL.LU R73, [R1+0x2b14] ;  /* 0x002b140001497983 */ /* 0x000f280000300800 */
[----:B------:R-:W4:Y:S04]  /*68c60*/  LDL.LU R74, [R1+0x2b18] ;  /* 0x002b1800014a7983 */ /* 0x000f280000300800 */
[----:B------:R-:W4:Y:S01]  /*68c70*/  LDL.LU R75, [R1+0x2b1c] ;  /* 0x002b1c00014b7983 */ /* 0x000f220000300800 */
[C---:B-1----:R-:W-:Y:S06]  /*68c80*/  HMMA.1688.F32.TF32 R96, R152.reuse, R12, R88 ;  /* 0x0000000c9860723c */ /* 0x042fec0000081058 */
[C---:B------:R-:W-:Y:S06]  /*68c90*/  HMMA.1688.F32.TF32 R88, R152.reuse, R16, R84 ;  /* 0x000000109858723c */ /* 0x040fec0000081054 */
[----:B------:R-:W-:Y:S11]  /*68ca0*/  HMMA.1688.F32.TF32 R84, R152, R40, R248 ;  /* 0x000000289854723c */ /* 0x000ff600000810f8 */
[----:B------:R-:W-:Y:S04]  /*68cb0*/  STL.64 [R1+0x1270], R96 ;  /* 0x0012706001007387 */ /* 0x000fe80000100a00 */
[----:B------:R-:W-:Y:S04]  /*68cc0*/  STL.64 [R1+0x1278], R98 ;  /* 0x0012786201007387 */ /* 0x000fe80000100a00 */
[----:B------:R-:W-:Y:S04]  /*68cd0*/  STL.64 [R1+0x1260], R88 ;  /* 0x0012605801007387 */ /* 0x000fe80000100a00 */
[----:B------:R-:W-:Y:S04]  /*68ce0*/  STL.64 [R1+0x1268], R90 ;  /* 0x0012685a01007387 */ /* 0x000fe80000100a00 */
[----:B------:R-:W4:Y:S04]  /*68cf0*/  LDL.LU R248, [R1+0x2710] ;  /* 0x0027100001f87983 */ /* 0x000f280000300800 */
[----:B------:R-:W4:Y:S04]  /*68d00*/  LDL.LU R249, [R1+0x2714] ;  /* 0x0027140001f97983 */ /* 0x000f280000300800 */
[----:B------:R-:W4:Y:S04]  /*68d10*/  LDL.LU R250, [R1+0x2718] ;  /* 0x0027180001fa7983 */ /* 0x000f280000300800 */
[----:B------:R-:W4:Y:S01]  /*68d20*/  LDL.LU R251, [R1+0x271c] ;  /* 0x00271c0001fb7983 */ /* 0x000f220000300800 */
[----:B------:R-:W-:-:S02]  /*68d30*/  IMAD.MOV.U32 R27, RZ, RZ, R87 ;  /* 0x000000ffff1b7224 */ /* 0x000fc400078e0057 */
[----:B------:R-:W-:Y:S02]  /*68d40*/  IMAD.MOV.U32 R26, RZ, RZ, R86 ;  /* 0x000000ffff1a7224 */ /* 0x000fe400078e0056 */
[----:B------:R-:W-:Y:S02]  /*68d50*/  IMAD.MOV.U32 R23, RZ, RZ, R85 ;  /* 0x000000ffff177224 */ /* 0x000fe400078e0055 */
[----:B------:R-:W-:Y:S01]  /*68d60*/  IMAD.MOV.U32 R22, RZ, RZ, R84 ;  /* 0x000000ffff167224 */ /* 0x000fe200078e0054 */
[----:B------:R1:W-:Y:S04]  /*68d70*/  STL [R1+0x65c4], R27 ;  /* 0x0065c41b01007387 */ /* 0x0003e80000100800 */
[----:B------:R1:W-:Y:S04]  /*68d80*/  STL [R1+0x65c0], R26 ;  /* 0x0065c01a01007387 */ /* 0x0003e80000100800 */
[----:B------:R1:W-:Y:S04]  /*68d90*/  STL [R1+0x65bc], R23 ;  /* 0x0065bc1701007387 */ /* 0x0003e80000100800 */
[----:B------:R1:W-:Y:S01]  /*68da0*/  STL [R1+0x65b8], R22 ;  /* 0x0065b81601007387 */ /* 0x0003e20000100800 */
[C---:B--2---:R-:W-:Y:S06]  /*68db0*/  HMMA.1688.F32.TF32 R76, R152.reuse, R32, R76 ;  /* 0x00000020984c723c */ /* 0x044fec000008104c */
[----:B---3--:R-:W-:-:S15]  /*68dc0*/  HMMA.1688.F32.TF32 R80, R152, R36, R80 ;  /* 0x000000249850723c */ /* 0x008fde0000081050 */
[----:B------:R-:W-:-:S03]  /*68dd0*/  NOP ;  /* 0x0000000000007918 */ /* 0x000fc60000000000 */
[----:B-1----:R-:W-:Y:S02]  /*68de0*/  IMAD.MOV.U32 R27, RZ, RZ, R76 ;  /* 0x000000ffff1b7224 */ /* 0x002fe400078e004c */
[----:B------:R-:W-:Y:S02]  /*68df0*/  IMAD.MOV.U32 R26, RZ, RZ, R77 ;  /* 0x000000ffff1a7224 */ /* 0x000fe400078e004d */
[----:B------:R-:W-:Y:S02]  /*68e00*/  IMAD.MOV.U32 R23, RZ, RZ, R78 ;  /* 0x000000ffff177224 */ /* 0x000fe400078e004e */
[----:B------:R-:W-:Y:S01]  /*68e10*/  IMAD.MOV.U32 R22, RZ, RZ, R79 ;  /* 0x000000ffff167224 */ /* 0x000fe200078e004f */
[----:B------:R-:W-:Y:S04]  /*68e20*/  STL.64 [R1+0x1240], R80 ;  /* 0x0012405001007387 */ /* 0x000fe80000100a00 */
[----:B------:R-:W-:Y:S04]  /*68e30*/  STL.64 [R1+0x1248], R82 ;  /* 0x0012485201007387 */ /* 0x000fe80000100a00 */
[----:B------:R-:W-:Y:S04]  /*68e40*/  STL [R1+0x65d4], R22 ;  /* 0x0065d41601007387 */ /* 0x000fe80000100800 */
[----:B------:R-:W-:Y:S01]  /*68e50*/  STL [R1+0x65d0], R23 ;  /* 0x0065d01701007387 */ /* 0x000fe20000100800 */
[----:B----4-:R-:W-:Y:S03]  /*68e60*/  HMMA.1688.F32.TF32 R76, R152, R28, R68 ;  /* 0x0000001c984c723c */ /* 0x010fe60000081044 */
[----:B------:R-:W-:Y:S04]  /*68e70*/  STL [R1+0x65cc], R27 ;  /* 0x0065cc1b01007387 */ /* 0x000fe80000100800 */
[----:B------:R-:W-:Y:S04]  /*68e80*/  STL [R1+0x65c8], R26 ;  /* 0x0065c81a01007387 */ /* 0x000fe80000100800 */
[----:B------:R-:W2:-:S12]  /*68e90*/  LDL.LU R68, [R1+0x2b00] ;  /* 0x002b000001447983 */ /* 0x000e980000300800 */
[----:B------:R1:W-:Y:S04]  /*68ea0*/  STL.64 [R1+0x1220], R76 ;  /* 0x0012204c01007387 */ /* 0x0003e80000100a00 */
[----:B------:R3:W-:Y:S04]  /*68eb0*/  STL.64 [R1+0x1228], R78 ;  /* 0x0012284e01007387 */ /* 0x0007e80000100a00 */
[----:B------:R-:W2:Y:S04]  /*68ec0*/  LDL.LU R69, [R1+0x2b04] ;  /* 0x002b040001457983 */ /* 0x000ea80000300800 */
[----:B------:R-:W2:Y:S04]  /*68ed0*/  LDL.LU R70, [R1+0x2b08] ;  /* 0x002b080001467983 */ /* 0x000ea80000300800 */
[----:B------:R-:W2:Y:S01]  /*68ee0*/  LDL.LU R71, [R1+0x2b0c] ;  /* 0x002b0c0001477983 */ /* 0x000ea20000300800 */
[----:B------:R-:W-:Y:S03]  /*68ef0*/  HMMA.1688.F32.TF32 R72, R152, R24, R72 ;  /* 0x000000189848723c */ /* 0x000fe60000081048 */
[----:B-1----:R-:W4:Y:S04]  /*68f00*/  LDL.LU R76, [R1+0x2af0] ;  /* 0x002af000014c7983 */ /* 0x002f280000300800 */
[----:B------:R-:W4:Y:S04]  /*68f10*/  LDL.LU R77, [R1+0x2af4] ;  /* 0x002af400014d7983 */ /* 0x000f280000300800 */
[----:B---3--:R-:W4:Y:S04]  /*68f20*/  LDL.LU R78, [R1+0x2af8] ;  /* 0x002af800014e7983 */ /* 0x008f280000300800 */
[----:B------:R-:W4:Y:S09]  /*68f30*/  LDL.LU R79, [R1+0x2afc] ;  /* 0x002afc00014f7983 */ /* 0x000f320000300800 */
        /* <DEDUP_REMOVED lines=8> */
[----:B------:R-:W-:Y:S03]  /*68fc0*/  HMMA.1688.F32.TF32 R72, R152, R20, R248 ;  /* 0x000000149848723c */ /* 0x000fe600000810f8 */
[----:B------:R-:W3:Y:S04]  /*68fd0*/  LDL.LU R248, [R1+0x2ae0] ;  /* 0x002ae00001f87983 */ /* 0x000ee80000300800 */
[----:B------:R-:W3:Y:S04]  /*68fe0*/  LDL.LU R249, [R1+0x2ae4] ;  /* 0x002ae40001f97983 */ /* 0x000ee80000300800 */
[----:B------:R-:W3:Y:S04]  /*68ff0*/  LDL.LU R250, [R1+0x2ae8] ;  /* 0x002ae80001fa7983 */ /* 0x000ee80000300800 */
[----:B------:R-:W3:Y:S04]  /*69000*/  LDL.LU R251, [R1+0x2aec] ;  /* 0x002aec0001fb7983 */ /* 0x000ee80000300800 */
[----:B------:R-:W-:Y:S04]  /*69010*/  LDS R152, [R0+UR10+0x8080] ;  /* 0x0080800a00987984 */ /* 0x000fe80008000800 */
[----:B------:R-:W-:Y:S01]  /*69020*/  LDS R154, [R0+UR10+0xa080] ;  /* 0x00a0800a009a7984 */ /* 0x000fe20008000800 */
[----:B------:R-:W-:-:S03]  /*69030*/  IMAD.MOV.U32 R26, RZ, RZ, R75 ;  /* 0x000000ffff1a7224 */ /* 0x000fc600078e004b */
[----:B------:R-:W-:Y:S01]  /*69040*/  LDS R153, [R95+UR10+0x8080] ;  /* 0x0080800a5f997984 */ /* 0x000fe20008000800 */
[----:B------:R-:W-:Y:S02]  /*69050*/  IMAD.MOV.U32 R27, RZ, RZ, R74 ;  /* 0x000000ffff1b7224 */ /* 0x000fe400078e004a */
[----:B------:R-:W-:Y:S01]  /*69060*/  IMAD.MOV.U32 R22, RZ, RZ, R72 ;  /* 0x000000ffff167224 */ /* 0x000fe200078e0048 */
[----:B------:R-:W3:Y:S01]  /*69070*/  LDS R155, [R95+UR10+0xa080] ;  /* 0x00a0800a5f9b7984 */ /* 0x000ee20008000800 */
[----:B------:R-:W-:-:S03]  /*69080*/  IMAD.MOV.U32 R23, RZ, RZ, R73 ;  /* 0x000000ffff177224 */ /* 0x000fc600078e0049 */
[----:B------:R-:W-:Y:S04]  /*69090*/  STL [R1+0x65f4], R26 ;  /* 0x0065f41a01007387 */ /* 0x000fe80000100800 */
[----:B------:R-:W-:Y:S04]  /*690a0*/  STL [R1+0x65f0], R27 ;  /* 0x0065f01b01007387 */ /* 0x000fe80000100800 */
[----:B------:R-:W-:Y:S04]  /*690b0*/  STL [R1+0x65ec], R22 ;  /* 0x0065ec1601007387 */ /* 0x000fe80000100800 */
[----:B------:R3:W-:Y:S04]  /*690c0*/  STL [R1+0x65e8], R23 ;  /* 0x0065e81701007387 */ /* 0x0007e80000100800 */
[----:B------:R-:W3:Y:S04]  /*690d0*/  LDL.LU R72, [R1+0x2ad0] ;  /* 0x002ad00001487983 */ /* 0x000ee80000300800 */
[----:B------:R-:W3:Y:S04]  /*690e0*/  LDL.LU R73, [R1+0x2ad4] ;  /* 0x002ad40001497983 */ /* 0x000ee80000300800 */
[----:B------:R-:W3:Y:S04]  /*690f0*/  LDL.LU R74, [R1+0x2ad8] ;  /* 0x002ad800014a7983 */ /* 0x000ee80000300800 */
[----:B------:R-:W3:Y:S01]  /*69100*/  LDL.LU R75, [R1+0x2adc] ;  /* 0x002adc00014b7983 */ /* 0x000ee20000300800 */
[C---:B--2---:R-:W-:Y:S06]  /*69110*/  HMMA.1688.F32.TF32 R68, R232.reuse, R4, R68 ;  /* 0x00000004e844723c */ /* 0x044fec0000081044 */
[----:B----4-:R-:W-:-:S15]  /*69120*/  HMMA.1688.F32.TF32 R76, R232, R8, R76 ;  /* 0x00000008e84c723c */ /* 0x010fde000008104c */
[----:B------:R-:W-:-:S03]  /*69130*/  NOP ;  /* 0x0000000000007918 */ /* 0x000fc60000000000 */
[----:B-1----:R-:W-:Y:S02]  /*69140*/  IMAD.MOV.U32 R35, RZ, RZ, R68 ;  /* 0x000000ffff237224 */ /* 0x002fe400078e0044 */
[----:B---3--:R-:W-:Y:S01]  /*69150*/  IMAD.MOV.U32 R34, RZ, RZ, R69 ;  /* 0x000000ffff227224 */ /* 0x008fe200078e0045 */
[----:B------:R-:W2:Y:S01]  /*69160*/  LDL.LU R68, [R1+0x2ac0] ;  /* 0x002ac00001447983 */ /* 0x000ea20000300800 */
[----:B------:R-:W-:Y:S02]  /*69170*/  IMAD.MOV.U32 R31, RZ, RZ, R70 ;  /* 0x000000ffff1f7224 */ /* 0x000fe400078e0046 */
[----:B------:R-:W-:Y:S01]  /*69180*/  IMAD.MOV.U32 R30, RZ, RZ, R71 ;  /* 0x000000ffff1e7224 */ /* 0x000fe200078e0047 */
[----:B------:R-:W2:Y:S04]  /*69190*/  LDL.LU R69, [R1+0x2ac4] ;  /* 0x002ac40001457983 */ /* 0x000ea80000300800 */
[----:B------:R-:W2:Y:S04]  /*691a0*/  LDL.LU R70, [R1+0x2ac8] ;  /* 0x002ac80001467983 */ /* 0x000ea80000300800 */
[----:B------:R-:W2:Y:S01]  /*691b0*/  LDL.LU R71, [R1+0x2acc] ;  /* 0x002acc0001477983 */ /* 0x000ea20000300800 */
[----:B------:R-:W-:-:S02]  /*691c0*/  IMAD.MOV.U32 R23, RZ, RZ, R79 ;  /* 0x000000ffff177224 */ /* 0x000fc400078e004f */
[----:B------:R-:W-:Y:S01]  /*691d0*/  IMAD.MOV.U32 R22, RZ, RZ, R78 ;  /* 0x000000ffff167224 */ /* 0x000fe200078e004e */
[----:B------:R-:W-:Y:S01]  /*691e0*/  STL [R1+0x6604], R30 ;  /* 0x0066041e01007387 */ /* 0x000fe20000100800 */
[----:B------:R-:W-:Y:S02]  /*691f0*/  IMAD.MOV.U32 R26, RZ, RZ, R76 ;  /* 0x000000ffff1a7224 */ /* 0x000fe400078e004c */
[----:B------:R-:W-:Y:S01]  /*69200*/  IMAD.MOV.U32 R27, RZ, RZ, R77 ;  /* 0x000000ffff1b7224 */ /* 0x000fe200078e004d */
[----:B------:R-:W-:Y:S04]  /*69210*/  STL [R1+0x6600], R31 ;  /* 0x0066001f01007387 */ /* 0x000fe80000100800 */
[----:B------:R-:W-:Y:S04]  /*69220*/  STL [R1+0x65fc], R35 ;  /* 0x0065fc2301007387 */ /* 0x000fe80000100800 */
[----:B------:R1:W-:Y:S04]  /*69230*/  STL [R1+0x65f8], R34 ;  /* 0x0065f82201007387 */ /* 0x0003e80000100800 */
[----:B------:R3:W-:Y:S04]  /*69240*/  STL [R1+0x6614], R23 ;  /* 0x0066141701007387 */ /* 0x0007e80000100800 */
[----:B------:R4:W-:Y:S01]  /*69250*/  STL [R1+0x6610], R22 ;  /* 0x0066101601007387 */ /* 0x0009e20000100800 */
[----:B------:R-:W-:Y:S03]  /*69260*/  HMMA.1688.F32.TF32 R76, R232, R64, R248 ;  /* 0x00000040e84c723c */ /* 0x000fe600000810f8 */
[----:B------:R4:W-:Y:S04]  /*69270*/  STL [R1+0x660c], R26 ;  /* 0x00660c1a01007387 */ /* 0x0009e80000100800 */
[----:B------:R4:W-:Y:S04]  /*69280*/  STL [R1+0x6608], R27 ;  /* 0x0066081b01007387 */ /* 0x0009e80000100800 */
[----:B------:R-:W4:Y:S04]  /*69290*/  LDL.LU R248, [R1+0x2ab0] ;  /* 0x002ab00001f87983 */ /* 0x000f280000300800 */
[----:B------:R-:W4:Y:S04]  /*692a0*/  LDL.LU R249, [R1+0x2ab4] ;  /* 0x002ab40001f97983 */ /* 0x000f280000300800 */
[----:B------:R-:W4:Y:S04]  /*692b0*/  LDL.LU R250, [R1+0x2ab8] ;  /* 0x002ab80001fa7983 */ /* 0x000f280000300800 */
[----:B------:R-:W4:Y:S01]  /*692c0*/  LDL.LU R251, [R1+0x2abc] ;  /* 0x002abc0001fb7983 */ /* 0x000f220000300800 */
[----:B------:R-:W-:-:S02]  /*692d0*/  IMAD.MOV.U32 R43, RZ, RZ, R79 ;  /* 0x000000ffff2b7224 */ /* 0x000fc400078e004f */
[----:B------:R-:W-:Y:S01]  /*692e0*/  IMAD.MOV.U32 R42, RZ, RZ, R78 ;  /* 0x000000ffff2a7224 */ /* 0x000fe200078e004e */
[----:B------:R-:W-:Y:S01]  /*692f0*/  HMMA.1688.F32.TF32 R72, R232, R60, R72 ;  /* 0x0000003ce848723c */ /* 0x000fe20000081048 */
[----:B------:R-:W-:Y:S02]  /*69300*/  IMAD.MOV.U32 R39, RZ, RZ, R77 ;  /* 0x000000ffff277224 */ /* 0x000fe400078e004d */
[----:B------:R-:W-:Y:S01]  /*69310*/  IMAD.MOV.U32 R38, RZ, RZ, R76 ;  /* 0x000000ffff267224 */ /* 0x000fe200078e004c */
[----:B------:R3:W-:Y:S04]  /*69320*/  STL [R1+0x6624], R43 ;  /* 0x0066242b01007387 */ /* 0x0007e80000100800 */
[----:B------:R3:W-:Y:S04]  /*69330*/  STL [R1+0x6620], R42 ;  /* 0x0066202a01007387 */ /* 0x0007e80000100800 */
[----:B------:R3:W-:Y:S04]  /*69340*/  STL [R1+0x661c], R39 ;  /* 0x00661c2701007387 */ /* 0x0007e80000100800 */
[----:B------:R3:W-:Y:S08]  /*69350*/  STL [R1+0x6618], R38 ;  /* 0x0066182601007387 */ /* 0x0007f00000100800 */
[----:B-1----:R-:W-:-:S02]  /*69360*/  IMAD.MOV.U32 R34, RZ, RZ, R75 ;  /* 0x000000ffff227224 */ /* 0x002fc400078e004b */
[----:B------:R-:W-:Y:S02]  /*69370*/  IMAD.MOV.U32 R35, RZ, RZ, R74 ;  /* 0x000000ffff237224 */ /* 0x000fe400078e004a */
[----:B------:R-:W-:Y:S02]  /*69380*/  IMAD.MOV.U32 R31, RZ, RZ, R73 ;  /* 0x000000ffff1f7224 */ /* 0x000fe400078e0049 */
[----:B------:R-:W-:Y:S01]  /*69390*/  IMAD.MOV.U32 R30, RZ, RZ, R72 ;  /* 0x000000ffff1e7224 */ /* 0x000fe200078e0048 */
[----:B------:R1:W-:Y:S04]  /*693a0*/  STL [R1+0x6634], R34 ;  /* 0x0066342201007387 */ /* 0x0003e80000100800 */
[----:B------:R1:W-:Y:S04]  /*693b0*/  STL [R1+0x6630], R35 ;  /* 0x0066302301007387 */ /* 0x0003e80000100800 */
[----:B------:R1:W-:Y:S04]  /*693c0*/  STL [R1+0x662c], R31 ;  /* 0x00662c1f01007387 */ /* 0x0003e80000100800 */
[----:B------:R1:W-:Y:S04]  /*693d0*/  STL [R1+0x6628], R30 ;  /* 0x0066281e01007387 */ /* 0x0003e80000100800 */
        /* <DEDUP_REMOVED lines=8> */
[----:B--2---:R-:W-:-:S15]  /*69460*/  HMMA.1688.F32.TF32 R68, R232, R56, R68 ;  /* 0x00000038e844723c */ /* 0x004fde0000081044 */
[----:B------:R-:W-:-:S09]  /*69470*/  NOP ;  /* 0x0000000000007918 */ /* 0x000fd20000000000 */
[----:B------:R-:W-:Y:S02]  /*69480*/  IMAD.MOV.U32 R18, RZ, RZ, R68 ;  /* 0x000000ffff127224 */ /* 0x000fe400078e0044 */
[----:B------:R-:W-:Y:S02]  /*69490*/  IMAD.MOV.U32 R19, RZ, RZ, R69 ;  /* 0x000000ffff137224 */ /* 0x000fe400078e0045 */
[----:B------:R-:W-:Y:S02]  /*694a0*/  IMAD.MOV.U32 R14, RZ, RZ, R70 ;  /* 0x000000ffff0e7224 */ /* 0x000fe400078e0046 */
[----:B------:R-:W-:-:S05]  /*694b0*/  IMAD.MOV.U32 R46, RZ, RZ, R71 ;  /* 0x000000ffff2e7224 */ /* 0x000fca00078e0047 */
[----:B------:R-:W-:Y:S01]  /*694c0*/  STL [R1+0x6644], R46 ;  /* 0x0066442e01007387 */ /* 0x000fe20000100800 */
[----:B----4-:R-:W-:Y:S03]  /*694d0*/  HMMA.1688.F32.TF32 R68, R232, R52, R248 ;  /* 0x00000034e844723c */ /* 0x010fe600000810f8 */
[----:B------:R-:W-:Y:S04]  /*694e0*/  STL [R1+0x6640], R14 ;  /* 0x0066400e01007387 */ /* 0x000fe80000100800 */
[----:B------:R-:W-:Y:S04]  /*694f0*/  STL [R1+0x663c], R19 ;  /* 0x00663c1301007387 */ /* 0x000fe80000100800 */
[----:B------:R-:W-:Y:S04]  /*69500*/  STL [R1+0x6638], R18 ;  /* 0x0066381201007387 */ /* 0x000fe80000100800 */
[----:B------:R-:W2:Y:S04]  /*69510*/  LDL.LU R76, [R1+0x2a80] ;  /* 0x002a8000014c7983 */ /* 0x000ea80000300800 */
[----:B------:R-:W2:Y:S04]  /*69520*/  LDL.LU R77, [R1+0x2a84] ;  /* 0x002a8400014d7983 */ /* 0x000ea80000300800 */
[----:B------:R-:W2:Y:S04]  /*69530*/  LDL.LU R78, [R1+0x2a88] ;  /* 0x002a8800014e7983 */ /* 0x000ea80000300800 */
[----:B------:R-:W2:Y:S01]  /*69540*/  LDL.LU R79, [R1+0x2a8c] ;  /* 0x002a8c00014f7983 */ /* 0x000ea20000300800 */
[----:B---3--:R-:W-:-:S03]  /*69550*/  IMAD.MOV.U32 R23, RZ, RZ, R68 ;  /* 0x000000ffff177224 */ /* 0x008fc600078e0044 */
        /* <DEDUP_REMOVED lines=15> */
[C---:B------:R-:W-:Y:S03]  /*69650*/  HMMA.1688.F32.TF32 R84, R232.reuse, R48, R84 ;  /* 0x00000030e854723c */ /* 0x040fe60000081054 */
[----:B------:R1:W-:Y:S04]  /*69660*/  STL [R1+0x6654], R27 ;  /* 0x0066541b01007387 */ /* 0x0003e80000100800 */
[----:B------:R1:W-:Y:S01]  /*69670*/  STL [R1+0x6650], R26 ;  /* 0x0066501a01007387 */ /* 0x0003e20000100800 */
[----:B------:R-:W-:Y:S03]  /*69680*/  HMMA.1688.F32.TF32 R80, R232, R44, R80 ;  /* 0x0000002ce850723c */ /* 0x000fe60000081050 */
[----:B------:R1:W-:-:S13]  /*69690*/  STL [R1+0x664c], R22 ;  /* 0x00664c1601007387 */ /* 0x0003da0000100800 */
[----:B------:R-:W-:Y:S02]  /*696a0*/  IMAD.MOV.U32 R59, RZ, RZ, R87 ;  /* 0x000000ffff3b7224 */ /* 0x000fe400078e0057 */
[----:B------:R-:W-:Y:S02]  /*696b0*/  IMAD.MOV.U32 R58, RZ, RZ, R86 ;  /* 0x000000ffff3a7224 */ /* 0x000fe400078e0056 */
[----:B------:R-:W-:Y:S01]  /*696c0*/  IMAD.MOV.U32 R54, RZ, RZ, R85 ;  /* 0x000000ffff367224 */ /* 0x000fe200078e0055 */
[----:B------:R1:W-:Y:S01]  /*696d0*/  STL [R1+0x6648], R23 ;  /* 0x0066481701007387 */ /* 0x0003e20000100800 */
[----:B------:R-:W-:-:S03]  /*696e0*/  IMAD.MOV.U32 R47, RZ, RZ, R84 ;  /* 0x000000ffff2f7224 */ /* 0x000fc600078e0054 */
[----:B------:R1:W-:Y:S04]  /*696f0*/  STL [R1+0x6664], R59 ;  /* 0x0066643b01007387 */ /* 0x0003e80000100800 */
[----:B------:R1:W-:Y:S04]  /*69700*/  STL [R1+0x6660], R58 ;  /* 0x0066603a01007387 */ /* 0x0003e80000100800 */
[----:B------:R1:W-:Y:S04]  /*69710*/  STL [R1+0x665c], R54 ;  /* 0x00665c3601007387 */ /* 0x0003e80000100800 */
[----:B------:R1:W-:Y:S01]  /*69720*/  STL [R1+0x6658], R47 ;  /* 0x0066582f01007387 */ /* 0x0003e20000100800 */
[----:B------:R-:W-:-:S02]  /*69730*/  IMAD.MOV.U32 R43, RZ, RZ, R80 ;  /* 0x000000ffff2b7224 */ /* 0x000fc400078e0050 */
[----:B------:R-:W-:Y:S02]  /*69740*/  IMAD.MOV.U32 R42, RZ, RZ, R81 ;  /* 0x000000ffff2a7224 */ /* 0x000fe400078e0051 */
[----:B------:R-:W-:Y:S02]  /*69750*/  IMAD.MOV.U32 R39, RZ, RZ, R82 ;  /* 0x000000ffff277224 */ /* 0x000fe400078e0052 */
[----:B------:R-:W-:Y:S01]  /*69760*/  IMAD.MOV.U32 R38, RZ, RZ, R83 ;  /* 0x000000ffff267224 */ /* 0x000fe200078e0053 */
[C---:B--2---:R-:W-:Y:S06]  /*69770*/  HMMA.1688.F32.TF32 R76, R232.reuse, R12, R76 ;  /* 0x0000000ce84c723c */ /* 0x044fec000008104c */
[----:B----4-:R-:W-:-:S15]  /*69780*/  HMMA.1688.F32.TF32 R68, R232, R40, R68 ;  /* 0x00000028e844723c */ /* 0x010fde0000081044 */
[----:B------:R-:W-:-:S09]  /*69790*/  NOP ;  /* 0x0000000000007918 */ /* 0x000fd20000000000 */
[----:B------:R-:W-:Y:S02]  /*697a0*/  IMAD.MOV.U32 R55, RZ, RZ, R68 ;  /* 0x000000ffff377224 */ /* 0x000fe400078e0044 */
[----:B------:R-:W-:Y:S02]  /*697b0*/  IMAD.MOV.U32 R50, RZ, RZ, R69 ;  /* 0x000000ffff327224 */ /* 0x000fe400078e0045 */
[----:B------:R-:W-:Y:S02]  /*697c0*/  IMAD.MOV.U32 R51, RZ, RZ, R70 ;  /* 0x000000ffff337224 */ /* 0x000fe400078e0046 */
[----:B------:R-:W-:Y:S02]  /*697d0*/  IMAD.MOV.U32 R15, RZ, RZ, R71 ;  /* 0x000000ffff0f7224 */ /* 0x000fe400078e0047 */
[----:B---3--:R-:W-:Y:S01]  /*697e0*/  HMMA.1688.F32.TF32 R68, R232, R36, R248 ;  /* 0x00000024e844723c */ /* 0x008fe200000810f8 */
[----:B-1----:R-:W-:Y:S02]  /*697f0*/  IMAD.MOV.U32 R34, RZ, RZ, R76 ;  /* 0x000000ffff227224 */ /* 0x002fe400078e004c */
[----:B------:R-:W-:-:S02]  /*69800*/  IMAD.MOV.U32 R35, RZ, RZ, R77 ;  /* 0x000000ffff237224 */ /* 0x000fc400078e004d */
[----:B------:R-:W-:Y:S02]  /*69810*/  IMAD.MOV.U32 R31, RZ, RZ, R78 ;  /* 0x000000ffff1f7224 */ /* 0x000fe400078e004e */
[----:B------:R-:W-:-:S15]  /*69820*/  IMAD.MOV.U32 R30, RZ, RZ, R79 ;  /* 0x000000ffff1e7224 */ /* 0x000fde00078e004f */
[----:B------:R-:W-:-:S02]  /*69830*/  NOP ;  /* 0x0000000000007918 */ /* 0x000fc40000000000 */
        /* <DEDUP_REMOVED lines=95> */
[C---:B--2---:R-:W-:Y:S06]  /*69e30*/  HMMA.1688.F32.TF32 R84, R152.reuse, R36, R84 ;  /* 0x000000249854723c */ /* 0x044fec0000081054 */
[C---:B------:R-:W-:Y:S06]  /*69e40*/  HMMA.1688.F32.TF32 R96, R152.reuse, R16, R96 ;  /* 0x000000109860723c */ /* 0x040fec0000081060 */
[C---:B------:R-:W-:Y:S06]  /*69e50*/  HMMA.1688.F32.TF32 R100, R152.reuse, R12, R100 ;  /* 0x0000000c9864723c */ /* 0x040fec0000081064 */
[C---:B------:R-:W-:Y:S06]  /*69e60*/  HMMA.1688.F32.TF32 R104, R152.reuse, R44, R104 ;  /* 0x0000002c9868723c */ /* 0x040fec0000081068 */
[C---:B------:R-:W-:Y:S06]  /*69e70*/  HMMA.1688.F32.TF32 R112, R152.reuse, R52, R112 ;  /* 0x000000349870723c */ /* 0x040fec0000081070 */
[C---:B------:R-:W-:Y:S06]  /*69e80*/  HMMA.1688.F32.TF32 R116, R152.reuse, R56, R116 ;  /* 0x000000389874723c */ /* 0x040fec0000081074 */
[C---:B------:R-:W-:Y:S06]  /*69e90*/  HMMA.1688.F32.TF32 R120, R152.reuse, R60, R120 ;  /* 0x0000003c9878723c */ /* 0x040fec0000081078 */
[----:B------:R-:W-:Y:S06]  /*69ea0*/  HMMA.1688.F32.TF32 R128, R152, R8, R128 ;  /* 0x000000089880723c */ /* 0x000fec0000081080 */
[C---:B------:R-:W-:Y:S06]  /*69eb0*/  HMMA.1688.F32.TF32 R136, R232.reuse, R20, R136 ;  /* 0x00000014e888723c */ /* 0x040fec0000081088 */
[C---:B------:R-:W-:Y:S06]  /*69ec0*/  HMMA.1688.F32.TF32 R144, R232.reuse, R28, R144 ;  /* 0x0000001ce890723c */ /* 0x040fec0000081090 */
[----:B------:R-:W-:Y:S06]  /*69ed0*/  HMMA.1688.F32.TF32 R140, R232, R24, R140 ;  /* 0x00000018e88c723c */ /* 0x000fec000008108c */
[----:B------:R-:W-:Y:S11]  /*69ee0*/  HMMA.1688.F32.TF32 R132, R152, R4, R132 ;  /* 0x000000049884723c */ /* 0x000ff60000081084 */
[----:B------:R-:W-:Y:S01]  /*69ef0*/  STL.64 [R1+0x1170], R144 ;  /* 0x0011709001007387 */ /* 0x000fe20000100a00 */
[----:B------:R-:W-:Y:S03]  /*69f00*/  HMMA.1688.F32.TF32 R148, R232, R32, R148 ;  /* 0x00000020e894723c */ /* 0x000fe60000081094 */
[----:B------:R-:W-:Y:S04]  /*69f10*/  LDS R232, [R247+UR10+0x8080] ;  /* 0x0080800af7e87984 */ /* 0x000fe80008000800 */
[----:B------:R-:W-:Y:S04]  /*69f20*/  LDS R234, [R247+UR10+0xa080] ;  /* 0x00a0800af7ea7984 */ /* 0x000fe80008000800 */
[----:B------:R-:W-:Y:S01]  /*69f30*/  LDS R233, [R252+UR10+0x8080] ;  /* 0x0080800afce97984 */ /* 0x000fe20008000800 */
[C---:B------:R-:W-:Y:S03]  /*69f40*/  HMMA.1688.F32.TF32 R124, R152.reuse, R64, R124 ;  /* 0x00000040987c723c */ /* 0x040fe6000008107c */
[----:B------:R-:W1:Y:S04]  /*69f50*/  LDS R235, [R252+UR10+0xa080] ;  /* 0x00a0800afceb7984 */ /* 0x000e680008000800 */
[----:B------:R-:W-:Y:S01]  /*69f60*/  STL.64 [R1+0x1178], R146 ;  /* 0x0011789201007387 */ /* 0x000fe20000100a00 */
[C---:B------:R-:W-:Y:S03]  /*69f70*/  HMMA.1688.F32.TF32 R108, R152.reuse, R48, R108 ;  /* 0x00000030986c723c */ /* 0x040fe6000008106c */
        /* <DEDUP_REMOVED lines=30> */
[----:B------:R-:W-:Y:S03]  /*6a160*/  HMMA.1688.F32.TF32 R68, R152, R20, R68 ;  /* 0x000000149844723c */ /* 0x000fe60000081044 */
[----:B------:R-:W-:Y:S04]  /*6a170*/  STL.64 [R1+0x10d0], R80 ;  /* 0x0010d05001007387 */ /* 0x000fe80000100a00 */
[----:B------:R-:W-:Y:S04]  /*6a180*/  STL.64 [R1+0x10d8], R82 ;  /* 0x0010d85201007387 */ /* 0x000fe80000100a00 */
[----:B------:R-:W-:Y:S04]  /*6a190*/  STL.64 [R1+0x10c0], R76 ;  /* 0x0010c04c01007387 */ /* 0x000fe80000100a00 */
[----:B------:R-:W-:Y:S04]  /*6a1a0*/  STL.64 [R1+0x10c8], R78 ;  /* 0x0010c84e01007387 */ /* 0x000fe80000100a00 */
[----:B------:R-:W-:Y:S04]  /*6a1b0*/  STL.64 [R1+0x10b0], R72 ;  /* 0x0010b04801007387 */ /* 0x000fe80000100a00 */
[----:B------:R1:W-:Y:S01]  /*6a1c0*/  STL.64 [R1+0x10b8], R74 ;  /* 0x0010b84a01007387 */ /* 0x0003e20000100a00 */
[----:B------:R-:W-:-:S02]  /*6a1d0*/  IMAD.MOV.U32 R59, RZ, RZ, R148 ;  /* 0x000000ffff3b7224 */ /* 0x000fc400078e0094 */
[----:B------:R-:W-:Y:S01]  /*6a1e0*/  IMAD.MOV.U32 R58, RZ, RZ, R149 ;  /* 0x000000ffff3a7224 */ /* 0x000fe200078e0095 */
[----:B------:R-:W-:Y:S01]  /*6a1f0*/  LDS R152, [R0+UR10+0x8100] ;  /* 0x0081000a00987984 */ /* 0x000fe20008000800 */
[----:B------:R-:W-:Y:S02]  /*6a200*/  IMAD.MOV.U32 R54, RZ, RZ, R150 ;  /* 0x000000ffff367224 */ /* 0x000fe400078e0096 */
[----:B------:R-:W-:Y:S01]  /*6a210*/  IMAD.MOV.U32 R47, RZ, RZ, R151 ;  /* 0x000000ffff2f7224 */ /* 0x000fe200078e0097 */
[----:B------:R-:W-:Y:S01]  /*6a220*/  LDS R154, [R0+UR10+0xa100] ;  /* 0x00a1000a009a7984 */ /* 0x000fe20008000800 */
[C---:B-1----:R-:W-:Y:S03]  /*6a230*/  HMMA.1688.F32.TF32 R72, R232.reuse, R4, R248 ;  /* 0x00000004e848723c */ /* 0x042fe600000810f8 */
[----:B------:R1:W-:Y:S04]  /*6a240*/  STL.64 [R1+0xea0], R68 ;  /* 0x000ea04401007387 */ /* 0x0003e80000100a00 */
[----:B------:R2:W-:Y:S04]  /*6a250*/  STL.64 [R1+0xea8], R70 ;  /* 0x000ea84601007387 */ /* 0x0005e80000100a00 */
[----:B------:R-:W-:Y:S04]  /*6a260*/  LDS R153, [R95+UR10+0x8100] ;  /* 0x0081000a5f997984 */ /* 0x000fe80008000800 */
[----:B-1----:R-:W3:Y:S04]  /*6a270*/  LDL.LU R68, [R1+0x2810] ;  /* 0x0028100001447983 */ /* 0x002ee80000300800 */
[----:B------:R-:W1:Y:S04]  /*6a280*/  LDS R155, [R95+UR10+0xa100] ;  /* 0x00a1000a5f9b7984 */ /* 0x000e680008000800 */
[----:B------:R4:W-:Y:S04]  /*6a290*/  STL.64 [R1+0xe90], R72 ;  /* 0x000e904801007387 */ /* 0x0009e80000100a00 */
[----:B------:R4:W-:Y:S04]  /*6a2a0*/  STL.64 [R1+0xe98], R74 ;  /* 0x000e984a01007387 */ /* 0x0009e80000100a00 */
[----:B------:R-:W3:Y:S04]  /*6a2b0*/  LDL.LU R69, [R1+0x2814] ;  /* 0x0028140001457983 */ /* 0x000ee80000300800 */
[----:B--2---:R-:W3:Y:S04]  /*6a2c0*/  LDL.LU R70, [R1+0x2818] ;  /* 0x0028180001467983 */ /* 0x004ee80000300800 */
[----:B------:R-:W3:Y:S04]  /*6a2d0*/  LDL.LU R71, [R1+0x281c] ;  /* 0x00281c0001477983 */ /* 0x000ee80000300800 */
[----:B----4-:R-:W2:Y:S04]  /*6a2e0*/  LDL.LU R72, [R1+0x2820] ;  /* 0x0028200001487983 */ /* 0x010ea80000300800 */
        /* <DEDUP_REMOVED lines=103> */
[C---:B----4-:R-:W-:Y:S06]  /*6a960*/  HMMA.1688.F32.TF32 R120, R232.reuse, R24, R120 ;  /* 0x00000018e878723c */ /* 0x050fec0000081078 */
[C---:B---3--:R-:W-:Y:S06]  /*6a970*/  HMMA.1688.F32.TF32 R124, R232.reuse, R28, R124 ;  /* 0x0000001ce87c723c */ /* 0x048fec000008107c */
[C---:B--2---:R-:W-:Y:S06]  /*6a980*/  HMMA.1688.F32.TF32 R128, R232.reuse, R32, R128 ;  /* 0x00000020e880723c */ /* 0x044fec0000081080 */
[C---:B------:R-:W-:Y:S06]  /*6a990*/  HMMA.1688.F32.TF32 R136, R232.reuse, R40, R136 ;  /* 0x00000028e888723c */ /* 0x040fec0000081088 */
        /* <DEDUP_REMOVED lines=8> */
[C---:B------:R-:W-:Y:S11]  /*6aa20*/  HMMA.1688.F32.TF32 R148, R232.reuse, R44, R148 ;  /* 0x0000002ce894723c */ /* 0x040ff60000081094 */
        /* <DEDUP_REMOVED lines=156> */
[----:B-1----:R-:W3:Y:S04]  /*6b3f0*/  LDL.LU R72, [R1+0x26b0] ;  /* 0x0026b00001487983 */ /* 0x002ee80000300800 */
[----:B------:R-:W3:Y:S04]  /*6b400*/  LDL.LU R73, [R1+0x26b4] ;  /* 0x0026b40001497983 */ /* 0x000ee80000300800 */
[----:B------:R-:W3:Y:S04]  /*6b410*/  LDL.LU R74, [R1+0x26b8] ;  /* 0x0026b800014a7983 */ /* 0x000ee80000300800 */
[----:B------:R-:W3:Y:S04]  /*6b420*/  LDL.LU R75, [R1+0x26bc] ;  /* 0x0026bc00014b7983 */ /* 0x000ee80000300800 */
[----:B------:R-:W3:Y:S04]  /*6b430*/  LDL.LU R248, [R1+0x2690] ;  /* 0x0026900001f87983 */ /* 0x000ee80000300800 */
[----:B------:R-:W3:Y:S04]  /*6b440*/  LDL.LU R249, [R1+0x2694] ;  /* 0x0026940001f97983 */ /* 0x000ee80000300800 */
[----:B------:R-:W3:Y:S04]  /*6b450*/  LDL.LU R250, [R1+0x2698] ;  /* 0x0026980001fa7983 */ /* 0x000ee80000300800 */
[----:B------:R-:W3:Y:S01]  /*6b460*/  LDL.LU R251, [R1+0x269c] ;  /* 0x00269c0001fb7983 */ /* 0x000ee20000300800 */
[C---:B--2---:R-:W-:Y:S06]  /*6b470*/  HMMA.1688.F32.TF32 R88, R232.reuse, R32, R88 ;  /* 0x00000020e858723c */ /* 0x044fec0000081058 */
[C---:B----4-:R-:W-:Y:S06]  /*6b480*/  HMMA.1688.F32.TF32 R84, R232.reuse, R28, R84 ;  /* 0x0000001ce854723c */ /* 0x050fec0000081054 */
[C---:B---3--:R-:W-:Y:S06]  /*6b490*/  HMMA.1688.F32.TF32 R96, R232.reuse, R36, R96 ;  /* 0x00000024e860723c */ /* 0x048fec0000081060 */
        /* <DEDUP_REMOVED lines=15> */
[C---:B------:R-:W-:Y:S03]  /*6b590*/  HMMA.1688.F32.TF32 R140, R232.reuse, R4, R140 ;  /* 0x00000004e88c723c */ /* 0x040fe6000008108c */
[----:B------:R-:W-:Y:S03]  /*6b5a0*/  STL.64 [R1+0x1440], R160 ;  /* 0x001440a001007387 */ /* 0x000fe60000100a00 */
[C---:B------:R-:W-:Y:S01]  /*6b5b0*/  HMMA.1688.F32.TF32 R132, R232.reuse, R64, R132 ;  /* 0x00000040e884723c */ /* 0x040fe20000081084 */
        /* <DEDUP_REMOVED lines=49> */
[----:B------:R-:W1:Y:S08]  /*6b8d0*/  LDS R235, [R252+UR10+0xa180] ;  /* 0x00a1800afceb7984 */ /* 0x000e700008000800 */
[----:B------:R-:W-:Y:S04]  /*6b8e0*/  STL.64 [R1+0x17d0], R80 ;  /* 0x0017d05001007387 */ /* 0x000fe80000100a00 */
[----:B------:R-:W-:Y:S04]  /*6b8f0*/  STL.64 [R1+0x17d8], R82 ;  /* 0x0017d85201007387 */ /* 0x000fe80000100a00 */
[----:B------:R-:W2:Y:S06]  /*6b900*/  LDL.LU R68, [R1+0x2460] ;  /* 0x0024600001447983 */ /* 0x000eac0000300800 */
[----:B------:R-:W-:Y:S04]  /*6b910*/  STL.64 [R1+0x17f0], R76 ;  /* 0x0017f04c01007387 */ /* 0x000fe80000100a00 */
[----:B------:R-:W-:Y:S04]  /*6b920*/  STL.64 [R1+0x17f8], R78 ;  /* 0x0017f84e01007387 */ /* 0x000fe80000100a00 */
        /* <DEDUP_REMOVED lines=286> */
[C---:B-1----:R-:W-:Y:S06]  /*6cb10*/  HMMA.1688.F32.TF32 R88, R152.reuse, R24, R88 ;  /* 0x000000189858723c */ /* 0x042fec0000081058 */
        /* <DEDUP_REMOVED lines=11> */
[----:B------:R-:W-:Y:S01]  /*6cbd0*/  HMMA.1688.F32.TF32 R160, R232, R24, R160 ;  /* 0x00000018e8a0723c */ /* 0x000fe200000810a0 */
[----:B------:R-:W-:Y:S04]  /*6cbe0*/  LDS R232, [R247+UR10+0x8200] ;  /* 0x0082000af7e87984 */ /* 0x000fe80008000800 */
[----:B------:R-:W-:Y:S04]  /*6cbf0*/  LDS R234, [R247+UR10+0xa200] ;  /* 0x00a2000af7ea7984 */ /* 0x000fe80008000800 */
[----:B------:R-:W-:Y:S04]  /*6cc00*/  LDS R233, [R252+UR10+0x8200] ;  /* 0x0082000afce97984 */ /* 0x000fe80008000800 */
[----:B------:R-:W1:Y:S01]  /*6cc10*/  LDS R235, [R252+UR10+0xa200] ;  /* 0x00a2000afceb7984 */ /* 0x000e620008000800 */
[C---:B------:R-:W-:Y:S06]  /*6cc20*/  HMMA.1688.F32.TF32 R144, R152.reuse, R8, R144 ;  /* 0x000000089890723c */ /* 0x040fec0000081090 */
[C---:B------:R-:W-:Y:S03]  /*6cc30*/  HMMA.1688.F32.TF32 R148, R152.reuse, R4, R148 ;  /* 0x000000049894723c */ /* 0x040fe60000081094 */
[----:B------:R-:W-:Y:S03]  /*6cc40*/  STL.64 [R1+0x2740], R160 ;  /* 0x002740a001007387 */ /* 0x000fe60000100a00 */
[C---:B------:R-:W-:Y:S01]  /*6cc50*/  HMMA.1688.F32.TF32 R132, R152.reuse, R56, R132 ;  /* 0x000000389884723c */ /* 0x040fe20000081084 */
[----:B------:R-:W-:Y:S04]  /*6cc60*/  STL.64 [R1+0x2748], R162 ;  /* 0x002748a201007387 */ /* 0x000fe80000100a00 */
[----:B------:R-:W-:Y:S04]  /*6cc70*/  STL.64 [R1+0x1cc0], R156 ;  /* 0x001cc09c01007387 */ /* 0x000fe80000100a00 */
[----:B------:R-:W-:Y:S01]  /*6cc80*/  STL.64 [R1+0x1cc8], R158 ;  /* 0x001cc89e01007387 */ /* 0x000fe20000100a00 */
[C---:B------:R-:W-:Y:S07]  /*6cc90*/  HMMA.1688.F32.TF32 R116, R152.reuse, R12, R116 ;  /* 0x0000000c9874723c */ /* 0x040fee0000081074 */
        /* <DEDUP_REMOVED lines=41> */
[C---:B------:R-:W-:Y:S01]  /*6cf30*/  HMMA.1688.F32.TF32 R72, R232.reuse, R56, R248 ;  /* 0x00000038e848723c */ /* 0x040fe200000810f8 */
[----:B------:R-:W-:Y:S04]  /*6cf40*/  STL.64 [R1+0x22a0], R88 ;  /* 0x0022a05801007387 */ /* 0x000fe80000100a00 */
[----:B------:R-:W-:Y:S06]  /*6cf50*/  STL.64 [R1+0x22a8], R90 ;  /* 0x0022a85a01007387 */ /* 0x000fec0000100a00 */
        /* <DEDUP_REMOVED lines=151> */
[C---:B-1----:R-:W-:Y:S03]  /*6d8d0*/  HMMA.1688.F32.TF32 R132, R152.reuse, R4, R128 ;  /* 0x000000049884723c */ /* 0x042fe60000081080 */
[----:B------:R-:W-:Y:S04]  /*6d8e0*/  LDS R233, [R252+UR10+0x8280] ;  /* 0x0082800afce97984 */ /* 0x000fe80008000800 */
[----:B------:R-:W1:Y:S01]  /*6d8f0*/  LDS R235, [R252+UR10+0xa280] ;  /* 0x00a2800afceb7984 */ /* 0x000e620008000800 */
        /* <DEDUP_REMOVED lines=22> */
[-C--:B------:R-:W-:Y:S01]  /*6da60*/  HMMA.1688.F32.TF32 R68, R152, R20.reuse, R248 ;  /* 0x000000149844723c */ /* 0x080fe200000810f8 */
        /* <DEDUP_REMOVED lines=135> */
[----:B------:R-:W2:Y:S01]  /*6e2e0*/  LDS R155, [R95+UR10+0xa300] ;  /* 0x00a3000a5f9b7984 */ /* 0x000ea20008000800 */
[C---:B-1----:R-:W-:Y:S06]  /*6e2f0*/  HMMA.1688.F32.TF32 R112, R232.reuse, R20, R112 ;  /* 0x00000014e870723c */ /* 0x042fec0000081070 */
        /* <DEDUP_REMOVED lines=80> */
[----:B--2---:R-:W2:Y:S04]  /*6e800*/  LDL.LU R72, [R1+0x1730] ;  /* 0x0017300001487983 */ /* 0x004ea80000300800 */
[----:B------:R4:W-:Y:S04]  /*6e810*/  STL.64 [R1+0x2420], R76 ;  /* 0x0024204c01007387 */ /* 0x0009e80000100a00 */
[----:B------:R1:W-:Y:S04]  /*6e820*/  STL.64 [R1+0x2428], R78 ;  /* 0x0024284e01007387 */ /* 0x0003e80000100a00 */
[----:B------:R2:W-:Y:S04]  /*6e830*/  STL.64 [R1+0x2410], R68 ;  /* 0x0024104401007387 */ /* 0x0005e80000100a00 */
[----:B------:R2:W-:Y:S04]  /*6e840*/  STL.64 [R1+0x2418], R70 ;  /* 0x0024184601007387 */ /* 0x0005e80000100a00 */
[----:B------:R-:W2:Y:S04]  /*6e850*/  LDL.LU R73, [R1+0x1734] ;  /* 0x0017340001497983 */ /* 0x000ea80000300800 */
[----:B---3--:R-:W3:Y:S04]  /*6e860*/  LDL.LU R74, [R1+0x1738] ;  /* 0x00173800014a7983 */ /* 0x008ee80000300800 */
[----:B------:R-:W3:Y:S04]  /*6e870*/  LDL.LU R75, [R1+0x173c] ;  /* 0x00173c00014b7983 */ /* 0x000ee80000300800 */
[----:B----4-:R-:W4:Y:S04]  /*6e880*/  LDL.LU R76, [R1+0x17b0] ;  /* 0x0017b000014c7983 */ /* 0x010f280000300800 */
[----:B------:R-:W4:Y:S04]  /*6e890*/  LDL.LU R77, [R1+0x17b4] ;  /* 0x0017b400014d7983 */ /* 0x000f280000300800 */
[----:B-1----:R-:W4:Y:S04]  /*6e8a0*/  LDL.LU R78, [R1+0x17b8] ;  /* 0x0017b800014e7983 */ /* 0x002f280000300800 */
        /* <DEDUP_REMOVED lines=77> */
[----:B--2---:R-:W2:Y:S04]  /*6ed80*/  LDL.LU R68, [R1+0x1720] ;  /* 0x0017200001447983 */ /* 0x004ea80000300800 */
        /* <DEDUP_REMOVED lines=19> */
[C---:B------:R-:W-:Y:S06]  /*6eec0*/  HMMA.1688.F32.TF32 R160, R152.reuse, R36, R160 ;  /* 0x0000002498a0723c */ /* 0x040fec00000810a0 */
[----:B------:R-:W-:Y:S01]  /*6eed0*/  HMMA.1688.F32.TF32 R148, R152, R28, R148 ;  /* 0x0000001c9894723c */ /* 0x000fe20000081094 */
[----:B------:R-:W-:Y:S04]  /*6eee0*/  LDS R152, [R0+UR10+0x8380] ;  /* 0x0083800a00987984 */ /* 0x000fe80008000800 */
[----:B------:R-:W-:Y:S01]  /*6eef0*/  LDS R154, [R0+UR10+0xa380] ;  /* 0x00a3800a009a7984 */ /* 0x000fe20008000800 */
[C---:B------:R-:W-:Y:S11]  /*6ef00*/  HMMA.1688.F32.TF32 R136, R232.reuse, R4, R136 ;  /* 0x00000004e888723c */ /* 0x040ff60000081088 */
[----:B------:R-:W-:Y:S01]  /*6ef10*/  STL.64 [R1+0x2400], R160 ;  /* 0x002400a001007387 */ /* 0x000fe20000100a00 */
[C---:B------:R-:W-:Y:S03]  /*6ef20*/  HMMA.1688.F32.TF32 R132, R232.reuse, R8, R132 ;  /* 0x00000008e884723c */ /* 0x040fe60000081084 */
[----:B------:R-:W-:Y:S04]  /*6ef30*/  STL.64 [R1+0x2408], R162 ;  /* 0x002408a201007387 */ /* 0x000fe80000100a00 */
[----:B------:R-:W-:Y:S04]  /*6ef40*/  STL.64 [R1+0x23f0], R156 ;  /* 0x0023f09c01007387 */ /* 0x000fe80000100a00 */
[----:B------:R-:W-:Y:S04]  /*6ef50*/  LDS R153, [R95+UR10+0x8380] ;  /* 0x0083800a5f997984 */ /* 0x000fe80008000800 */
[----:B------:R-:W2:Y:S01]  /*6ef60*/  LDS R155, [R95+UR10+0xa380] ;  /* 0x00a3800a5f9b7984 */ /* 0x000ea20008000800 */
        /* <DEDUP_REMOVED lines=40> */
[----:B------:R-:W-:Y:S04]  /*6f1f0*/  STL.64 [R1+0x2320], R76 ;  /* 0x0023204c01007387 */ /* 0x000fe80000100a00 */
[----:B------:R-:W-:Y:S04]  /*6f200*/  STL.64 [R1+0x2328], R78 ;  /* 0x0023284e01007387 */ /* 0x000fe80000100a00 */
[----:B------:R-:W-:Y:S04]  /*6f210*/  STL.64 [R1+0x2120], R72 ;  /* 0x0021204801007387 */ /* 0x000fe80000100a00 */
[----:B------:R2:W-:Y:S04]  /*6f220*/  STL.64 [R1+0x2128], R74 ;  /* 0x0021284a01007387 */ /* 0x0005e80000100a00 */
[----:B-1----:R-:W3:Y:S04]  /*6f230*/  LDL.LU R80, [R1+0xc70] ;  /* 0x000c700001507983 */ /* 0x002ee80000300800 */
[----:B------:R-:W-:Y:S01]  /*6f240*/  LDS R232, [R247+UR10+0x8380] ;  /* 0x0083800af7e87984 */ /* 0x000fe20008000800 */
[C---:B--2---:R-:W-:Y:S03]  /*6f250*/  HMMA.1688.F32.TF32 R72, R152.reuse, R4, R68 ;  /* 0x000000049848723c */ /* 0x044fe60000081044 */
[----:B------:R-:W-:Y:S04]  /*6f260*/  LDS R234, [R247+UR10+0xa380] ;  /* 0x00a3800af7ea7984 */ /* 0x000fe80008000800 */
[----:B------:R-:W-:Y:S01]  /*6f270*/  LDS R233, [R252+UR10+0x8380] ;  /* 0x0083800afce97984 */ /* 0x000fe20008000800 */
[----:B------:R-:W-:Y:S03]  /*6f280*/  HMMA.1688.F32.TF32 R68, R152, R8, R248 ;  /* 0x000000089844723c */ /* 0x000fe600000810f8 */
[----:B------:R-:W1:-:S12]  /*6f290*/  LDS R235, [R252+UR10+0xa380] ;  /* 0x00a3800afceb7984 */ /* 0x000e580008000800 */
[----:B------:R-:W-:Y:S04]  /*6f2a0*/  STL.64 [R1+0x2110], R72 ;  /* 0x0021104801007387 */ /* 0x000fe80000100a00 */
[----:B------:R-:W-:Y:S04]  /*6f2b0*/  STL.64 [R1+0x2118], R74 ;  /* 0x0021184a01007387 */ /* 0x000fe80000100a00 */
[----:B------:R2:W-:Y:S04]  /*6f2c0*/  STL.64 [R1+0x2100], R68 ;  /* 0x0021004401007387 */ /* 0x0005e80000100a00 */
        /* <DEDUP_REMOVED lines=107> */
[----:B------:R-:W1:Y:S01]  /*6f980*/  LDL.LU R79, [R1+0xc6c] ;  /* 0x000c6c00014f7983 */ /* 0x000e620000300800 */
[C---:B--2---:R-:W-:Y:S06]  /*6f990*/  HMMA.1688.F32.TF32 R68, R152.reuse, R60, R68 ;  /* 0x0000003c9844723c */ /* 0x044fec0000081044 */
[C---:B----4-:R-:W-:Y:S06]  /*6f9a0*/  HMMA.1688.F32.TF32 R72, R152.reuse, R64, R72 ;  /* 0x000000409848723c */ /* 0x050fec0000081048 */
[----:B---3--:R-:W-:-:S15]  /*6f9b0*/  HMMA.1688.F32.TF32 R248, R152, R56, R248 ;  /* 0x0000003898f8723c */ /* 0x008fde00000810f8 */
[----:B------:R-:W-:-:S02]  /*6f9c0*/  NOP ;  /* 0x0000000000007918 */ /* 0x000fc40000000000 */
[----:B------:R-:W-:Y:S04]  /*6f9d0*/  STL.64 [R1+0x20f0], R72 ;  /* 0x0020f04801007387 */ /* 0x000fe80000100a00 */
[----:B------:R2:W-:Y:S04]  /*6f9e0*/  STL.64 [R1+0x20f8], R74 ;  /* 0x0020f84a01007387 */ /* 0x0005e80000100a00 */
[----:B--2---:R-:W2:Y:S04]  /*6f9f0*/  LDL.LU.64 R74, [R1+0x68b0] ;  /* 0x0068b000014a7983 */ /* 0x004ea80000300a00 */
[----:B------:R-:W2:Y:S04]  /*6fa00*/  LDL.LU.64 R72, [R1+0x68a8] ;  /* 0x0068a80001487983 */ /* 0x000ea80000300a00 */
[----:B------:R-:W-:Y:S04]  /*6fa10*/  STL.64 [R1+0x20e0], R68 ;  /* 0x0020e04401007387 */ /* 0x000fe80000100a00 */
[----:B------:R3:W-:Y:S04]  /*6fa20*/  STL.64 [R1+0x20e8], R70 ;  /* 0x0020e84601007387 */ /* 0x0007e80000100a00 */
[----:B---3--:R-:W3:Y:S04]  /*6fa30*/  LDL.LU.64 R70, [R1+0x68a0] ;  /* 0x0068a00001467983 */ /* 0x008ee80000300a00 */
[----:B------:R-:W4:Y:S04]  /*6fa40*/  LDL.LU.64 R68, [R1+0x6898] ;  /* 0x0068980001447983 */ /* 0x000f280000300a00 */
[----:B------:R-:W-:Y:S04]  /*6fa50*/  STL.64 [R1+0x2310], R248 ;  /* 0x002310f801007387 */ /* 0x000fe80000100a00 */
[----:B------:R1:W-:Y:S04]  /*6fa60*/  STL.64 [R1+0x2318], R250 ;  /* 0x002318fa01007387 */ /* 0x0003e80000100a00 */
[----:B-1----:R-:W2:Y:S04]  /*6fa70*/  LDL.LU.64 R250, [R1+0x6890] ;  /* 0x0068900001fa7983 */ /* 0x002ea80000300a00 */
[----:B------:R-:W3:Y:S01]  /*6fa80*/  LDL.LU.64 R248, [R1+0x6888] ;  /* 0x0068880001f87983 */ /* 0x000ee20000300a00 */
        /* <DEDUP_REMOVED lines=80> */
[----:B-1----:R-:W2:Y:S04]  /*6ff90*/  LDL.LU R96, [R1] ;  /* 0x0000000001607983 */ /* 0x002ea80000300800 */
[----:B------:R-:W2:Y:S04]  /*6ffa0*/  LDL.LU R97, [R1+0x4] ;  /* 0x0000040001617983 */ /* 0x000ea80000300800 */
[----:B----4-:R-:W4:Y:S04]  /*6ffb0*/  LDL.LU R98, [R1+0x8] ;  /* 0x0000080001627983 */ /* 0x010f280000300800 */
        /* <DEDUP_REMOVED lines=69> */
[----:B---3--:R-:W3:Y:S04]  /*70410*/  LDL.LU R84, [R1+0x120] ;  /* 0x0001200001547983 */ /* 0x008ee80000300800 */
[----:B------:R-:W3:Y:S04]  /*70420*/  LDL.LU R85, [R1+0x124] ;  /* 0x0001240001557983 */ /* 0x000ee80000300800 */
[----:B------:R-:W3:Y:S04]  /*70430*/  LDL.LU R86, [R1+0x128] ;  /* 0x0001280001567983 */ /* 0x000ee80000300800 */
[----:B------:R-:W3:Y:S01]  /*70440*/  LDL.LU R87, [R1+0x12c] ;  /* 0x00012c0001577983 */ /* 0x000ee20000300800 */
[----:B------:R-:W-:-:S03]  /*70450*/  IMAD.MOV.U32 R76, RZ, RZ, R248 ;  /* 0x000000ffff4c7224 */ /* 0x000fc600078e00f8 */
[----:B------:R-:W3:Y:S01]  /*70460*/  LDL.LU R88, [R1+0x130] ;  /* 0x0001300001587983 */ /* 0x000ee20000300800 */
[----:B------:R-:W-:-:S03]  /*70470*/  IMAD.MOV.U32 R77, RZ, RZ, R249 ;  /* 0x000000ffff4d7224 */ /* 0x000fc600078e00f9 */
[----:B------:R-:W3:Y:S01]  /*70480*/  LDL.LU R89, [R1+0x134] ;  /* 0x0001340001597983 */ /* 0x000ee20000300800 */
[----:B--2---:R-:W-:-:S03]  /*70490*/  IMAD.MOV.U32 R78, RZ, RZ, R250 ;  /* 0x000000ffff4e7224 */ /* 0x004fc600078e00fa */
[----:B------:R-:W3:Y:S01]  /*704a0*/  LDL.LU R90, [R1+0x138] ;  /* 0x00013800015a7983 */ /* 0x000ee20000300800 */
[----:B------:R-:W-:-:S03]  /*704b0*/  IMAD.MOV.U32 R79, RZ, RZ, R251 ;  /* 0x000000ffff4f7224 */ /* 0x000fc600078e00fb */
[----:B------:R-:W3:Y:S04]  /*704c0*/  LDL.LU R91, [R1+0x13c] ;  /* 0x00013c00015b7983 */ /* 0x000ee80000300800 */
[----:B------:R-:W2:Y:S04]  /*704d0*/  LDL.LU R248, [R1+0x6884] ;  /* 0x0068840001f87983 */ /* 0x000ea80000300800 */
[----:B------:R-:W2:Y:S04]  /*704e0*/  LDL.LU R249, [R1+0x6880] ;  /* 0x0068800001f97983 */ /* 0x000ea80000300800 */
[----:B------:R-:W2:Y:S04]  /*704f0*/  LDL.LU R250, [R1+0x687c] ;  /* 0x00687c0001fa7983 */ /* 0x000ea80000300800 */
[----:B------:R-:W2:Y:S01]  /*70500*/  LDL.LU R251, [R1+0x6878] ;  /* 0x0068780001fb7983 */ /* 0x000ea20000300800 */
[C---:B----4-:R-:W-:Y:S06]  /*70510*/  HMMA.1688.F32.TF32 R164, R232.reuse, R24, R164 ;  /* 0x00000018e8a4723c */ /* 0x050fec00000810a4 */
[C---:B------:R-:W-:Y:S06]  /*70520*/  HMMA.1688.F32.TF32 R168, R232.reuse, R28, R168 ;  /* 0x0000001ce8a8723c */ /* 0x040fec00000810a8 */
[----:B------:R-:W-:Y:S01]  /*70530*/  HMMA.1688.F32.TF32 R160, R232, R20, R160 ;  /* 0x00000014e8a0723c */ /* 0x000fe200000810a0 */
[----:B------:R-:W-:Y:S04]  /*70540*/  LDS R232, [R247+UR10+0x8400] ;  /* 0x0084000af7e87984 */ /* 0x000fe80008000800 */
[----:B------:R-:W-:Y:S04]  /*70550*/  LDS R234, [R247+UR10+0xa400] ;  /* 0x00a4000af7ea7984 */ /* 0x000fe80008000800 */
[----:B------:R-:W-:Y:S04]  /*70560*/  LDS R233, [R252+UR10+0x8400] ;  /* 0x0084000afce97984 */ /* 0x000fe80008000800 */
[----:B------:R-:W3:Y:S04]  /*70570*/  LDS R235, [R252+UR10+0xa400] ;  /* 0x00a4000afceb7984 */ /* 0x000ee80008000800 */
[----:B------:R-:W-:Y:S04]  /*70580*/  STL.64 [R1+0x1fa0], R168 ;  /* 0x001fa0a801007387 */ /* 0x000fe80000100a00 */
[----:B------:R-:W-:Y:S04]  /*70590*/  STL.64 [R1+0x1fa8], R170 ;  /* 0x001fa8aa01007387 */ /* 0x000fe80000100a00 */
        /* <DEDUP_REMOVED lines=27> */
[----:B--2---:R-:W-:Y:S01]  /*70750*/  HMMA.1688.F32.TF32 R96, R152, R20, R248 ;  /* 0x000000149860723c */ /* 0x004fe200000810f8 */
[----:B------:R-:W-:Y:S04]  /*70760*/  STL.64 [R1+0x1f30], R140 ;  /* 0x001f308c01007387 */ /* 0x000fe80000100a00 */
[----:B------:R-:W-:Y:S04]  /*70770*/  LDS R153, [R95+UR10+0x8480] ;  /* 0x0084800a5f997984 */ /* 0x000fe80008000800 */
[----:B------:R3:W-:Y:S04]  /*70780*/  LDS R155, [R95+UR10+0xa480] ;  /* 0x00a4800a5f9b7984 */ /* 0x0007e80008000800 */
[----:B------:R-:W-:Y:S01]  /*70790*/  STL.64 [R1+0x1f38], R142 ;  /* 0x001f388e01007387 */ /* 0x000fe20000100a00 */
[C---:B---3--:R-:W-:Y:S03]  /*707a0*/  HMMA.1688.F32.TF32 R92, R232.reuse, R4, R88 ;  /* 0x00000004e85c723c */ /* 0x048fe60000081058 */
        /* <DEDUP_REMOVED lines=37> */
[----:B-1----:R-:W2:Y:S04]  /*70a00*/  LDL.LU R84, [R1+0x160] ;  /* 0x0001600001547983 */ /* 0x002ea80000300800 */
        /* <DEDUP_REMOVED lines=91> */
[----:B----4-:R-:W-:-:S03]  /*70fc0*/  IMAD.MOV.U32 R76, RZ, RZ, R68 ;  /* 0x000000ffff4c7224 */ /* 0x010fc600078e0044 */
[----:B------:R-:W4:Y:S01]  /*70fd0*/  LDL.LU R92, [R1+0x190] ;  /* 0x00019000015c7983 */ /* 0x000f220000300800 */
[----:B------:R-:W-:-:S03]  /*70fe0*/  IMAD.MOV.U32 R77, RZ, RZ, R69 ;  /* 0x000000ffff4d7224 */ /* 0x000fc600078e0045 */
[----:B------:R-:W4:Y:S01]  /*70ff0*/  LDL.LU R93, [R1+0x194] ;  /* 0x00019400015d7983 */ /* 0x000f220000300800 */
[----:B------:R-:W-:-:S03]  /*71000*/  IMAD.MOV.U32 R78, RZ, RZ, R70 ;  /* 0x000000ffff4e7224 */ /* 0x000fc600078e0046 */
[----:B------:R-:W4:Y:S01]  /*71010*/  LDL.LU R94, [R1+0x198] ;  /* 0x00019800015e7983 */ /* 0x000f220000300800 */
[----:B------:R-:W-:-:S03]  /*71020*/  IMAD.MOV.U32 R79, RZ, RZ, R71 ;  /* 0x000000ffff4f7224 */ /* 0x000fc600078e0047 */
[----:B------:R-:W4:Y:S04]  /*71030*/  LDL.LU R95, [R1+0x19c] ;  /* 0x00019c00015f7983 */ /* 0x000f280000300800 */
[----:B------:R-:W4:Y:S04]  /*71040*/  LDL.LU R68, [R1+0x6874] ;  /* 0x0068740001447983 */ /* 0x000f280000300800 */
[----:B------:R-:W4:Y:S04]  /*71050*/  LDL.LU R69, [R1+0x6870] ;  /* 0x0068700001457983 */ /* 0x000f280000300800 */
[----:B------:R-:W4:Y:S04]  /*71060*/  LDL.LU R70, [R1+0x686c] ;  /* 0x00686c0001467983 */ /* 0x000f280000300800 */
[----:B------:R-:W4:Y:S04]  /*71070*/  LDL.LU R71, [R1+0x6868] ;  /* 0x0068680001477983 */ /* 0x000f280000300800 */
[----:B------:R-:W-:Y:S04]  /*71080*/  LDS R152, [R0+UR10+0x8480] ;  /* 0x0084800a00987984 */ /* 0x000fe80008000800 */
[----:B------:R-:W2:Y:S02]  /*71090*/  LDS R154, [R0+UR10+0xa480] ;  /* 0x00a4800a009a7984 */ /* 0x000ea40008000800 */
        /* <DEDUP_REMOVED lines=23> */
[----:B------:R-:W-:Y:S01]  /*71210*/  HMMA.1688.F32.TF32 R140, R232, R24, R136 ;  /* 0x00000018e88c723c */ /* 0x000fe20000081088 */
[----:B------:R-:W-:Y:S05]  /*71220*/  STL.64 [R1+0x1e28], R250 ;  /* 0x001e28fa01007387 */ /* 0x000fea0000100a00 */
[C---:B------:R-:W-:Y:S01]  /*71230*/  HMMA.1688.F32.TF32 R132, R152.reuse, R4, R132 ;  /* 0x000000049884723c */ /* 0x040fe20000081084 */
[----:B------:R-:W-:Y:S04]  /*71240*/  STL.64 [R1+0x1e10], R240 ;  /* 0x001e10f001007387 */ /* 0x000fe80000100a00 */
[----:B------:R-:W-:Y:S01]  /*71250*/  STL.64 [R1+0x1e18], R242 ;  /* 0x001e18f201007387 */ /* 0x000fe20000100a00 */
[----:B------:R-:W-:Y:S03]  /*71260*/  HMMA.1688.F32.TF32 R124, R152, R64, R124 ;  /* 0x00000040987c723c */ /* 0x000fe6000008107c */
[----:B------:R-:W-:Y:S04]  /*71270*/  STL.64 [R1+0x1e00], R236 ;  /* 0x001e00ec01007387 */ /* 0x000fe80000100a00 */
[----:B------:R-:W-:Y:S04]  /*71280*/  STL.64 [R1+0x1e08], R238 ;  /* 0x001e08ee01007387 */ /* 0x000fe80000100a00 */
[----:B------:R-:W-:Y:S01]  /*71290*/  STL.64 [R1+0x1df0], R168 ;  /* 0x001df0a801007387 */ /* 0x000fe20000100a00 */
[----:B----4-:R-:W-:Y:S03]  /*712a0*/  HMMA.1688.F32.TF32 R136, R232, R20, R68 ;  /* 0x00000014e888723c */ /* 0x010fe60000081044 */
        /* <DEDUP_REMOVED lines=50> */
[----:B------:R-:W-:Y:S04]  /*715d0*/  LDS R68, [R247+UR10+0x8480] ;  /* 0x0084800af7447984 */ /* 0x000fe80008000800 */
[----:B-1----:R-:W3:Y:S04]  /*715e0*/  LDL.LU R76, [R1+0x6e0] ;  /* 0x0006e000014c7983 */ /* 0x002ee80000300800 */
[----:B------:R-:W-:Y:S04]  /*715f0*/  STL.64 [R1+0x1c30], R72 ;  /* 0x001c304801007387 */ /* 0x000fe80000100a00 */
[----:B------:R-:W-:Y:S04]  /*71600*/  STL.64 [R1+0x1c38], R74 ;  /* 0x001c384a01007387 */ /* 0x000fe80000100a00 */
[----:B------:R-:W3:Y:S04]  /*71610*/  LDL.LU R77, [R1+0x6e4] ;  /* 0x0006e400014d7983 */ /* 0x000ee80000300800 */
[----:B--2---:R-:W3:Y:S04]  /*71620*/  LDL.LU R78, [R1+0x6e8] ;  /* 0x0006e800014e7983 */ /* 0x004ee80000300800 */
        /* <DEDUP_REMOVED lines=107> */
[----:B------:R-:W2:Y:S01]  /*71ce0*/  LDS R71, [R252+UR10+0xa480] ;  /* 0x00a4800afc477984 */ /* 0x000ea20008000800 */
[----:B------:R-:W-:-:S03]  /*71cf0*/  LOP3.LUT R235, R0, 0x20, RZ, 0x3c, !PT ;  /* 0x0000002000eb7812 */ /* 0x000fc600078e3cff */
[----:B------:R-:W-:Y:S04]  /*71d00*/  LDS R72, [R0+UR10+0x8500] ;  /* 0x0085000a00487984 */ /* 0x000fe80008000800 */
[----:B------:R-:W-:Y:S04]  /*71d10*/  LDS R74, [R0+UR10+0xa500] ;  /* 0x00a5000a004a7984 */ /* 0x000fe80008000800 */
[----:B------:R-:W-:Y:S04]  /*71d20*/  LDS R73, [R235+UR10+0x8500] ;  /* 0x0085000aeb497984 */ /* 0x000fe80008000800 */
[----:B------:R-:W1:Y:S04]  /*71d30*/  LDS R75, [R235+UR10+0xa500] ;  /* 0x00a5000aeb4b7984 */ /* 0x000e680008000800 */
[----:B------:R-:W-:Y:S04]  /*71d40*/  LDS R233, [R235+UR10+0xc000] ;  /* 0x00c0000aebe97984 */ /* 0x000fe80008000800 */
[----:B------:R-:W-:Y:S04]  /*71d50*/  LDS R232, [R0+UR10+0xc000] ;  /* 0x00c0000a00e87984 */ /* 0x000fe80008000800 */
[----:B------:R-:W-:Y:S01]  /*71d60*/  LDS R234, [R0+UR10+0xe000] ;  /* 0x00e0000a00ea7984 */ /* 0x000fe20008000800 */
[C---:B--2---:R-:W-:Y:S06]  /*71d70*/  HMMA.1688.F32.TF32 R132, R68.reuse, R32, R132 ;  /* 0x000000204484723c */ /* 0x044fec0000081084 */
[C---:B----4-:R-:W-:Y:S06]  /*71d80*/  HMMA.1688.F32.TF32 R136, R68.reuse, R36, R136 ;  /* 0x000000244488723c */ /* 0x050fec0000081088 */
[C---:B---3--:R-:W-:Y:S06]  /*71d90*/  HMMA.1688.F32.TF32 R128, R68.reuse, R28, R128 ;  /* 0x0000001c4480723c */ /* 0x048fec0000081080 */
[C---:B------:R-:W-:Y:S06]  /*71da0*/  HMMA.1688.F32.TF32 R144, R68.reuse, R16, R144 ;  /* 0x000000104490723c */ /* 0x040fec0000081090 */
[C---:B------:R-:W-:Y:S06]  /*71db0*/  HMMA.1688.F32.TF32 R148, R68.reuse, R12, R148 ;  /* 0x0000000c4494723c */ /* 0x040fec0000081094 */
[----:B------:R-:W-:-:S15]  /*71dc0*/  HMMA.1688.F32.TF32 R152, R68, R4, R152 ;  /* 0x000000044498723c */ /* 0x000fde0000081098 */
[----:B------:R-:W-:-:S08]  /*71dd0*/  NOP ;  /* 0x0000000000007918 */ /* 0x000fd00000000000 */
        /* <DEDUP_REMOVED lines=9> */
[----:B------:R-:W-:Y:S01]  /*71e70*/  STL.64 [R1+0x1c08], R242 ;  /* 0x001c08f201007387 */ /* 0x000fe20000100a00 */
[C---:B------:R-:W-:Y:S03]  /*71e80*/  HMMA.1688.F32.TF32 R164, R68.reuse, R52, R164 ;  /* 0x0000003444a4723c */ /* 0x040fe600000810a4 */
[----:B------:R-:W-:Y:S03]  /*71e90*/  STL.64 [R1+0x1bf0], R236 ;  /* 0x001bf0ec01007387 */ /* 0x000fe60000100a00 */
[C---:B------:R-:W-:Y:S01]  /*71ea0*/  HMMA.1688.F32.TF32 R160, R68.reuse, R48, R160 ;  /* 0x0000003044a0723c */ /* 0x040fe200000810a0 */
[----:B------:R-:W-:Y:S09]  /*71eb0*/  STL.64 [R1+0x1bf8], R238 ;  /* 0x001bf8ee01007387 */ /* 0x000ff20000100a00 */
[----:B------:R-:W-:Y:S04]  /*71ec0*/  STL.64 [R1+0x1be0], R152 ;  /* 0x001be09801007387 */ /* 0x000fe80000100a00 */
[----:B------:R2:W-:Y:S01]  /*71ed0*/  STL.64 [R1+0x1be8], R154 ;  /* 0x001be89a01007387 */ /* 0x0005e20000100a00 */
[C---:B------:R-:W-:Y:S06]  /*71ee0*/  HMMA.1688.F32.TF32 R140, R68.reuse, R40, R140 ;  /* 0x00000028448c723c */ /* 0x040fec000008108c */
[C---:B--2---:R-:W-:Y:S01]  /*71ef0*/  HMMA.1688.F32.TF32 R152, R68.reuse, R44, R156 ;  /* 0x0000002c4498723c */ /* 0x044fe2000008109c */
[----:B------:R-:W-:Y:S05]  /*71f00*/  STL.64 [R1+0x1bd0], R164 ;  /* 0x001bd0a401007387 */ /* 0x000fea0000100a00 */
[C---:B------:R-:W-:Y:S01]  /*71f10*/  HMMA.1688.F32.TF32 R124, R68.reuse, R24, R124 ;  /* 0x00000018447c723c */ /* 0x040fe2000008107c */
[----:B------:R-:W-:Y:S05]  /*71f20*/  STL.64 [R1+0x1bd8], R166 ;  /* 0x001bd8a601007387 */ /* 0x000fea0000100a00 */
[----:B------:R-:W-:Y:S01]  /*71f30*/  HMMA.1688.F32.TF32 R120, R68, R20, R120 ;  /* 0x000000144478723c */ /* 0x000fe20000081078 */
[----:B------:R-:W-:Y:S05]  /*71f40*/  STL.64 [R1+0x1bc0], R160 ;  /* 0x001bc0a001007387 */ /* 0x000fea0000100a00 */
[C---:B-1----:R-:W-:Y:S01]  /*71f50*/  HMMA.1688.F32.TF32 R116, R72.reuse, R4, R116 ;  /* 0x000000044874723c */ /* 0x042fe20000081074 */
        /* <DEDUP_REMOVED lines=49> */
[----:B------:R1:W-:Y:S04]  /*72270*/  STL.64 [R1+0x1a40], R80 ;  /* 0x001a405001007387 */ /* 0x0003e80000100a00 */
[----:B------:R4:W-:Y:S04]  /*72280*/  STL.64 [R1+0x1a48], R82 ;  /* 0x001a485201007387 */ /* 0x0009e80000100a00 */
[----:B------:R4:W-:Y:S04]  /*72290*/  STL.64 [R1+0x1a30], R76 ;  /* 0x001a304c01007387 */ /* 0x0009e80000100a00 */
[----:B------:R4:W-:Y:S04]  /*722a0*/  STL.64 [R1+0x1a38], R78 ;  /* 0x001a384e01007387 */ /* 0x0009e80000100a00 */
[----:B------:R-:W3:Y:S04]  /*722b0*/  LDL.LU R85, [R1+0x294] ;  /* 0x0002940001557983 */ /* 0x000ee80000300800 */
[----:B--2---:R-:W3:Y:S04]  /*722c0*/  LDL.LU R86, [R1+0x298] ;  /* 0x0002980001567983 */ /* 0x004ee80000300800 */
        /* <DEDUP_REMOVED lines=81> */
[----:B-1----:R-:W2:Y:S04]  /*727e0*/  LDL.LU R80, [R1+0x5a0] ;  /* 0x0005a00001507983 */ /* 0x002ea80000300800 */
[----:B------:R-:W2:Y:S04]  /*727f0*/  LDL.LU R81, [R1+0x5a4] ;  /* 0x0005a40001517983 */ /* 0x000ea80000300800 */
[----:B----4-:R-:W4:Y:S04]  /*72800*/  LDL.LU R82, [R1+0x5a8] ;  /* 0x0005a80001527983 */ /* 0x010f280000300800 */
[----:B------:R-:W4:Y:S04]  /*72810*/  LDL.LU R83, [R1+0x5ac] ;  /* 0x0005ac0001537983 */ /* 0x000f280000300800 */
[----:B------:R-:W4:Y:S04]  /*72820*/  LDL.LU R76, [R1+0x590] ;  /* 0x00059000014c7983 */ /* 0x000f280000300800 */
[----:B------:R-:W4:Y:S04]  /*72830*/  LDL.LU R77, [R1+0x594] ;  /* 0x00059400014d7983 */ /* 0x000f280000300800 */
[----:B------:R-:W4:Y:S04]  /*72840*/  LDL.LU R78, [R1+0x598] ;  /* 0x00059800014e7983 */ /* 0x000f280000300800 */
[----:B------:R-:W4:Y:S04]  /*72850*/  LDL.LU R79, [R1+0x59c] ;  /* 0x00059c00014f7983 */ /* 0x000f280000300800 */
[----:B------:R-:W-:Y:S04]  /*72860*/  LDS R70, [R247+UR10+0xa500] ;  /* 0x00a5000af7467984 */ /* 0x000fe80008000800 */
[----:B------:R-:W-:Y:S04]  /*72870*/  LDS R69, [R252+UR10+0x8500] ;  /* 0x0085000afc457984 */ /* 0x000fe80008000800 */
[----:B------:R-:W3:Y:S02]  /*72880*/  LDS R71, [R252+UR10+0xa500] ;  /* 0x00a5000afc477984 */ /* 0x000ee40008000800 */
[C---:B---3--:R-:W-:Y:S06]  /*72890*/  HMMA.1688.F32.TF32 R116, R68.reuse, R44, R116 ;  /* 0x0000002c4474723c */ /* 0x048fec0000081074 */
[C---:B--2---:R-:W-:Y:S06]  /*728a0*/  HMMA.1688.F32.TF32 R120, R68.reuse, R48, R120 ;  /* 0x000000304478723c */ /* 0x044fec0000081078 */
[C---:B------:R-:W-:Y:S06]  /*728b0*/  HMMA.1688.F32.TF32 R112, R68.reuse, R12, R112 ;  /* 0x0000000c4470723c */ /* 0x040fec0000081070 */
[C---:B------:R-:W-:Y:S06]  /*728c0*/  HMMA.1688.F32.TF32 R128, R68.reuse, R56, R128 ;  /* 0x000000384480723c */ /* 0x040fec0000081080 */
[C---:B------:R-:W-:Y:S06]  /*728d0*/  HMMA.1688.F32.TF32 R132, R68.reuse, R60, R132 ;  /* 0x0000003c4484723c */ /* 0x040fec0000081084 */
[----:B------:R-:W-:Y:S06]  /*728e0*/  HMMA.1688.F32.TF32 R136, R68, R64, R136 ;  /* 0x000000404488723c */ /* 0x000fec0000081088 */
[C---:B------:R-:W-:Y:S06]  /*728f0*/  HMMA.1688.F32.TF32 R148, R72.reuse, R20, R148 ;  /* 0x000000144894723c */ /* 0x040fec0000081094 */
[C---:B------:R-:W-:Y:S06]  /*72900*/  HMMA.1688.F32.TF32 R152, R72.reuse, R36, R168 ;  /* 0x000000244898723c */ /* 0x040fec00000810a8 */
[C---:B------:R-:W-:Y:S06]  /*72910*/  HMMA.1688.F32.TF32 R164, R72.reuse, R32, R164 ;  /* 0x0000002048a4723c */ /* 0x040fec00000810a4 */
[----:B------:R-:W-:Y:S11]  /*72920*/  HMMA.1688.F32.TF32 R160, R72, R28, R160 ;  /* 0x0000001c48a0723c */ /* 0x000ff600000810a0 */
[----:B------:R-:W-:Y:S04]  /*72930*/  STL.64 [R1+0x1a20], R152 ;  /* 0x001a209801007387 */ /* 0x000fe80000100a00 */
[----:B------:R1:W-:Y:S01]  /*72940*/  STL.64 [R1+0x1a28], R154 ;  /* 0x001a289a01007387 */ /* 0x0003e20000100a00 */
[----:B------:R-:W-:Y:S06]  /*72950*/  HMMA.1688.F32.TF32 R144, R68, R4, R144 ;  /* 0x000000044490723c */ /* 0x000fec0000081090 */
[----:B-1----:R-:W-:Y:S06]  /*72960*/  HMMA.1688.F32.TF32 R152, R72, R24, R156 ;  /* 0x000000184898723c */ /* 0x002fec000008109c */
[C---:B------:R-:W-:Y:S01]  /*72970*/  HMMA.1688.F32.TF32 R140, R68.reuse, R8, R140 ;  /* 0x00000008448c723c */ /* 0x040fe2000008108c */
[----:B------:R-:W-:Y:S04]  /*72980*/  STL.64 [R1+0x1a10], R164 ;  /* 0x001a10a401007387 */ /* 0x000fe80000100a00 */
[----:B------:R-:W-:Y:S04]  /*72990*/  LDS R72, [R0+UR10+0x8580] ;  /* 0x0085800a00487984 */ /* 0x000fe80008000800 */
[----:B------:R-:W-:Y:S04]  /*729a0*/  LDS R74, [R0+UR10+0xa580] ;  /* 0x00a5800a004a7984 */ /* 0x000fe80008000800 */
[----:B------:R-:W-:Y:S01]  /*729b0*/  LDS R73, [R235+UR10+0x8580] ;  /* 0x0085800aeb497984 */ /* 0x000fe20008000800 */
[C---:B------:R-:W-:Y:S03]  /*729c0*/  HMMA.1688.F32.TF32 R124, R68.reuse, R52, R124 ;  /* 0x00000034447c723c */ /* 0x040fe6000008107c */
[----:B------:R-:W4:Y:S04]  /*729d0*/  LDS R75, [R235+UR10+0xa580] ;  /* 0x00a5800aeb4b7984 */ /* 0x000f280008000800 */
[----:B------:R-:W-:Y:S01]  /*729e0*/  STL.64 [R1+0x1a18], R166 ;  /* 0x001a18a601007387 */ /* 0x000fe20000100a00 */
[C---:B------:R-:W-:Y:S03]  /*729f0*/  HMMA.1688.F32.TF32 R104, R68.reuse, R40, R104 ;  /* 0x000000284468723c */ /* 0x040fe60000081068 */
        /* <DEDUP_REMOVED lines=43> */
[C---:B----4-:R-:W-:Y:S03]  /*72cb0*/  HMMA.1688.F32.TF32 R76, R72.reuse, R8, R76 ;  /* 0x00000008484c723c */ /* 0x050fe6000008104c */
[----:B------:R1:W-:Y:S04]  /*72cc0*/  STL.64 [R1+0x18e8], R86 ;  /* 0x0018e85601007387 */ /* 0x0003e80000100a00 */
[----:B------:R-:W-:Y:S04]  /*72cd0*/  LDS R68, [R247+UR10+0x8580] ;  /* 0x0085800af7447984 */ /* 0x000fe80008000800 */
[----:B------:R-:W-:Y:S01]  /*72ce0*/  LDS R70, [R247+UR10+0xa580] ;  /* 0x00a5800af7467984 */ /* 0x000fe20008000800 */
[----:B-1----:R-:W-:Y:S03]  /*72cf0*/  HMMA.1688.F32.TF32 R84, R72, R4, R80 ;  /* 0x000000044854723c */ /* 0x002fe60000081050 */
[----:B------:R-:W2:Y:S04]  /*72d00*/  LDL.LU R80, [R1+0x400] ;  /* 0x0004000001507983 */ /* 0x000ea80000300800 */
[----:B------:R-:W-:Y:S04]  /*72d10*/  LDS R69, [R252+UR10+0x8580] ;  /* 0x0085800afc457984 */ /* 0x000fe80008000800 */
[----:B------:R-:W1:-:S12]  /*72d20*/  LDS R71, [R252+UR10+0xa580] ;  /* 0x00a5800afc477984 */ /* 0x000e580008000800 */
        /* <DEDUP_REMOVED lines=109> */
[----:B------:R-:W2:Y:S04]  /*73400*/  LDL.LU R78, [R1+0x3f8] ;  /* 0x0003f800014e7983 */ /* 0x000ea80000300800 */
[----:B------:R-:W2:Y:S01]  /*73410*/  LDL.LU R79, [R1+0x3fc] ;  /* 0x0003fc00014f7983 */ /* 0x000ea20000300800 */
[----:B---3--:R-:W-:Y:S06]  /*73420*/  HMMA.1688.F32.TF32 R116, R68, R64, R116 ;  /* 0x000000404474723c */ /* 0x008fec0000081074 */
[----:B----4-:R-:W-:Y:S06]  /*73430*/  HMMA.1688.F32.TF32 R128, R72, R20, R128 ;  /* 0x000000144880723c */ /* 0x010fec0000081080 */
[----:B--2---:R-:W-:Y:S06]  /*73440*/  HMMA.1688.F32.TF32 R112, R68, R60, R112 ;  /* 0x0000003c4470723c */ /* 0x004fec0000081070 */
[----:B------:R-:W-:Y:S06]  /*73450*/  HMMA.1688.F32.TF32 R132, R72, R24, R132 ;  /* 0x000000184884723c */ /* 0x000fec0000081084 */
        /* <DEDUP_REMOVED lines=32> */
[----:B------:R1:W-:Y:S01]  /*73660*/  STL.64 [R1+0x1868], R146 ;  /* 0x0018689201007387 */ /* 0x0003e20000100a00 */
[C---:B------:R-:W-:Y:S03]  /*73670*/  HMMA.1688.F32.TF32 R248, R72.reuse, R36, R248 ;  /* 0x0000002448f8723c */ /* 0x040fe600000810f8 */
[----:B-1----:R-:W4:Y:S04]  /*73680*/  LDL.LU.64 R146, [R1+0x6810] ;  /* 0x0068100001927983 */ /* 0x002f280000300a00 */
[----:B------:R-:W4:Y:S04]  /*73690*/  LDL.LU.64 R144, [R1+0x6808] ;  /* 0x0068080001907983 */ /* 0x000f280000300a00 */
[----:B------:R-:W-:Y:S04]  /*736a0*/  STL.64 [R1+0x1850], R140 ;  /* 0x0018508c01007387 */ /* 0x000fe80000100a00 */
[----:B------:R1:W-:Y:S01]  /*736b0*/  STL.64 [R1+0x1858], R142 ;  /* 0x0018588e01007387 */ /* 0x0003e20000100a00 */
[----:B------:R-:W-:Y:S03]  /*736c0*/  HMMA.1688.F32.TF32 R240, R72, R32, R240 ;  /* 0x0000002048f0723c */ /* 0x000fe600000810f0 */
[----:B-1----:R-:W2:Y:S04]  /*736d0*/  LDL.LU.64 R142, [R1+0x6800] ;  /* 0x00680000018e7983 */ /* 0x002ea80000300a00 */
[----:B------:R-:W2:Y:S04]  /*736e0*/  LDL.LU.64 R140, [R1+0x67f8] ;  /* 0x0067f800018c7983 */ /* 0x000ea80000300a00 */
[----:B------:R-:W-:Y:S04]  /*736f0*/  STL.64 [R1+0x1840], R136 ;  /* 0x0018408801007387 */ /* 0x000fe80000100a00 */
[----:B------:R1:W-:Y:S01]  /*73700*/  STL.64 [R1+0x1848], R138 ;  /* 0x0018488a01007387 */ /* 0x0003e20000100a00 */
[C---:B------:R-:W-:Y:S03]  /*73710*/  HMMA.1688.F32.TF32 R124, R68.reuse, R4, R124 ;  /* 0x00000004447c723c */ /* 0x040fe6000008107c */
[----:B-1----:R-:W3:Y:S04]  /*73720*/  LDL.LU.64 R138, [R1+0x67f0] ;  /* 0x0067f000018a7983 */ /* 0x002ee80000300a00 */
[----:B------:R-:W3:Y:S04]  /*73730*/  LDL.LU.64 R136, [R1+0x67e8] ;  /* 0x0067e80001887983 */ /* 0x000ee80000300a00 */
[----:B------:R-:W-:Y:S04]  /*73740*/  STL.64 [R1+0x1820], R152 ;  /* 0x0018209801007387 */ /* 0x000fe80000100a00 */
[----:B------:R1:W-:Y:S01]  /*73750*/  STL.64 [R1+0x1828], R154 ;  /* 0x0018289a01007387 */ /* 0x0003e20000100a00 */
[----:B------:R-:W-:Y:S06]  /*73760*/  HMMA.1688.F32.TF32 R120, R68, R8, R120 ;  /* 0x000000084478723c */ /* 0x000fec0000081078 */
[----:B-1----:R-:W-:Y:S01]  /*73770*/  HMMA.1688.F32.TF32 R152, R72, R28, R236 ;  /* 0x0000001c4898723c */ /* 0x002fe200000810ec */
[----:B------:R-:W-:Y:S05]  /*73780*/  STL.64 [R1+0x1800], R248 ;  /* 0x001800f801007387 */ /* 0x000fea0000100a00 */
[C---:B------:R-:W-:Y:S01]  /*73790*/  HMMA.1688.F32.TF32 R108, R68.reuse, R56, R108 ;  /* 0x00000038446c723c */ /* 0x040fe2000008106c */
[----:B------:R-:W-:Y:S05]  /*737a0*/  STL.64 [R1+0x1808], R250 ;  /* 0x001808fa01007387 */ /* 0x000fea0000100a00 */
[C---:B------:R-:W-:Y:S01]  /*737b0*/  HMMA.1688.F32.TF32 R100, R68.reuse, R48, R100 ;  /* 0x000000304464723c */ /* 0x040fe20000081064 */
[----:B------:R-:W-:Y:S05]  /*737c0*/  STL.64 [R1+0x17e0], R240 ;  /* 0x0017e0f001007387 */ /* 0x000fea0000100a00 */
[C---:B------:R-:W-:Y:S01]  /*737d0*/  HMMA.1688.F32.TF32 R96, R68.reuse, R44, R96 ;  /* 0x0000002c4460723c */ /* 0x040fe20000081060 */
[----:B------:R-:W-:Y:S04]  /*737e0*/  STL.64 [R1+0x17e8], R242 ;  /* 0x0017e8f201007387 */ /* 0x000fe80000100a00 */
[----:B------:R1:W-:Y:S01]  /*737f0*/  STL.64 [R1+0x17c0], R152 ;  /* 0x0017c09801007387 */ /* 0x0003e20000100a00 */
[C---:B------:R-:W-:Y:S03]  /*73800*/  HMMA.1688.F32.TF32 R92, R68.reuse, R12, R92 ;  /* 0x0000000c445c723c */ /* 0x040fe6000008105c */
[----:B------:R1:W-:Y:S03]  /*73810*/  STL.64 [R1+0x17c8], R154 ;  /* 0x0017c89a01007387 */ /* 0x0003e60000100a00 */
        /* <DEDUP_REMOVED lines=30> */
[----:B-1----:R-:W4:Y:S04]  /*73a00*/  LDL.LU R152, [R1+0x2e0] ;  /* 0x0002e00001987983 */ /* 0x002f280000300800 */
[----:B------:R-:W-:Y:S04]  /*73a10*/  STL.64 [R1+0x16d0], R80 ;  /* 0x0016d05001007387 */ /* 0x000fe80000100a00 */
[----:B------:R-:W-:Y:S04]  /*73a20*/  STL.64 [R1+0x16d8], R82 ;  /* 0x0016d85201007387 */ /* 0x000fe80000100a00 */
[----:B------:R1:W-:Y:S04]  /*73a30*/  STL.64 [R1+0x16c0], R76 ;  /* 0x0016c04c01007387 */ /* 0x0003e80000100a00 */
[----:B------:R1:W-:Y:S04]  /*73a40*/  STL.64 [R1+0x16c8], R78 ;  /* 0x0016c84e01007387 */ /* 0x0003e80000100a00 */
[----:B------:R-:W4:Y:S04]  /*73a50*/  LDL.LU R153, [R1+0x2e4] ;  /* 0x0002e40001997983 */ /* 0x000f280000300800 */
[----:B------:R-:W4:Y:S04]  /*73a60*/  LDL.LU R154, [R1+0x2e8] ;  /* 0x0002e800019a7983 */ /* 0x000f280000300800 */
[----:B------:R-:W4:Y:S04]  /*73a70*/  LDL.LU R155, [R1+0x2ec] ;  /* 0x0002ec00019b7983 */ /* 0x000f280000300800 */
[----:B-1----:R-:W2:Y:S04]  /*73a80*/  LDL.LU R76, [R1+0x2f0] ;  /* 0x0002f000014c7983 */ /* 0x002ea80000300800 */
        /* <DEDUP_REMOVED lines=69> */
[----:B------:R-:W-:Y:S04]  /*73ee0*/  LDS R73, [R235+UR10+0x8600] ;  /* 0x0086000aeb497984 */ /* 0x000fe80008000800 */
[----:B------:R-:W2:Y:S04]  /*73ef0*/  LDS R75, [R235+UR10+0xa600] ;  /* 0x00a6000aeb4b7984 */ /* 0x000ea80008000800 */
        /* <DEDUP_REMOVED lines=11> */
[----:B------:R-:W-:Y:S06]  /*73fb0*/  HMMA.1688.F32.TF32 R112, R72, R56, R112 ;  /* 0x000000384870723c */ /* 0x000fec0000081070 */
[C---:B------:R-:W-:Y:S06]  /*73fc0*/  HMMA.1688.F32.TF32 R240, R68.reuse, R28, R240 ;  /* 0x0000001c44f0723c */ /* 0x040fec00000810f0 */
[----:B------:R-:W-:Y:S06]  /*73fd0*/  HMMA.1688.F32.TF32 R236, R68, R24, R236 ;  /* 0x0000001844ec723c */ /* 0x000fec00000810ec */
[C---:B------:R-:W-:Y:S11]  /*73fe0*/  HMMA.1688.F32.TF32 R120, R72.reuse, R64, R120 ;  /* 0x000000404878723c */ /* 0x040ff60000081078 */
[----:B------:R1:W-:Y:S01]  /*73ff0*/  STL.64 [R1+0x16b0], R240 ;  /* 0x0016b0f001007387 */ /* 0x0003e20000100a00 */
[----:B------:R-:W-:Y:S03]  /*74000*/  HMMA.1688.F32.TF32 R124, R72, R8, R124 ;  /* 0x00000008487c723c */ /* 0x000fe6000008107c */
[----:B------:R2:W-:Y:S04]  /*74010*/  STL.64 [R1+0x16b8], R242 ;  /* 0x0016b8f201007387 */ /* 0x0005e80000100a00 */
[----:B-1----:R-:W3:Y:S04]  /*74020*/  LDL.LU R240, [R1+0x2d0] ;  /* 0x0002d00001f07983 */ /* 0x002ee80000300800 */
[----:B------:R-:W3:Y:S04]  /*74030*/  LDL.LU R241, [R1+0x2d4] ;  /* 0x0002d40001f17983 */ /* 0x000ee80000300800 */
[----:B--2---:R-:W3:Y:S01]  /*74040*/  LDL.LU R242, [R1+0x2d8] ;  /* 0x0002d80001f27983 */ /* 0x004ee20000300800 */
[----:B------:R-:W-:Y:S03]  /*74050*/  HMMA.1688.F32.TF32 R68, R68, R20, R132 ;  /* 0x000000144444723c */ /* 0x000fe60000081084 */
[----:B------:R-:W3:Y:S03]  /*74060*/  LDL.LU R243, [R1+0x2dc] ;  /* 0x0002dc0001f37983 */ /* 0x000ee60000300800 */
[C---:B------:R-:W-:Y:S01]  /*74070*/  HMMA.1688.F32.TF32 R128, R72.reuse, R4, R128 ;  /* 0x000000044880723c */ /* 0x040fe20000081080 */
[----:B------:R-:W-:Y:S04]  /*74080*/  STL.64 [R1+0x16a0], R236 ;  /* 0x0016a0ec01007387 */ /* 0x000fe80000100a00 */
[----:B------:R-:W-:Y:S04]  /*74090*/  STL.64 [R1+0x16a8], R238 ;  /* 0x0016a8ee01007387 */ /* 0x000fe80000100a00 */
[----:B------:R-:W2:Y:S04]  /*740a0*/  LDL.LU.64 R134, [R1+0x67e0] ;  /* 0x0067e00001867983 */ /* 0x000ea80000300a00 */
[----:B------:R-:W2:Y:S01]  /*740b0*/  LDL.LU.64 R132, [R1+0x67d8] ;  /* 0x0067d80001847983 */ /* 0x000ea20000300a00 */
[C---:B------:R-:W-:Y:S03]  /*740c0*/  HMMA.1688.F32.TF32 R116, R72.reuse, R60, R116 ;  /* 0x0000003c4874723c */ /* 0x040fe60000081074 */
[----:B------:R-:W-:Y:S04]  /*740d0*/  STL.64 [R1+0x1680], R68 ;  /* 0x0016804401007387 */ /* 0x000fe80000100a00 */
[----:B------:R-:W-:Y:S04]  /*740e0*/  STL.64 [R1+0x1688], R70 ;  /* 0x0016884601007387 */ /* 0x000fe80000100a00 */
[----:B------:R-:W-:Y:S04]  /*740f0*/  STL.64 [R1+0x1660], R128 ;  /* 0x0016608001007387 */ /* 0x000fe80000100a00 */
[----:B------:R1:W-:Y:S01]  /*74100*/  STL.64 [R1+0x1668], R130 ;  /* 0x0016688201007387 */ /* 0x0003e20000100a00 */
[C---:B------:R-:W-:Y:S03]  /*74110*/  HMMA.1688.F32.TF32 R100, R72.reuse, R44, R100 ;  /* 0x0000002c4864723c */ /* 0x040fe60000081064 */
[----:B------:R-:W-:Y:S04]  /*74120*/  LDS R68, [R247+UR10+0x8600] ;  /* 0x0086000af7447984 */ /* 0x000fe80008000800 */
[----:B------:R-:W-:Y:S04]  /*74130*/  LDS R70, [R247+UR10+0xa600] ;  /* 0x00a6000af7467984 */ /* 0x000fe80008000800 */
[----:B-1----:R-:W4:Y:S04]  /*74140*/  LDL.LU.64 R130, [R1+0x67d0] ;  /* 0x0067d00001827983 */ /* 0x002f280000300a00 */
[----:B------:R-:W4:Y:S04]  /*74150*/  LDL.LU.64 R128, [R1+0x67c8] ;  /* 0x0067c80001807983 */ /* 0x000f280000300a00 */
[----:B------:R-:W-:Y:S04]  /*74160*/  STL.64 [R1+0x1630], R124 ;  /* 0x0016307c01007387 */ /* 0x000fe80000100a00 */
[----:B------:R1:W-:Y:S01]  /*74170*/  STL.64 [R1+0x1638], R126 ;  /* 0x0016387e01007387 */ /* 0x0003e20000100a00 */
[C---:B------:R-:W-:Y:S03]  /*74180*/  HMMA.1688.F32.TF32 R84, R72.reuse, R36, R84 ;  /* 0x000000244854723c */ /* 0x040fe60000081054 */
[----:B------:R-:W-:Y:S03]  /*74190*/  LDS R69, [R252+UR10+0x8600] ;  /* 0x0086000afc457984 */ /* 0x000fe60008000800 */
[C---:B------:R-:W-:Y:S01]  /*741a0*/  HMMA.1688.F32.TF32 R152, R72.reuse, R24, R152 ;  /* 0x000000184898723c */ /* 0x040fe20000081098 */
[----:B------:R-:W3:Y:S04]  /*741b0*/  LDS R71, [R252+UR10+0xa600] ;  /* 0x00a6000afc477984 */ /* 0x000ee80008000800 */
[----:B-1----:R-:W2:Y:S04]  /*741c0*/  LDL.LU.64 R126, [R1+0x67c0] ;  /* 0x0067c000017e7983 */ /* 0x002ea80000300a00 */
[----:B------:R-:W2:Y:S04]  /*741d0*/  LDL.LU.64 R124, [R1+0x67b8] ;  /* 0x0067b800017c7983 */ /* 0x000ea80000300a00 */
        /* <DEDUP_REMOVED lines=46> */
[----:B-1----:R-:W4:Y:S04]  /*744c0*/  LDL.LU.64 R78, [R1+0x6700] ;  /* 0x00670000014e7983 */ /* 0x002f280000300a00 */
[----:B------:R-:W4:Y:S04]  /*744d0*/  LDL.LU.64 R76, [R1+0x66f8] ;  /* 0x0066f800014c7983 */ /* 0x000f280000300a00 */
[----:B------:R-:W-:Y:S04]  /*744e0*/  STL.64 [R1+0x1530], R152 ;  /* 0x0015309801007387 */ /* 0x000fe80000100a00 */
[----:B------:R1:W-:Y:S02]  /*744f0*/  STL.64 [R1+0x1538], R154 ;  /* 0x0015389a01007387 */ /* 0x0003e40000100a00 */
[----:B-1----:R-:W-:Y:S01]  /*74500*/  HMMA.1688.F32.TF32 R152, R72, R20, R248 ;  /* 0x000000144898723c */ /* 0x002fe200000810f8 */
[----:B------:R-:W-:Y:S01]  /*74510*/  IMAD.MOV.U32 R236, RZ, RZ, R246 ;  /* 0x000000ffffec7224 */ /* 0x000fe200078e00f6 */
[----:B------:R-:W-:Y:S01]  /*74520*/  LDS R72, [R0+UR10+0x8680] ;  /* 0x0086800a00487984 */ /* 0x000fe20008000800 */
[----:B------:R-:W-:-:S02]  /*74530*/  IMAD.MOV.U32 R237, RZ, RZ, R244 ;  /* 0x000000ffffed7224 */ /* 0x000fc400078e00f4 */
[----:B------:R-:W-:Y:S01]  /*74540*/  IMAD.MOV.U32 R238, RZ, RZ, R3 ;  /* 0x000000ffffee7224 */ /* 0x000fe200078e0003 */
[----:B------:R-:W-:Y:S01]  /*74550*/  LDS R74, [R0+UR10+0xa680] ;  /* 0x00a6800a004a7984 */ /* 0x000fe20008000800 */
[----:B------:R-:W-:-:S03]  /*74560*/  IMAD.MOV.U32 R239, RZ, RZ, R2 ;  /* 0x000000ffffef7224 */ /* 0x000fc600078e0002 */
[----:B------:R-:W-:Y:S04]  /*74570*/  LDS R73, [R235+UR10+0x8680] ;  /* 0x0086800aeb497984 */ /* 0x000fe80008000800 */
[----:B------:R-:W1:Y:S09]  /*74580*/  LDS R75, [R235+UR10+0xa680] ;  /* 0x00a6800aeb4b7984 */ /* 0x000e720008000800 */
[----:B------:R-:W-:Y:S04]  /*74590*/  STL.64 [R1+0x1500], R152 ;  /* 0x0015009801007387 */ /* 0x000fe80000100a00 */
[----:B------:R3:W-:Y:S02]  /*745a0*/  STL.64 [R1+0x1508], R154 ;  /* 0x0015089a01007387 */ /* 0x0007e40000100a00 */
[C---:B---3--:R-:W-:Y:S06]  /*745b0*/  HMMA.1688.F32.TF32 R152, R68.reuse, R4, R240 ;  /* 0x000000044498723c */ /* 0x048fec00000810f0 */
[----:B------:R-:W-:-:S15]  /*745c0*/  HMMA.1688.F32.TF32 R236, R68, R8, R236 ;  /* 0x0000000844ec723c */ /* 0x000fde00000810ec */
[----:B------:R-:W-:-:S03]  /*745d0*/  NOP ;  /* 0x0000000000007918 */ /* 0x000fc60000000000 */
[----:B------:R-:W-:Y:S02]  /*745e0*/  IMAD.MOV.U32 R246, RZ, RZ, R152 ;  /* 0x000000fffff67224 */ /* 0x000fe400078e0098 */
[----:B------:R-:W-:Y:S02]  /*745f0*/  IMAD.MOV.U32 R244, RZ, RZ, R153 ;  /* 0x000000fffff47224 */ /* 0x000fe400078e0099 */
[----:B------:R-:W-:Y:S02]  /*74600*/  IMAD.MOV.U32 R3, RZ, RZ, R154 ;  /* 0x000000ffff037224 */ /* 0x000fe400078e009a */
[----:B------:R-:W-:Y:S01]  /*74610*/  IMAD.MOV.U32 R2, RZ, RZ, R155 ;  /* 0x000000ffff027224 */ /* 0x000fe200078e009b */
[----:B------:R-:W-:Y:S04]  /*74620*/  STL.64 [R1+0x14d0], R236 ;  /* 0x0014d0ec01007387 */ /* 0x000fe80000100a00 */
[----:B------:R-:W-:Y:S01]  /*74630*/  STL.64 [R1+0x14d8], R238 ;  /* 0x0014d8ee01007387 */ /* 0x000fe20000100a00 */
[C---:B--2---:R-:W-:Y:S06]  /*74640*/  HMMA.1688.F32.TF32 R84, R68.reuse, R56, R84 ;  /* 0x000000384454723c */ /* 0x044fec0000081054 */
[C---:B----4-:R-:W-:Y:S06]  /*74650*/  HMMA.1688.F32.TF32 R152, R68.reuse, R64, R76 ;  /* 0x000000404498723c */ /* 0x050fec000008104c */
[C---:B------:R-:W-:Y:S06]  /*74660*/  HMMA.1688.F32.TF32 R76, R68.reuse, R60, R80 ;  /* 0x0000003c444c723c */ /* 0x040fec0000081050 */
[C---:B------:R-:W-:Y:S11]  /*74670*/  HMMA.1688.F32.TF32 R80, R68.reuse, R52, R88 ;  /* 0x000000344450723c */ /* 0x040ff60000081058 */
        /* <DEDUP_REMOVED lines=10> */
[C---:B--2---:R-:W-:Y:S09]  /*74720*/  HMMA.1688.F32.TF32 R80, R68.reuse, R12, R100 ;  /* 0x0000000c4450723c */ /* 0x044ff20000081064 */
        /* <DEDUP_REMOVED lines=22> */
[----:B--2---:R-:W-:Y:S03]  /*74890*/  HMMA.1688.F32.TF32 R76, R68, R20, R128 ;  /* 0x00000014444c723c */ /* 0x004fe60000081080 */
        /* <DEDUP_REMOVED lines=8> */
[C---:B--2---:R-:W-:Y:S01]  /*74920*/  HMMA.1688.F32.TF32 R80, R72.reuse, R8, R136 ;  /* 0x000000084850723c */ /* 0x044fe20000081088 */
[----:B------:R-:W-:Y:S02]  /*74930*/  IMAD.MOV.U32 R243, RZ, RZ, R194 ;  /* 0x000000fffff37224 */ /* 0x000fe400078e00c2 */
        /* <DEDUP_REMOVED lines=8> */
[----:B--2---:R-:W-:Y:S01]  /*749c0*/  HMMA.1688.F32.TF32 R84, R72, R60, R144 ;  /* 0x0000003c4854723c */ /* 0x004fe20000081090 */
[----:B------:R-:W-:-:S02]  /*749d0*/  IMAD.MOV.U32 R248, RZ, RZ, R188 ;  /* 0x000000fffff87224 */ /* 0x000fc400078e00bc */
[----:B------:R-:W2:Y:S03]  /*749e0*/  LDS R71, [R252+UR10+0xa680] ;  /* 0x00a6800afc477984 */ /* 0x000ea60008000800 */
        /* <DEDUP_REMOVED lines=8> */
[C---:B---3--:R-:W-:Y:S06]  /*74a70*/  HMMA.1688.F32.TF32 R84, R72.reuse, R48, R160 ;  /* 0x000000304854723c */ /* 0x048fec00000810a0 */
        /* <DEDUP_REMOVED lines=9> */
[----:B-1----:R-:W-:Y:S09]  /*74b10*/  HMMA.1688.F32.TF32 R80, R72, R40, R176 ;  /* 0x000000284850723c */ /* 0x002ff200000810b0 */
[----:B------:R1:W-:Y:S04]  /*74b20*/  STL.64 [R1+0xd30], R76 ;  /* 0x000d304c01007387 */ /* 0x0003e80000100a00 */
[----:B------:R3:W-:Y:S04]  /*74b30*/  STL.64 [R1+0xd38], R78 ;  /* 0x000d384e01007387 */ /* 0x0007e80000100a00 */
[----:B------:R-:W-:Y:S01]  /*74b40*/  STL.64 [R1+0xd10], R84 ;  /* 0x000d105401007387 */ /* 0x000fe20000100a00 */
[----:B-1----:R-:W-:-:S03]  /*74b50*/  IMAD.MOV.U32 R76, RZ, RZ, R204 ;  /* 0x000000ffff4c7224 */ /* 0x002fc600078e00cc */
[----:B------:R-:W-:Y:S01]  /*74b60*/  STL.64 [R1+0xd18], R86 ;  /* 0x000d185601007387 */ /* 0x000fe20000100a00 */
[----:B------:R-:W-:-:S03]  /*74b70*/  IMAD.MOV.U32 R77, RZ, RZ, R205 ;  /* 0x000000ffff4d7224 */ /* 0x000fc600078e00cd */
[----:B------:R-:W4:Y:S01]  /*74b80*/  LDL.LU R204, [R1+0x66f4] ;  /* 0x0066f40001cc7983 */ /* 0x000f220000300800 */
[----:B---3--:R-:W-:-:S03]  /*74b90*/  IMAD.MOV.U32 R78, RZ, RZ, R206 ;  /* 0x000000ffff4e7224 */ /* 0x008fc600078e00ce */
[----:B------:R1:W-:Y:S01]  /*74ba0*/  STL.64 [R1+0xcf0], R80 ;  /* 0x000cf05001007387 */ /* 0x0003e20000100a00 */
[----:B------:R-:W-:-:S03]  /*74bb0*/  IMAD.MOV.U32 R79, RZ, RZ, R207 ;  /* 0x000000ffff4f7224 */ /* 0x000fc600078e00cf */
[----:B------:R3:W-:Y:S04]  /*74bc0*/  STL.64 [R1+0xcf8], R82 ;  /* 0x000cf85201007387 */ /* 0x0007e80000100a00 */
[----:B------:R-:W4:Y:S04]  /*74bd0*/  LDL.LU R205, [R1+0x66f0] ;  /* 0x0066f00001cd7983 */ /* 0x000f280000300800 */
[----:B------:R-:W4:Y:S01]  /*74be0*/  LDL.LU R206, [R1+0x66ec] ;  /* 0x0066ec0001ce7983 */ /* 0x000f220000300800 */
[----:B-1----:R-:W-:Y:S02]  /*74bf0*/  IMAD.MOV.U32 R80, RZ, RZ, R200 ;  /* 0x000000ffff507224 */ /* 0x002fe400078e00c8 */
[----:B------:R-:W-:Y:S01]  /*74c00*/  IMAD.MOV.U32 R81, RZ, RZ, R201 ;  /* 0x000000ffff517224 */ /* 0x000fe200078e00c9 */
[----:B------:R-:W4:Y:S01]  /*74c10*/  LDL.LU R207, [R1+0x66e8] ;  /* 0x0066e80001cf7983 */ /* 0x000f220000300800 */
[----:B---3--:R-:W-:-:S03]  /*74c20*/  IMAD.MOV.U32 R82, RZ, RZ, R202 ;  /* 0x000000ffff527224 */ /* 0x008fc600078e00ca */
[----:B------:R-:W3:Y:S01]  /*74c30*/  LDL.LU R200, [R1+0x66e4] ;  /* 0x0066e40001c87983 */ /* 0x000ee20000300800 */
[----:B------:R-:W-:-:S03]  /*74c40*/  IMAD.MOV.U32 R83, RZ, RZ, R196 ;  /* 0x000000ffff537224 */ /* 0x000fc600078e00c4 */
[----:B------:R-:W3:Y:S04]  /*74c50*/  LDL.LU R201, [R1+0x66e0] ;  /* 0x0066e00001c97983 */ /* 0x000ee80000300800 */
[----:B------:R-:W3:Y:S04]  /*74c60*/  LDL.LU R202, [R1+0x66dc] ;  /* 0x0066dc0001ca7983 */ /* 0x000ee80000300800 */
[----:B------:R-:W4:Y:S04]  /*74c70*/  LDL.LU R196, [R1+0x66d8] ;  /* 0x0066d80001c47983 */ /* 0x000f280000300800 */
[----:B------:R-:W4:Y:S04]  /*74c80*/  LDL.LU R197, [R1+0x66d4] ;  /* 0x0066d40001c57983 */ /* 0x000f280000300800 */
[----:B------:R-:W3:Y:S04]  /*74c90*/  LDL.LU R192, [R1+0x66d0] ;  /* 0x0066d00001c07983 */ /* 0x000ee80000300800 */
[----:B------:R-:W3:Y:S04]  /*74ca0*/  LDL.LU R193, [R1+0x66cc] ;  /* 0x0066cc0001c17983 */ /* 0x000ee80000300800 */
[----:B------:R-:W3:Y:S04]  /*74cb0*/  LDL.LU R194, [R1+0x66c8] ;  /* 0x0066c80001c27983 */ /* 0x000ee80000300800 */
        /* <DEDUP_REMOVED lines=14> */
[----:B------:R-:W4:Y:S01]  /*74da0*/  LDL.LU R184, [R1+0x66b8] ;  /* 0x0066b80001b87983 */ /* 0x000f220000300800 */
[----:B------:R-:W-:-:S03]  /*74db0*/  IMAD.MOV.U32 R84, RZ, RZ, R181 ;  /* 0x000000ffff547224 */ /* 0x000fc600078e00b5 */
[----:B------:R-:W4:Y:S01]  /*74dc0*/  LDL.LU R185, [R1+0x66b4] ;  /* 0x0066b40001b97983 */ /* 0x000f220000300800 */
[----:B------:R-:W-:-:S03]  /*74dd0*/  IMAD.MOV.U32 R85, RZ, RZ, R182 ;  /* 0x000000ffff557224 */ /* 0x000fc600078e00b6 */
[----:B------:R-:W4:Y:S01]  /*74de0*/  LDL.LU R186, [R1+0x66b0] ;  /* 0x0066b00001ba7983 */ /* 0x000f220000300800 */
[----:B------:R-:W-:-:S03]  /*74df0*/  IMAD.MOV.U32 R86, RZ, RZ, R183 ;  /* 0x000000ffff567224 */ /* 0x000fc600078e00b7 */
[----:B------:R-:W4:Y:S04]  /*74e00*/  LDL.LU R187, [R1+0x66ac] ;  /* 0x0066ac0001bb7983 */ /* 0x000f280000300800 */
[----:B------:R-:W3:Y:S04]  /*74e10*/  LDL.LU R180, [R1+0x66a8] ;  /* 0x0066a80001b47983 */ /* 0x000ee80000300800 */
[----:B------:R-:W3:Y:S04]  /*74e20*/  LDL.LU R181, [R1+0x66a4] ;  /* 0x0066a40001b57983 */ /* 0x000ee80000300800 */
[----:B------:R-:W3:Y:S04]  /*74e30*/  LDL.LU R182, [R1+0x66a0] ;  /* 0x0066a00001b67983 */ /* 0x000ee80000300800 */
[----:B------:R-:W3:Y:S01]  /*74e40*/  LDL.LU R183, [R1+0x669c] ;  /* 0x00669c0001b77983 */ /* 0x000ee20000300800 */
[----:B------:R-:W-:-:S02]  /*74e50*/  IMAD.MOV.U32 R87, RZ, RZ, R191 ;  /* 0x000000ffff577224 */ /* 0x000fc400078e00bf */
[----:B------:R-:W-:Y:S01]  /*74e60*/  IMAD.MOV.U32 R152, RZ, RZ, R195 ;  /* 0x000000ffff987224 */ /* 0x000fe200078e00c3 */
[----:B------:R-:W3:Y:S01]  /*74e70*/  LDL.LU R191, [R1+0x6698] ;  /* 0x0066980001bf7983 */ /* 0x000ee20000300800 */
[----:B------:R-:W-:Y:S02]  /*74e80*/  IMAD.MOV.U32 R153, RZ, RZ, R198 ;  /* 0x000000ffff997224 */ /* 0x000fe400078e00c6 */
[----:B------:R-:W-:Y:S01]  /*74e90*/  IMAD.MOV.U32 R154, RZ, RZ, R199 ;  /* 0x000000ffff9a7224 */ /* 0x000fe200078e00c7 */
[----:B------:R-:W3:Y:S04]  /*74ea0*/  LDL.LU R195, [R1+0x6694] ;  /* 0x0066940001c37983 */ /* 0x000ee80000300800 */
[----:B------:R-:W3:Y:S04]  /*74eb0*/  LDL.LU R198, [R1+0x6690] ;  /* 0x0066900001c67983 */ /* 0x000ee80000300800 */
[----:B------:R-:W3:Y:S01]  /*74ec0*/  LDL.LU R199, [R1+0x668c] ;  /* 0x00668c0001c77983 */ /* 0x000ee20000300800 */
[----:B------:R-:W-:-:S03]  /*74ed0*/  IMAD.MOV.U32 R155, RZ, RZ, R203 ;  /* 0x000000ffff9b7224 */ /* 0x000fc600078e00cb */
[----:B------:R-:W3:Y:S01]  /*74ee0*/  LDL.LU R203, [R1+0x6688] ;  /* 0x0066880001cb7983 */ /* 0x000ee20000300800 */
[C---:B--2---:R-:W-:Y:S06]  /*74ef0*/  HMMA.1688.F32.TF32 R248, R68.reuse, R16, R248 ;  /* 0x0000001044f8723c */ /* 0x044fec00000810f8 */
[C---:B------:R-:W-:Y:S06]  /*74f00*/  HMMA.1688.F32.TF32 R240, R68.reuse, R40, R240 ;  /* 0x0000002844f0723c */ /* 0x040fec00000810f0 */
[----:B------:R-:W-:Y:S06]  /*74f10*/  HMMA.1688.F32.TF32 R236, R68, R36, R236 ;  /* 0x0000002444ec723c */ /* 0x000fec00000810ec */
[C---:B----4-:R-:W-:Y:S06]  /*74f20*/  HMMA.1688.F32.TF32 R92, R72.reuse, R32, R184 ;  /* 0x00000020485c723c */ /* 0x050fec00000810b8 */
[C---:B---3--:R-:W-:Y:S06]  /*74f30*/  HMMA.1688.F32.TF32 R96, R72.reuse, R36, R180 ;  /* 0x000000244860723c */ /* 0x048fec00000810b4 */
[----:B------:R-:W-:-:S15]  /*74f40*/  HMMA.1688.F32.TF32 R100, R72, R28, R188 ;  /* 0x0000001c4864723c */ /* 0x000fde00000810bc */
[----:B------:R-:W-:-:S02]  /*74f50*/  NOP ;  /* 0x0000000000007918 */ /* 0x000fc40000000000 */
[----:B------:R-:W-:Y:S04]  /*74f60*/  STL.64 [R1+0xcd0], R96 ;  /* 0x000cd06001007387 */ /* 0x000fe80000100a00 */
[----:B------:R1:W-:Y:S04]  /*74f70*/  STL.64 [R1+0xcd8], R98 ;  /* 0x000cd86201007387 */ /* 0x0003e80000100a00 */
[----:B------:R-:W-:Y:S04]  /*74f80*/  STL.64 [R1+0xcc0], R92 ;  /* 0x000cc05c01007387 */ /* 0x000fe80000100a00 */
[----:B------:R2:W-:Y:S01]  /*74f90*/  STL.64 [R1+0xcc8], R94 ;  /* 0x000cc85e01007387 */ /* 0x0005e20000100a00 */
[C---:B-1----:R-:W-:Y:S06]  /*74fa0*/  HMMA.1688.F32.TF32 R96, R72.reuse, R24, R192 ;  /* 0x000000184860723c */ /* 0x042fec00000810c0 */
[----:B--2---:R-:W-:Y:S01]  /*74fb0*/  HMMA.1688.F32.TF32 R92, R72, R20, R196 ;  /* 0x00000014485c723c */ /* 0x004fe200000810c4 */
        /* <DEDUP_REMOVED lines=13> */
[C---:B------:R-:W-:Y:S09]  /*75090*/  HMMA.1688.F32.TF32 R100, R68.reuse, R64, R208 ;  /* 0x000000404464723c */ /* 0x040ff200000810d0 */
[----:B------:R-:W-:Y:S04]  /*750a0*/  STL.64 [R1+0xc60], R96 ;  /* 0x000c606001007387 */ /* 0x000fe80000100a00 */
[----:B------:R2:W-:Y:S04]  /*750b0*/  STL.64 [R1+0xc68], R98 ;  /* 0x000c686201007387 */ /* 0x0005e80000100a00 */
[----:B------:R-:W-:Y:S04]  /*750c0*/  STL.64 [R1+0xc40], R92 ;  /* 0x000c405c01007387 */ /* 0x000fe80000100a00 */
[----:B------:R3:W-:Y:S01]  /*750d0*/  STL.64 [R1+0xc48], R94 ;  /* 0x000c485e01007387 */ /* 0x0007e20000100a00 */
[C---:B--2---:R-:W-:Y:S06]  /*750e0*/  HMMA.1688.F32.TF32 R96, R68.reuse, R60, R212 ;  /* 0x0000003c4460723c */ /* 0x044fec00000810d4 */
[C---:B---3--:R-:W-:Y:S01]  /*750f0*/  HMMA.1688.F32.TF32 R92, R68.reuse, R56, R216 ;  /* 0x00000038445c723c */ /* 0x048fe200000810d8 */
[----:B------:R-:W-:Y:S04]  /*75100*/  STL.64 [R1+0xc30], R100 ;  /* 0x000c306401007387 */ /* 0x000fe80000100a00 */
[----:B------:R2:W-:Y:S04]  /*75110*/  STL.64 [R1+0xc38], R102 ;  /* 0x000c386601007387 */ /* 0x0005e80000100a00 */
[----:B------:R-:W-:Y:S04]  /*75120*/  LDS R212, [R247+UR10+0x8780] ;  /* 0x0087800af7d47984 */ /* 0x000fe80008000800 */
[----:B------:R-:W-:Y:S01]  /*75130*/  LDS R214, [R247+UR10+0xa780] ;  /* 0x00a7800af7d67984 */ /* 0x000fe20008000800 */
[C---:B--2---:R-:W-:Y:S03]  /*75140*/  HMMA.1688.F32.TF32 R100, R68.reuse, R52, R220 ;  /* 0x000000344464723c */ /* 0x044fe600000810dc */
[----:B------:R-:W-:Y:S04]  /*75150*/  STL.64 [R1+0xc00], R96 ;  /* 0x000c006001007387 */ /* 0x000fe80000100a00 */
[----:B------:R2:W-:Y:S04]  /*75160*/  STL.64 [R1+0xc08], R98 ;  /* 0x000c086201007387 */ /* 0x0005e80000100a00 */
[----:B------:R-:W-:Y:S04]  /*75170*/  STL.64 [R1+0xbe0], R92 ;  /* 0x000be05c01007387 */ /* 0x000fe80000100a00 */
[----:B------:R3:W-:Y:S01]  /*75180*/  STL.64 [R1+0xbe8], R94 ;  /* 0x000be85e01007387 */ /* 0x0007e20000100a00 */
[C---:B--2---:R-:W-:Y:S03]  /*75190*/  HMMA.1688.F32.TF32 R96, R68.reuse, R48, R224 ;  /* 0x000000304460723c */ /* 0x044fe600000810e0 */
[----:B------:R-:W-:Y:S04]  /*751a0*/  LDS R213, [R252+UR10+0x8780] ;  /* 0x0087800afcd57984 */ /* 0x000fe80008000800 */
[----:B------:R-:W-:Y:S01]  /*751b0*/  LDS R215, [R252+UR10+0xa780] ;  /* 0x00a7800afcd77984 */ /* 0x000fe20008000800 */
[C---:B---3--:R-:W-:Y:S03]  /*751c0*/  HMMA.1688.F32.TF32 R92, R68.reuse, R44, R228 ;  /* 0x0000002c445c723c */ /* 0x048fe600000810e4 */
[----:B------:R-:W-:Y:S04]  /*751d0*/  STL.64 [R1+0xbc0], R100 ;  /* 0x000bc06401007387 */ /* 0x000fe80000100a00 */
[----:B------:R-:W-:Y:S04]  /*751e0*/  STL.64 [R1+0xbc8], R102 ;  /* 0x000bc86601007387 */ /* 0x000fe80000100a00 */
[----:B------:R-:W-:Y:S04]  /*751f0*/  LDS R224, [R247+UR10+0xc000] ;  /* 0x00c0000af7e07984 */ /* 0x000fe80008000800 */
[----:B------:R-:W-:Y:S04]  /*75200*/  LDS R226, [R247+UR10+0xe000] ;  /* 0x00e0000af7e27984 */ /* 0x000fe80008000800 */
[----:B------:R-:W-:Y:S04]  /*75210*/  STL.64 [R1+0xb20], R96 ;  /* 0x000b206001007387 */ /* 0x000fe80000100a00 */
[----:B------:R-:W-:Y:S04]  /*75220*/  STL.64 [R1+0xb28], R98 ;  /* 0x000b286201007387 */ /* 0x000fe80000100a00 */
[----:B------:R-:W-:Y:S04]  /*75230*/  STL.64 [R1+0x10], R92 ;  /* 0x0000105c01007387 */ /* 0x000fe80000100a00 */
[----:B------:R-:W-:Y:S04]  /*75240*/  STL.64 [R1+0x18], R94 ;  /* 0x0000185e01007387 */ /* 0x000fe80000100a00 */
[----:B------:R-:W-:Y:S04]  /*75250*/  STL.64 [R1+0x6480], R250 ;  /* 0x006480fa01007387 */ /* 0x000fe80000100a00 */
[----:B------:R-:W-:Y:S04]  /*75260*/  STL.64 [R1], R88 ;  /* 0x0000005801007387 */ /* 0x000fe80000100a00 */
[----:B------:R2:W-:Y:S04]  /*75270*/  STL.64 [R1+0x8], R90 ;  /* 0x0000085a01007387 */ /* 0x0005e80000100a00 */
[----:B------:R-:W-:Y:S04]  /*75280*/  LDS R92, [R247+UR10+0x8700] ;  /* 0x0087000af75c7984 */ /* 0x000fe80008000800 */
[----:B------:R-:W-:Y:S01]  /*75290*/  LDS R94, [R247+UR10+0xa700] ;  /* 0x00a7000af75e7984 */ /* 0x000fe20008000800 */
[C---:B--2---:R-:W-:Y:S03]  /*752a0*/  HMMA.1688.F32.TF32 R88, R68.reuse, R32, R84 ;  /* 0x000000204458723c */ /* 0x044fe60000081054 */
[----:B------:R-:W-:Y:S04]  /*752b0*/  LDS R93, [R252+UR10+0x8700] ;  /* 0x0087000afc5d7984 */ /* 0x000fe80008000800 */
[----:B------:R-:W2:Y:S01]  /*752c0*/  LDS R95, [R252+UR10+0xa700] ;  /* 0x00a7000afc5f7984 */ /* 0x000ea20008000800 */
[C---:B------:R-:W-:Y:S03]  /*752d0*/  HMMA.1688.F32.TF32 R84, R68.reuse, R28, R80 ;  /* 0x0000001c4454723c */ /* 0x040fe60000081050 */
[----:B------:R-:W-:Y:S03]  /*752e0*/  LDS R225, [R252+UR10+0xc000] ;  /* 0x00c0000afce17984 */ /* 0x000fe60008000800 */
        /* <DEDUP_REMOVED lines=40> */
[----:B------:R-:W2:Y:S01]  /*75570*/  LDL.LU R107, [R1+0x9ac] ;  /* 0x0009ac00016b7983 */ /* 0x000ea20000300800 */
[----:B------:R-:W-:Y:S03]  /*75580*/  HMMA.1688.F32.TF32 R76, R68, R20, R152 ;  /* 0x00000014444c723c */ /* 0x000fe60000081098 */
[----:B------:R-:W4:Y:S04]  /*75590*/  LDL.LU R96, [R1+0x9c0] ;  /* 0x0009c00001607983 */ /* 0x000f280000300800 */
[----:B------:R-:W4:Y:S04]  /*755a0*/  LDL.LU R97, [R1+0x9c4] ;  /* 0x0009c40001617983 */ /* 0x000f280000300800 */
[----:B------:R-:W4:Y:S04]  /*755b0*/  LDL.LU R98, [R1+0x9c8] ;  /* 0x0009c80001627983 */ /* 0x000f280000300800 */
[----:B------:R-:W4:Y:S09]  /*755c0*/  LDL.LU R99, [R1+0x9cc] ;  /* 0x0009cc0001637983 */ /* 0x000f320000300800 */
[----:B------:R-:W-:-:S02]  /*755d0*/  IMAD.MOV.U32 R239, RZ, RZ, R76 ;  /* 0x000000ffffef7224 */ /* 0x000fc400078e004c */
[----:B------:R-:W-:Y:S01]  /*755e0*/  IMAD.MOV.U32 R238, RZ, RZ, R77 ;  /* 0x000000ffffee7224 */ /* 0x000fe200078e004d */
[----:B------:R-:W4:Y:S01]  /*755f0*/  LDL.LU R76, [R1+0xa00] ;  /* 0x000a0000014c7983 */ /* 0x000f220000300800 */
[----:B------:R-:W-:Y:S02]  /*75600*/  IMAD.MOV.U32 R237, RZ, RZ, R78 ;  /* 0x000000ffffed7224 */ /* 0x000fe400078e004e */
        /* <DEDUP_REMOVED lines=10> */
[----:B-1----:R-:W-:-:S15]  /*756b0*/  HMMA.1688.F32.TF32 R68, R72, R4, R112 ;  /* 0x000000044844723c */ /* 0x002fde0000081070 */
[----:B------:R-:W-:-:S09]  /*756c0*/  NOP ;  /* 0x0000000000007918 */ /* 0x000fd20000000000 */
[----:B------:R-:W-:Y:S02]  /*756d0*/  IMAD.MOV.U32 R243, RZ, RZ, R68 ;  /* 0x000000fffff37224 */ /* 0x000fe400078e0044 */
[----:B------:R-:W-:Y:S02]  /*756e0*/  IMAD.MOV.U32 R242, RZ, RZ, R69 ;  /* 0x000000fffff27224 */ /* 0x000fe400078e0045 */
[----:B------:R-:W-:Y:S02]  /*756f0*/  IMAD.MOV.U32 R241, RZ, RZ, R70 ;  /* 0x000000fffff17224 */ /* 0x000fe400078e0046 */
[----:B------:R-:W-:Y:S02]  /*75700*/  IMAD.MOV.U32 R240, RZ, RZ, R71 ;  /* 0x000000fffff07224 */ /* 0x000fe400078e0047 */
[----:B---3--:R-:W-:Y:S01]  /*75710*/  HMMA.1688.F32.TF32 R68, R72, R8, R108 ;  /* 0x000000084844723c */ /* 0x008fe2000008106c */
[----:B------:R-:W-:-:S15]  /*75720*/  STL.64 [R1+0x6510], R242 ;  /* 0x006510f201007387 */ /* 0x000fde0000100a00 */
[----:B------:R-:W-:-:S08]  /*75730*/  NOP ;  /* 0x0000000000007918 */ /* 0x000fd00000000000 */
[----:B------:R-:W-:Y:S02]  /*75740*/  IMAD.MOV.U32 R251, RZ, RZ, R68 ;  /* 0x000000fffffb7224 */ /* 0x000fe400078e0044 */
[----:B------:R-:W-:Y:S02]  /*75750*/  IMAD.MOV.U32 R250, RZ, RZ, R69 ;  /* 0x000000fffffa7224 */ /* 0x000fe400078e0045 */
[----:B------:R-:W-:Y:S02]  /*75760*/  IMAD.MOV.U32 R249, RZ, RZ, R70 ;  /* 0x000000fffff97224 */ /* 0x000fe400078e0046 */
[----:B------:R-:W-:Y:S02]  /*75770*/  IMAD.MOV.U32 R248, RZ, RZ, R71 ;  /* 0x000000fffff87224 */ /* 0x000fe400078e0047 */
[C---:B--2---:R-:W-:Y:S01]  /*75780*/  HMMA.1688.F32.TF32 R68, R72.reuse, R64, R104 ;  /* 0x000000404844723c */ /* 0x044fe20000081068 */
[----:B------:R-:W-:Y:S04]  /*75790*/  STL.64 [R1+0x6508], R240 ;  /* 0x006508f001007387 */ /* 0x000fe80000100a00 */
[----:B------:R-:W-:Y:S01]  /*757a0*/  STL.64 [R1+0x6520], R250 ;  /* 0x006520fa01007387 */ /* 0x000fe20000100a00 */
[C---:B----4-:R-:W-:Y:S03]  /*757b0*/  HMMA.1688.F32.TF32 R100, R72.reuse, R60, R100 ;  /* 0x0000003c4864723c */ /* 0x050fe60000081064 */
[----:B------:R-:W-:Y:S03]  /*757c0*/  STL.64 [R1+0x6518], R248 ;  /* 0x006518f801007387 */ /* 0x000fe60000100a00 */
[C---:B------:R-:W-:Y:S11]  /*757d0*/  HMMA.1688.F32.TF32 R96, R72.reuse, R56, R96 ;  /* 0x000000384860723c */ /* 0x040ff60000081060 */
[----:B------:R-:W-:Y:S04]  /*757e0*/  STL.64 [R1+0x30], R68 ;  /* 0x0000304401007387 */ /* 0x000fe80000100a00 */
[----:B------:R1:W-:Y:S02]  /*757f0*/  STL.64 [R1+0x38], R70 ;  /* 0x0000384601007387 */ /* 0x0003e40000100a00 */
[C---:B-1----:R-:W-:Y:S02]  /*75800*/  HMMA.1688.F32.TF32 R68, R72.reuse, R52, R88 ;  /* 0x000000344844723c */ /* 0x042fe40000081058 */
[----:B------:R-:W-:Y:S04]  /*75810*/  STL.64 [R1+0x20], R100 ;  /* 0x0000206401007387 */ /* 0x000fe80000100a00 */
[----:B------:R-:W-:Y:S01]  /*75820*/  STL.64 [R1+0x28], R102 ;  /* 0x0000286601007387 */ /* 0x000fe20000100a00 */
[C---:B------:R-:W-:Y:S03]  /*75830*/  HMMA.1688.F32.TF32 R88, R72.reuse, R48, R84 ;  /* 0x000000304858723c */ /* 0x040fe60000081054 */
[----:B------:R-:W-:Y:S03]  /*75840*/  STL.64 [R1+0x100], R96 ;  /* 0x0001006001007387 */ /* 0x000fe60000100a00 */
[C---:B------:R-:W-:Y:S01]  /*75850*/  HMMA.1688.F32.TF32 R84, R72.reuse, R44, R80 ;  /* 0x0000002c4854723c */ /* 0x040fe20000081050 */
[----:B------:R-:W-:Y:S09]  /*75860*/  STL.64 [R1+0x108], R98 ;  /* 0x0001086201007387 */ /* 0x000ff20000100a00 */
[----:B------:R-:W-:Y:S04]  /*75870*/  STL.64 [R1+0xf0], R68 ;  /* 0x0000f04401007387 */ /* 0x000fe80000100a00 */
[----:B------:R1:W-:Y:S02]  /*75880*/  STL.64 [R1+0xf8], R70 ;  /* 0x0000f84601007387 */ /* 0x0003e40000100a00 */
[C---:B-1----:R-:W-:Y:S02]  /*75890*/  HMMA.1688.F32.TF32 R68, R72.reuse, R12, R76 ;  /* 0x0000000c4844723c */ /* 0x042fe4000008104c */
[----:B------:R-:W-:Y:S04]  /*758a0*/  STL.64 [R1+0xe0], R88 ;  /* 0x0000e05801007387 */ /* 0x000fe80000100a00 */
[----:B------:R-:W-:Y:S04]  /*758b0*/  STL.64 [R1+0xe8], R90 ;  /* 0x0000e85a01007387 */ /* 0x000fe80000100a00 */
[----:B------:R-:W2:Y:S04]  /*758c0*/  LDL.LU R80, [R1+0xa20] ;  /* 0x000a200001507983 */ /* 0x000ea80000300800 */
[----:B------:R-:W-:Y:S04]  /*758d0*/  STL.64 [R1+0xd0], R84 ;  /* 0x0000d05401007387 */ /* 0x000fe80000100a00 */
[----:B------:R-:W-:Y:S05]  /*758e0*/  STL.64 [R1+0xd8], R86 ;  /* 0x0000d85601007387 */ /* 0x000fea0000100a00 */
        /* <DEDUP_REMOVED lines=8> */
[----:B------:R-:W3:Y:S01]  /*75970*/  LDL.LU R79, [R1+0xa4c] ;  /* 0x000a4c00014f7983 */ /* 0x000ee20000300800 */
[----:B-1----:R-:W-:Y:S03]  /*75980*/  HMMA.1688.F32.TF32 R68, R72, R16, R152 ;  /* 0x000000104844723c */ /* 0x002fe60000081098 */
[----:B------:R-:W4:-:S15]  /*75990*/  LDL.LU R104, [R1+0xa60] ;  /* 0x000a600001687983 */ /* 0x000f1e0000300800 */
[----:B------:R-:W-:-:S05]  /*759a0*/  NOP ;  /* 0x0000000000007918 */ /* 0x000fca0000000000 */
        /* <DEDUP_REMOVED lines=29> */
[----:B--2---:R-:W-:Y:S03]  /*75b80*/  HMMA.1688.F32.TF32 R112, R72, R40, R80 ;  /* 0x000000284870723c */ /* 0x004fe60000081050 */
[----:B------:R-:W2:-:S15]  /*75b90*/  LDL.LU R80, [R1+0xab0] ;  /* 0x000ab00001507983 */ /* 0x000e9e0000300800 */
[----:B------:R-:W-:-:S05]  /*75ba0*/  NOP ;  /* 0x0000000000007918 */ /* 0x000fca0000000000 */
[----:B------:R-:W-:Y:S04]  /*75bb0*/  STL.64 [R1+0xa0], R112 ;  /* 0x0000a07001007387 */ /* 0x000fe80000100a00 */
[----:B------:R-:W-:Y:S04]  /*75bc0*/  STL.64 [R1+0xa8], R114 ;  /* 0x0000a87201007387 */ /* 0x000fe80000100a00 */
[----:B------:R-:W2:Y:S04]  /*75bd0*/  LDL.LU R81, [R1+0xab4] ;  /* 0x000ab40001517983 */ /* 0x000ea80000300800 */
[----:B------:R-:W2:Y:S04]  /*75be0*/  LDL.LU R82, [R1+0xab8] ;  /* 0x000ab80001527983 */ /* 0x000ea80000300800 */
[----:B------:R-:W2:Y:S01]  /*75bf0*/  LDL.LU R83, [R1+0xabc] ;  /* 0x000abc0001537983 */ /* 0x000ea20000300800 */
[C---:B---3--:R-:W-:Y:S03]  /*75c00*/  HMMA.1688.F32.TF32 R68, R72.reuse, R36, R76 ;  /* 0x000000244844723c */ /* 0x048fe6000008104c */
[----:B------:R-:W3:Y:S04]  /*75c10*/  LDL.LU R76, [R1+0xac0] ;  /* 0x000ac000014c7983 */ /* 0x000ee80000300800 */
[----:B------:R-:W3:Y:S04]  /*75c20*/  LDL.LU R77, [R1+0xac4] ;  /* 0x000ac400014d7983 */ /* 0x000ee80000300800 */
[----:B------:R-:W3:Y:S04]  /*75c30*/  LDL.LU R78, [R1+0xac8] ;  /* 0x000ac800014e7983 */ /* 0x000ee80000300800 */
[----:B------:R-:W3:Y:S01]  /*75c40*/  LDL.LU R79, [R1+0xacc] ;  /* 0x000acc00014f7983 */ /* 0x000ee20000300800 */
[C---:B----4-:R-:W-:Y:S07]  /*75c50*/  HMMA.1688.F32.TF32 R104, R72.reuse, R28, R104 ;  /* 0x0000001c4868723c */ /* 0x050fee0000081068 */
[----:B------:R-:W-:Y:S04]  /*75c60*/  STL.64 [R1+0x63d8], R70 ;  /* 0x0063d84601007387 */ /* 0x000fe80000100a00 */
[----:B------:R1:W-:Y:S02]  /*75c70*/  STL.64 [R1+0x63d0], R68 ;  /* 0x0063d04401007387 */ /* 0x0003e40000100a00 */
[C---:B-1----:R-:W-:Y:S06]  /*75c80*/  HMMA.1688.F32.TF32 R68, R72.reuse, R32, R108 ;  /* 0x000000204844723c */ /* 0x042fec000008106c */
[----:B------:R-:W-:-:S15]  /*75c90*/  HMMA.1688.F32.TF32 R100, R72, R24, R100 ;  /* 0x000000184864723c */ /* 0x000fde0000081064 */
[----:B------:R-:W-:-:S02]  /*75ca0*/  NOP ;  /* 0x0000000000007918 */ /* 0x000fc40000000000 */
[----:B------:R1:W-:Y:S04]  /*75cb0*/  STL.64 [R1+0x2910], R68 ;  /* 0x0029104401007387 */ /* 0x0003e80000100a00 */
[----:B------:R4:W-:Y:S04]  /*75cc0*/  STL.64 [R1+0x2918], R70 ;  /* 0x0029184601007387 */ /* 0x0009e80000100a00 */
[----:B------:R-:W-:Y:S01]  /*75cd0*/  STL.64 [R1+0x2900], R104 ;  /* 0x0029006801007387 */ /* 0x000fe20000100a00 */
[----:B-1----:R-:W-:-:S03]  /*75ce0*/  IMAD.MOV.U32 R68, RZ, RZ, R103 ;  /* 0x000000ffff447224 */ /* 0x002fc600078e0067 */
[----:B------:R-:W-:Y:S01]  /*75cf0*/  STL.64 [R1+0x2908], R106 ;  /* 0x0029086a01007387 */ /* 0x000fe20000100a00 */
[----:B------:R-:W-:Y:S02]  /*75d00*/  IMAD.MOV.U32 R69, RZ, RZ, R102 ;  /* 0x000000ffff457224 */ /* 0x000fe400078e0066 */
[----:B----4-:R-:W-:Y:S02]  /*75d10*/  IMAD.MOV.U32 R70, RZ, RZ, R101 ;  /* 0x000000ffff467224 */ /* 0x010fe400078e0065 */
[----:B------:R-:W-:Y:S01]  /*75d20*/  IMAD.MOV.U32 R71, RZ, RZ, R100 ;  /* 0x000000ffff477224 */ /* 0x000fe200078e0064 */
[----:B------:R-:W-:Y:S04]  /*75d30*/  STL [R1+0x644c], R68 ;  /* 0x00644c4401007387 */ /* 0x000fe80000100800 */
[----:B------:R-:W-:Y:S04]  /*75d40*/  STL [R1+0x6448], R70 ;  /* 0x0064484601007387 */ /* 0x000fe80000100800 */
[----:B------:R-:W-:Y:S04]  /*75d50*/  STL [R1+0x6444], R71 ;  /* 0x0064444701007387 */ /* 0x000fe80000100800 */
[----:B------:R1:W-:Y:S02]  /*75d60*/  STL [R1+0x6440], R69 ;  /* 0x0064404501007387 */ /* 0x0003e40000100800 */
[----:B-1----:R-:W-:Y:S02]  /*75d70*/  HMMA.1688.F32.TF32 R68, R72, R20, R152 ;  /* 0x000000144844723c */ /* 0x002fe40000081098 */
[----:B------:R-:W-:Y:S04]  /*75d80*/  LDS R152, [R0+UR10+0x8780] ;  /* 0x0087800a00987984 */ /* 0x000fe80008000800 */
[----:B------:R-:W-:Y:S01]  /*75d90*/  LDS R154, [R0+UR10+0xa780] ;  /* 0x00a7800a009a7984 */ /* 0x000fe20008000800 */
[C---:B------:R-:W-:Y:S03]  /*75da0*/  HMMA.1688.F32.TF32 R72, R92.reuse, R64, R84 ;  /* 0x000000405c48723c */ /* 0x040fe60000081054 */
[----:B------:R-:W-:Y:S04]  /*75db0*/  LDS R153, [R235+UR10+0x8780] ;  /* 0x0087800aeb997984 */ /* 0x000fe80008000800 */
[----:B------:R-:W1:Y:S01]  /*75dc0*/  LDS R155, [R235+UR10+0xa780] ;  /* 0x00a7800aeb9b7984 */ /* 0x000e620008000800 */
[----:B------:R-:W-:Y:S01]  /*75dd0*/  HMMA.1688.F32.TF32 R88, R92, R8, R88 ;  /* 0x000000085c58723c */ /* 0x000fe20000081058 */
[----:B------:R-:W-:-:S02]  /*75de0*/  IMAD.MOV.U32 R236, RZ, RZ, R62 ;  /* 0x000000ffffec7224 */ /* 0x000fc400078e003e */
[----:B------:R-:W-:Y:S01]  /*75df0*/  IMAD.MOV.U32 R237, RZ, RZ, R63 ;  /* 0x000000ffffed7224 */ /* 0x000fe200078e003f */
[----:B------:R-:W4:Y:S04]  /*75e00*/  LDS R235, [R235+UR10+0xe000] ;  /* 0x00e0000aebeb7984 */ /* 0x000f280008000800 */
[----:B------:R-:W-:Y:S04]  /*75e10*/  STL.64 [R1+0x1b0], R68 ;  /* 0x0001b04401007387 */ /* 0x000fe80000100a00 */
[----:B------:R1:W-:Y:S02]  /*75e20*/  STL.64 [R1+0x1b8], R70 ;  /* 0x0001b84601007387 */ /* 0x0003e40000100a00 */
[----:B-1----:R-:W-:-:S15]  /*75e30*/  HMMA.1688.F32.TF32 R68, R92, R4, R96 ;  /* 0x000000045c44723c */ /* 0x002fde0000081060 */
[----:B------:R-:W-:-:S08]  /*75e40*/  NOP ;  /* 0x0000000000007918 */ /* 0x000fd00000000000 */
[----:B------:R1:W-:Y:S04]  /*75e50*/  STL.64 [R1+0x1a0], R68 ;  /* 0x0001a04401007387 */ /* 0x0003e80000100a00 */
[----:B------:R4:W-:Y:S04]  /*75e60*/  STL.64 [R1+0x1a8], R70 ;  /* 0x0001a84601007387 */ /* 0x0009e80000100a00 */
[----:B------:R-:W-:Y:S01]  /*75e70*/  STL.64 [R1+0x190], R88 ;  /* 0x0001905801007387 */ /* 0x000fe20000100a00 */
[----:B-1----:R-:W-:Y:S02]  /*75e80*/  IMAD.MOV.U32 R69, RZ, RZ, R75 ;  /* 0x000000ffff457224 */ /* 0x002fe400078e004b */
[----:B------:R-:W-:-:S02]  /*75e90*/  IMAD.MOV.U32 R68, RZ, RZ, R72 ;  /* 0x000000ffff447224 */ /* 0x000fc400078e0048 */
[----:B----4-:R-:W-:Y:S01]  /*75ea0*/  IMAD.MOV.U32 R71, RZ, RZ, R74 ;  /* 0x000000ffff477224 */ /* 0x010fe200078e004a */
[----:B------:R-:W-:Y:S01]  /*75eb0*/  STL.64 [R1+0x198], R90 ;  /* 0x0001985a01007387 */ /* 0x000fe20000100a00 */
[----:B------:R-:W-:-:S03]  /*75ec0*/  IMAD.MOV.U32 R70, RZ, RZ, R73 ;  /* 0x000000ffff467224 */ /* 0x000fc600078e0049 */
[----:B------:R-:W-:Y:S04]  /*75ed0*/  STL [R1+0x645c], R69 ;  /* 0x00645c4501007387 */ /* 0x000fe80000100800 */
[----:B------:R-:W-:Y:S04]  /*75ee0*/  STL [R1+0x6458], R71 ;  /* 0x0064584701007387 */ /* 0x000fe80000100800 */
[----:B------:R-:W-:Y:S04]  /*75ef0*/  STL [R1+0x6454], R68 ;  /* 0x0064544401007387 */ /* 0x000fe80000100800 */
[----:B------:R-:W-:Y:S01]  /*75f00*/  STL [R1+0x6450], R70 ;  /* 0x0064504601007387 */ /* 0x000fe20000100800 */
[----:B--2---:R-:W-:-:S15]  /*75f10*/  HMMA.1688.F32.TF32 R80, R92, R60, R80 ;  /* 0x0000003c5c50723c */ /* 0x004fde0000081050 */
[----:B------:R-:W-:-:S08]  /*75f20*/  NOP ;  /* 0x0000000000007918 */ /* 0x000fd00000000000 */
[----:B------:R1:W-:Y:S04]  /*75f30*/  STL.64 [R1+0x170], R80 ;  /* 0x0001705001007387 */ /* 0x0003e80000100a00 */
        /* <DEDUP_REMOVED lines=21> */
[----:B---3--:R-:W-:Y:S03]  /*76090*/  HMMA.1688.F32.TF32 R72, R92, R56, R76 ;  /* 0x000000385c48723c */ /* 0x008fe6000008104c */
        /* <DEDUP_REMOVED lines=10> */
[----:B--2---:R-:W2:Y:S04]  /*76140*/  LDL.LU R82, [R1+0xb58] ;  /* 0x000b580001527983 */ /* 0x004ea80000300800 */
        /* <DEDUP_REMOVED lines=13> */
[----:B------:R-:W-:Y:S04]  /*76220*/  STL [R1+0x6470], R69 ;  /* 0x0064704501007387 */ /* 0x000fe80000100800 */
[----:B------:R-:W-:Y:S04]  /*76230*/  STL [R1+0x646c], R71 ;  /* 0x00646c4701007387 */ /* 0x000fe80000100800 */
[----:B------:R-:W-:Y:S04]  /*76240*/  STL [R1+0x6468], R68 ;  /* 0x0064684401007387 */ /* 0x000fe80000100800 */
[----:B------:R4:W-:Y:S02]  /*76250*/  STL [R1+0x6464], R70 ;  /* 0x0064644601007387 */ /* 0x0009e40000100800 */
[C---:B----4-:R-:W-:Y:S06]  /*76260*/  HMMA.1688.F32.TF32 R68, R92.reuse, R48, R112 ;  /* 0x000000305c44723c */ /* 0x050fec0000081070 */
[----:B------:R-:W-:-:S15]  /*76270*/  HMMA.1688.F32.TF32 R72, R92, R52, R116 ;  /* 0x000000345c48723c */ /* 0x000fde0000081074 */
[----:B------:R-:W-:-:S02]  /*76280*/  NOP ;  /* 0x0000000000007918 */ /* 0x000fc40000000000 */
[----:B------:R-:W-:Y:S06]  /*76290*/  STL.64 [R1+0x140], R68 ;  /* 0x0001404401007387 */ /* 0x000fec0000100a00 */
[----:B------:R-:W-:Y:S04]  /*762a0*/  STL.64 [R1+0x150], R72 ;  /* 0x0001504801007387 */ /* 0x000fe80000100a00 */
[----:B------:R1:W-:Y:S02]  /*762b0*/  STL.64 [R1+0x158], R74 ;  /* 0x0001584a01007387 */ /* 0x0003e40000100a00 */
[C---:B-1----:R-:W-:Y:S01]  /*762c0*/  HMMA.1688.F32.TF32 R72, R92.reuse, R44, R108 ;  /* 0x0000002c5c48723c */ /* 0x042fe2000008106c */
[----:B------:R-:W-:Y:S01]  /*762d0*/  IMAD.MOV.U32 R245, RZ, RZ, R71 ;  /* 0x000000fffff57224 */ /* 0x000fe200078e0047 */
[----:B------:R-:W-:Y:S04]  /*762e0*/  STL [R1+0x148], R70 ;  /* 0x0001484601007387 */ /* 0x000fe80000100800 */
[----:B------:R-:W-:Y:S01]  /*762f0*/  STL [R1+0x6460], R245 ;  /* 0x006460f501007387 */ /* 0x000fe20000100800 */
[----:B------:R-:W-:-:S15]  /*76300*/  HMMA.1688.F32.TF32 R104, R92, R12, R104 ;  /* 0x0000000c5c68723c */ /* 0x000fde0000081068 */
[----:B------:R-:W-:-:S01]  /*76310*/  NOP ;  /* 0x0000000000007918 */ /* 0x000fc20000000000 */
[----:B------:R1:W-:Y:S01]  /*76320*/  STL.64 [R1+0x130], R72 ;  /* 0x0001304801007387 */ /* 0x0003e20000100a00 */
[----:B------:R-:W-:Y:S02]  /*76330*/  IMAD.MOV.U32 R69, RZ, RZ, R74 ;  /* 0x000000ffff457224 */ /* 0x000fe400078e004a */
[----:B------:R-:W-:Y:S02]  /*76340*/  IMAD.MOV.U32 R71, RZ, RZ, R75 ;  /* 0x000000ffff477224 */ /* 0x000fe400078e004b */
[C---:B-1----:R-:W-:Y:S02]  /*76350*/  HMMA.1688.F32.TF32 R72, R92.reuse, R16, R100 ;  /* 0x000000105c48723c */ /* 0x042fe40000081064 */
[----:B------:R-:W-:Y:S04]  /*76360*/  STL.64 [R1+0x120], R104 ;  /* 0x0001206801007387 */ /* 0x000fe80000100a00 */
[----:B------:R-:W-:Y:S01]  /*76370*/  STL.64 [R1+0x128], R106 ;  /* 0x0001286a01007387 */ /* 0x000fe20000100a00 */
[C---:B---3--:R-:W-:Y:S06]  /*76380*/  HMMA.1688.F32.TF32 R76, R92.reuse, R36, R76 ;  /* 0x000000245c4c723c */ /* 0x048fec000008104c */
[----:B--2---:R-:W-:Y:S10]  /*76390*/  HMMA.1688.F32.TF32 R80, R92, R32, R80 ;  /* 0x000000205c50723c */ /* 0x004ff40000081050 */
[----:B------:R1:W-:Y:S01]  /*763a0*/  STL [R1+0x118], R74 ;  /* 0x0001184a01007387 */ /* 0x0003e20000100800 */
[----:B------:R-:W-:-:S02]  /*763b0*/  IMAD.MOV.U32 R68, RZ, RZ, R72 ;  /* 0x000000ffff447224 */ /* 0x000fc400078e0048 */
[----:B------:R-:W-:Y:S02]  /*763c0*/  IMAD.MOV.U32 R70, RZ, RZ, R73 ;  /* 0x000000ffff467224 */ /* 0x000fe400078e0049 */
[----:B------:R-:W-:Y:S02]  /*763d0*/  IMAD.MOV.U32 R245, RZ, RZ, R75 ;  /* 0x000000fffff57224 */ /* 0x000fe400078e004b */
[C---:B-1----:R-:W-:Y:S06]  /*763e0*/  HMMA.1688.F32.TF32 R72, R92.reuse, R40, R96 ;  /* 0x000000285c48723c */ /* 0x042fec0000081060 */
[----:B------:R-:W-:Y:S01]  /*763f0*/  HMMA.1688.F32.TF32 R84, R92, R28, R84 ;  /* 0x0000001c5c54723c */ /* 0x000fe20000081054 */
[----:B------:R-:W-:Y:S04]  /*76400*/  STL.64 [R1+0x64b0], R70 ;  /* 0x0064b04601007387 */ /* 0x000fe80000100a00 */
[----:B------:R1:W-:-:S12]  /*76410*/  STL.64 [R1+0x64a8], R68 ;  /* 0x0064a84401007387 */ /* 0x0003d80000100a00 */
[----:B------:R-:W-:Y:S04]  /*76420*/  STL.64 [R1+0x6330], R74 ;  /* 0x0063304a01007387 */ /* 0x000fe80000100a00 */
[----:B------:R2:W-:Y:S04]  /*76430*/  STL.64 [R1+0x6328], R72 ;  /* 0x0063284801007387 */ /* 0x0005e80000100a00 */
[----:B------:R-:W-:Y:S04]  /*76440*/  STL.64 [R1+0x6340], R78 ;  /* 0x0063404e01007387 */ /* 0x000fe80000100a00 */
[----:B------:R3:W-:Y:S04]  /*76450*/  STL.64 [R1+0x6338], R76 ;  /* 0x0063384c01007387 */ /* 0x0007e80000100a00 */
[----:B------:R-:W-:Y:S04]  /*76460*/  STL.64 [R1+0x6350], R82 ;  /* 0x0063505201007387 */ /* 0x000fe80000100a00 */
[----:B------:R-:W-:Y:S04]  /*76470*/  STL.64 [R1+0x6348], R80 ;  /* 0x0063485001007387 */ /* 0x000fe80000100a00 */
[----:B------:R4:W-:Y:S04]  /*76480*/  STL.64 [R1+0x6360], R86 ;  /* 0x0063605601007387 */ /* 0x0009e80000100a00 */
[----:B------:R4:W-:Y:S04]  /*76490*/  STL.64 [R1+0x6358], R84 ;  /* 0x0063585401007387 */ /* 0x0009e80000100a00 */
        /* <DEDUP_REMOVED lines=36> */
[----:B------:R-:W-:-:S15]  /*766e0*/  HMMA.1688.F32.TF32 R88, R92, R24, R88 ;  /* 0x000000185c58723c */ /* 0x000fde0000081058 */
[----:B------:R-:W-:-:S08]  /*766f0*/  NOP ;  /* 0x0000000000007918 */ /* 0x000fd00000000000 */
[----:B------:R-:W-:Y:S04]  /*76700*/  STL.64 [R1+0x6370], R90 ;  /* 0x0063705a01007387 */ /* 0x000fe80000100a00 */
[----:B------:R-:W-:Y:S01]  /*76710*/  STL.64 [R1+0x6368], R88 ;  /* 0x0063685801007387 */ /* 0x000fe20000100a00 */
[----:B--2---:R-:W-:Y:S06]  /*76720*/  HMMA.1688.F32.TF32 R108, R152, R56, R108 ;  /* 0x00000038986c723c */ /* 0x004fec000008106c */
[----:B---3--:R-:W-:Y:S06]  /*76730*/  HMMA.1688.F32.TF32 R92, R92, R20, R128 ;  /* 0x000000145c5c723c */ /* 0x008fec0000081080 */
[C---:B----4-:R-:W-:Y:S06]  /*76740*/  HMMA.1688.F32.TF32 R96, R152.reuse, R4, R96 ;  /* 0x000000049860723c */ /* 0x050fec0000081060 */
[C---:B------:R-:W-:Y:S06]  /*76750*/  HMMA.1688.F32.TF32 R188, R152.reuse, R8, R124 ;  /* 0x0000000898bc723c */ /* 0x040fec000008107c */
[C---:B------:R-:W-:Y:S05]  /*76760*/  HMMA.1688.F32.TF32 R100, R152.reuse, R64, R100 ;  /* 0x000000409864723c */ /* 0x040fea0000081064 */
[----:B------:R2:W-:Y:S01]  /*76770*/  STL.64 [R1+0x6380], R94 ;  /* 0x0063805e01007387 */ /* 0x0005e20000100a00 */
[C---:B------:R-:W-:Y:S03]  /*76780*/  HMMA.1688.F32.TF32 R104, R152.reuse, R60, R104 ;  /* 0x0000003c9868723c */ /* 0x040fe60000081068 */
[----:B------:R3:W-:Y:S03]  /*76790*/  STL.64 [R1+0x6378], R92 ;  /* 0x0063785c01007387 */ /* 0x0007e60000100a00 */
[C---:B------:R-:W-:Y:S01]  /*767a0*/  HMMA.1688.F32.TF32 R112, R152.reuse, R52, R112 ;  /* 0x000000349870723c */ /* 0x040fe20000081070 */
[----:B------:R-:W-:Y:S05]  /*767b0*/  STL.64 [R1+0x6398], R98 ;  /* 0x0063986201007387 */ /* 0x000fea0000100a00 */
[C---:B------:R-:W-:Y:S01]  /*767c0*/  HMMA.1688.F32.TF32 R116, R152.reuse, R48, R116 ;  /* 0x000000309874723c */ /* 0x040fe20000081074 */
[----:B------:R-:W-:Y:S04]  /*767d0*/  STL.64 [R1+0x6390], R96 ;  /* 0x0063906001007387 */ /* 0x000fe80000100a00 */
        /* <DEDUP_REMOVED lines=9> */
[----:B------:R4:W-:Y:S04]  /*76870*/  STL.64 [R1+0x63f0], R112 ;  /* 0x0063f07001007387 */ /* 0x0009e80000100a00 */
[----:B------:R4:W-:Y:S04]  /*76880*/  STL.64 [R1+0x6408], R118 ;  /* 0x0064087601007387 */ /* 0x0009e80000100a00 */
[----:B------:R4:W-:Y:S04]  /*76890*/  STL.64 [R1+0x6400], R116 ;  /* 0x0064007401007387 */ /* 0x0009e80000100a00 */
[----:B------:R-:W2:Y:S04]  /*768a0*/  LDL.LU R124, [R1+0xc80] ;  /* 0x000c8000017c7983 */ /* 0x000ea80000300800 */
[----:B------:R-:W2:Y:S04]  /*768b0*/  LDL.LU R125, [R1+0xc84] ;  /* 0x000c8400017d7983 */ /* 0x000ea80000300800 */
[----:B------:R-:W2:Y:S04]  /*768c0*/  LDL.LU R126, [R1+0xc88] ;  /* 0x000c8800017e7983 */ /* 0x000ea80000300800 */
[----:B------:R-:W2:Y:S04]  /*768d0*/  LDL.LU R127, [R1+0xc8c] ;  /* 0x000c8c00017f7983 */ /* 0x000ea80000300800 */
[----:B------:R-:W3:Y:S04]  /*768e0*/  LDL.LU R144, [R1+0xd40] ;  /* 0x000d400001907983 */ /* 0x000ee80000300800 */
[----:B------:R-:W3:Y:S01]  /*768f0*/  LDL.LU R145, [R1+0xd44] ;  /* 0x000d440001917983 */ /* 0x000ee20000300800 */
[----:B------:R-:W-:Y:S03]  /*76900*/  HMMA.1688.F32.TF32 R120, R152, R44, R120 ;  /* 0x0000002c9878723c */ /* 0x000fe60000081078 */
        /* <DEDUP_REMOVED lines=36> */
[----:B------:R-:W-:-:S02]  /*76b50*/  IMAD.MOV.U32 R238, RZ, RZ, R66 ;  /* 0x000000ffffee7224 */ /* 0x000fc400078e0042 */
[----:B------:R-:W-:Y:S02]  /*76b60*/  IMAD.MOV.U32 R239, RZ, RZ, R67 ;  /* 0x000000ffffef7224 */ /* 0x000fe400078e0043 */
[----:B------:R-:W-:Y:S02]  /*76b70*/  IMAD.MOV.U32 R228, RZ, RZ, R10 ;  /* 0x000000ffffe47224 */ /* 0x000fe400078e000a */
[----:B------:R-:W-:Y:S02]  /*76b80*/  IMAD.MOV.U32 R229, RZ, RZ, R11 ;  /* 0x000000ffffe57224 */ /* 0x000fe400078e000b */
[----:B------:R-:W-:Y:S02]  /*76b90*/  IMAD.MOV.U32 R230, RZ, RZ, R6 ;  /* 0x000000ffffe67224 */ /* 0x000fe400078e0006 */
[----:B------:R-:W-:Y:S01]  /*76ba0*/  IMAD.MOV.U32 R231, RZ, RZ, R7 ;  /* 0x000000ffffe77224 */ /* 0x000fe200078e0007 */
[C---:B--2---:R-:W-:Y:S06]  /*76bb0*/  HMMA.1688.F32.TF32 R124, R152.reuse, R12, R124 ;  /* 0x0000000c987c723c */ /* 0x044fec000008107c */
[C---:B---3--:R-:W-:Y:S06]  /*76bc0*/  HMMA.1688.F32.TF32 R144, R152.reuse, R28, R144 ;  /* 0x0000001c9890723c */ /* 0x048fec0000081090 */
[C---:B----4-:R-:W-:Y:S06]  /*76bd0*/  HMMA.1688.F32.TF32 R128, R152.reuse, R16, R128 ;  /* 0x000000109880723c */ /* 0x050fec0000081080 */
        /* <DEDUP_REMOVED lines=8> */
[----:B------:R2:W-:Y:S04]  /*76c60*/  STL.64 [R1+0x6430], R128 ;  /* 0x0064308001007387 */ /* 0x0005e80000100a00 */
[----:B------:R-:W-:Y:S04]  /*76c70*/  STL.64 [R1+0x64c0], R134 ;  /* 0x0064c08601007387 */ /* 0x000fe80000100a00 */
[----:B------:R3:W-:Y:S01]  /*76c80*/  STL.64 [R1+0x64b8], R132 ;  /* 0x0064b88401007387 */ /* 0x0007e20000100a00 */
[C---:B------:R-:W-:Y:S03]  /*76c90*/  HMMA.1688.F32.TF32 R156, R212.reuse, R4, R156 ;  /* 0x00000004d49c723c */ /* 0x040fe6000008109c */
[----:B------:R-:W-:Y:S04]  /*76ca0*/  STL.64 [R1+0x64d0], R138 ;  /* 0x0064d08a01007387 */ /* 0x000fe80000100a00 */
[----:B------:R4:W-:Y:S04]  /*76cb0*/  STL.64 [R1+0x64c8], R136 ;  /* 0x0064c88801007387 */ /* 0x0009e80000100a00 */
[----:B------:R-:W-:Y:S04]  /*76cc0*/  STL.64 [R1+0x64e0], R142 ;  /* 0x0064e08e01007387 */ /* 0x000fe80000100a00 */
[----:B------:R-:W-:Y:S04]  /*76cd0*/  STL.64 [R1+0x64d8], R140 ;  /* 0x0064d88c01007387 */ /* 0x000fe80000100a00 */
[----:B------:R-:W-:Y:S04]  /*76ce0*/  STL.64 [R1+0x64f0], R146 ;  /* 0x0064f09201007387 */ /* 0x000fe80000100a00 */
[----:B------:R4:W-:Y:S04]  /*76cf0*/  STL.64 [R1+0x64e8], R144 ;  /* 0x0064e89001007387 */ /* 0x0009e80000100a00 */
[----:B------:R-:W-:Y:S04]  /*76d00*/  STL.64 [R1+0x6530], R150 ;  /* 0x0065309601007387 */ /* 0x000fe80000100a00 */
[----:B------:R4:W-:Y:S04]  /*76d10*/  STL.64 [R1+0x6528], R148 ;  /* 0x0065289401007387 */ /* 0x0009e80000100a00 */
[----:B------:R-:W-:Y:S04]  /*76d20*/  STL.64 [R1+0x6540], R154 ;  /* 0x0065409a01007387 */ /* 0x000fe80000100a00 */
[----:B------:R4:W-:Y:S04]  /*76d30*/  STL.64 [R1+0x6538], R152 ;  /* 0x0065389801007387 */ /* 0x0009e80000100a00 */
[----:B------:R-:W-:Y:S04]  /*76d40*/  STL.64 [R1+0x6550], R158 ;  /* 0x0065509e01007387 */ /* 0x000fe80000100a00 */
[----:B------:R-:W-:Y:S04]  /*76d50*/  STL.64 [R1+0x6548], R156 ;  /* 0x0065489c01007387 */ /* 0x000fe80000100a00 */
        /* <DEDUP_REMOVED lines=20> */
[C---:B------:R-:W-:Y:S03]  /*76ea0*/  HMMA.1688.F32.TF32 R216, R212.reuse, R8, R160 ;  /* 0x00000008d4d8723c */ /* 0x040fe600000810a0 */
        /* <DEDUP_REMOVED lines=67> */
[----:B------:R-:W-:-:S09]  /*772e0*/  NOP ;  /* 0x0000000000007918 */ /* 0x000fd20000000000 */
[----:B------:R-:W-:Y:S02]  /*772f0*/  IMAD.MOV.U32 R9, RZ, RZ, R68 ;  /* 0x000000ffff097224 */ /* 0x000fe400078e0044 */
[----:B------:R-:W-:Y:S02]  /*77300*/  IMAD.MOV.U32 R8, RZ, RZ, R69 ;  /* 0x000000ffff087224 */ /* 0x000fe400078e0045 */
[----:B------:R-:W-:Y:S02]  /*77310*/  IMAD.MOV.U32 R5, RZ, RZ, R70 ;  /* 0x000000ffff057224 */ /* 0x000fe400078e0046 */
[----:B------:R-:W-:Y:S02]  /*77320*/  IMAD.MOV.U32 R4, RZ, RZ, R71 ;  /* 0x000000ffff047224 */ /* 0x000fe400078e0047 */
[----:B------:R-:W-:Y:S07]  /*77330*/  HMMA.1688.F32.TF32 R68, R232, R10, R240 ;  /* 0x0000000ae844723c */ /* 0x000fee00000810f0 */
[----:B------:R-:W-:-:S02]  /*77340*/  IMAD.MOV.U32 R240, RZ, RZ, R27 ;  /* 0x000000fffff07224 */ /* 0x000fc400078e001b */
[----:B------:R-:W-:Y:S02]  /*77350*/  IMAD.MOV.U32 R241, RZ, RZ, R26 ;  /* 0x000000fffff17224 */ /* 0x000fe400078e001a */
[----:B------:R-:W-:Y:S02]  /*77360*/  IMAD.MOV.U32 R242, RZ, RZ, R22 ;  /* 0x000000fffff27224 */ /* 0x000fe400078e0016 */
[----:B------:R-:W-:-:S11]  /*77370*/  IMAD.MOV.U32 R243, RZ, RZ, R23 ;  /* 0x000000fffff37224 */ /* 0x000fd600078e0017 */
[----:B------:R-:W-:Y:S02]  /*77380*/  IMAD.MOV.U32 R17, RZ, RZ, R68 ;  /* 0x000000ffff117224 */ /* 0x000fe400078e0044 */
[----:B------:R-:W-:Y:S02]  /*77390*/  IMAD.MOV.U32 R16, RZ, RZ, R69 ;  /* 0x000000ffff107224 */ /* 0x000fe400078e0045 */
[----:B------:R-:W-:Y:S02]  /*773a0*/  IMAD.MOV.U32 R13, RZ, RZ, R70 ;  /* 0x000000ffff0d7224 */ /* 0x000fe400078e0046 */
[----:B------:R-:W-:Y:S02]  /*773b0*/  IMAD.MOV.U32 R12, RZ, RZ, R71 ;  /* 0x000000ffff0c7224 */ /* 0x000fe400078e0047 */
[----:B------:R-:W-:Y:S07]  /*773c0*/  HMMA.1688.F32.TF32 R68, R232, R66, R236 ;  /* 0x00000042e844723c */ /* 0x000fee00000810ec */
[----:B------:R-:W-:-:S02]  /*773d0*/  IMAD.MOV.U32 R236, RZ, RZ, R59 ;  /* 0x000000ffffec7224 */ /* 0x000fc400078e003b */
[----:B------:R-:W2:Y:S01]  /*773e0*/  LDL.LU R59, [R1+0x6664] ;  /* 0x00666400013b7983 */ /* 0x000ea20000300800 */
[----:B------:R-:W-:Y:S02]  /*773f0*/  IMAD.MOV.U32 R237, RZ, RZ, R58 ;  /* 0x000000ffffed7224 */ /* 0x000fe400078e003a */
[----:B------:R-:W-:Y:S01]  /*77400*/  IMAD.MOV.U32 R238, RZ, RZ, R54 ;  /* 0x000000ffffee7224 */ /* 0x000fe200078e0036 */
[----:B------:R-:W3:Y:S01]  /*77410*/  LDL.LU R58, [R1+0x6660] ;  /* 0x00666000013a7983 */ /* 0x000ee20000300800 */
[----:B------:R-:W-:-:S03]  /*77420*/  IMAD.MOV.U32 R239, RZ, RZ, R47 ;  /* 0x000000ffffef7224 */ /* 0x000fc600078e002f */
[----:B------:R-:W4:Y:S04]  /*77430*/  LDL.LU R54, [R1+0x665c] ;  /* 0x00665c0001367983 */ /* 0x000f280000300800 */
[----:B------:R-:W2:Y:S04]  /*77440*/  LDL.LU R47, [R1+0x6658] ;  /* 0x00665800012f7983 */ /* 0x000ea80000300800 */
[----:B------:R-:W3:Y:S04]  /*77450*/  LDL.LU R27, [R1+0x6654] ;  /* 0x00665400011b7983 */ /* 0x000ee80000300800 */
[----:B------:R-:W4:Y:S04]  /*77460*/  LDL.LU R26, [R1+0x6650] ;  /* 0x00665000011a7983 */ /* 0x000f280000300800 */
[----:B------:R-:W2:Y:S04]  /*77470*/  LDL.LU R22, [R1+0x664c] ;  /* 0x00664c0001167983 */ /* 0x000ea80000300800 */
[----:B------:R-:W2:Y:S01]  /*77480*/  LDL.LU R23, [R1+0x6648] ;  /* 0x0066480001177983 */ /* 0x000ea20000300800 */
[----:B------:R-:W-:-:S02]  /*77490*/  IMAD.MOV.U32 R25, RZ, RZ, R68 ;  /* 0x000000ffff197224 */ /* 0x000fc400078e0044 */
[----:B------:R-:W-:Y:S02]  /*774a0*/  IMAD.MOV.U32 R24, RZ, RZ, R69 ;  /* 0x000000ffff187224 */ /* 0x000fe400078e0045 */
[----:B------:R-:W-:Y:S02]  /*774b0*/  IMAD.MOV.U32 R21, RZ, RZ, R70 ;  /* 0x000000ffff157224 */ /* 0x000fe400078e0046 */
[----:B------:R-:W-:Y:S02]  /*774c0*/  IMAD.MOV.U32 R20, RZ, RZ, R71 ;  /* 0x000000ffff147224 */ /* 0x000fe400078e0047 */
[----:B------:R-:W-:Y:S01]  /*774d0*/  HMMA.1688.F32.TF32 R68, R232, R62, R228 ;  /* 0x0000003ee844723c */ /* 0x000fe200000810e4 */
[----:B------:R-:W-:Y:S02]  /*774e0*/  IMAD.MOV.U32 R72, RZ, RZ, R34 ;  /* 0x000000ffff487224 */ /* 0x000fe400078e0022 */
[----:B------:R-:W-:Y:S02]  /*774f0*/  IMAD.MOV.U32 R73, RZ, RZ, R35 ;  /* 0x000000ffff497224 */ /* 0x000fe400078e0023 */
[----:B------:R-:W-:-:S02]  /*77500*/  IMAD.MOV.U32 R74, RZ, RZ, R31 ;  /* 0x000000ffff4a7224 */ /* 0x000fc400078e001f */
[----:B------:R-:W-:Y:S02]  /*77510*/  IMAD.MOV.U32 R75, RZ, RZ, R30 ;  /* 0x000000ffff4b7224 */ /* 0x000fe400078e001e */
[----:B------:R-:W-:Y:S02]  /*77520*/  IMAD.MOV.U32 R76, RZ, RZ, R43 ;  /* 0x000000ffff4c7224 */ /* 0x000fe400078e002b */
[----:B------:R-:W-:Y:S02]  /*77530*/  IMAD.MOV.U32 R77, RZ, RZ, R42 ;  /* 0x000000ffff4d7224 */ /* 0x000fe400078e002a */
[----:B------:R-:W-:Y:S02]  /*77540*/  IMAD.MOV.U32 R78, RZ, RZ, R39 ;  /* 0x000000ffff4e7224 */ /* 0x000fe400078e0027 */
[----:B------:R-:W-:Y:S01]  /*77550*/  IMAD.MOV.U32 R79, RZ, RZ, R38 ;  /* 0x000000ffff4f7224 */ /* 0x000fe200078e0026 */
[----:B------:R-:W-:Y:S01]  /*77560*/  LOP3.LUT R65, R0, 0x20, RZ, 0x3c, !PT ;  /* 0x0000002000417812 */ /* 0x000fe200078e3cff */
[----:B------:R-:W-:Y:S01]  /*77570*/  IMAD.MOV.U32 R248, RZ, RZ, R55 ;  /* 0x000000fffff87224 */ /* 0x000fe200078e0037 */
[----:B------:R-:W-:Y:S01]  /*77580*/  LDS R228, [R0+UR10+0xc080] ;  /* 0x00c0800a00e47984 */ /* 0x000fe20008000800 */
[----:B------:R-:W-:-:S02]  /*77590*/  IMAD.MOV.U32 R249, RZ, RZ, R50 ;  /* 0x000000fffff97224 */ /* 0x000fc400078e0032 */
[----:B------:R-:W-:Y:S01]  /*775a0*/  IMAD.MOV.U32 R250, RZ, RZ, R51 ;  /* 0x000000fffffa7224 */ /* 0x000fe200078e0033 */
[----:B------:R-:W-:Y:S02]  /*775b0*/  LDS R230, [R0+UR10+0xe080] ;  /* 0x00e0800a00e67984 */ /* 0x000fe40008000800 */
[----:B------:R-:W-:Y:S02]  /*775c0*/  IMAD.MOV.U32 R33, RZ, RZ, R68 ;  /* 0x000000ffff217224 */ /* 0x000fe400078e0044 */
[----:B------:R-:W-:Y:S01]  /*775d0*/  IMAD.MOV.U32 R32, RZ, RZ, R69 ;  /* 0x000000ffff207224 */ /* 0x000fe200078e0045 */
[----:B------:R-:W-:Y:S01]  /*775e0*/  LDS R229, [R65+UR10+0xc080] ;  /* 0x00c0800a41e57984 */ /* 0x000fe20008000800 */
[----:B------:R-:W-:Y:S02]  /*775f0*/  IMAD.MOV.U32 R68, RZ, RZ, R46 ;  /* 0x000000ffff447224 */ /* 0x000fe400078e002e */
[----:B------:R-:W-:Y:S01]  /*77600*/  IMAD.MOV.U32 R29, RZ, RZ, R70 ;  /* 0x000000ffff1d7224 */ /* 0x000fe200078e0046 */
        /* <DEDUP_REMOVED lines=16> */
[----:B------:R-:W-:-:S03]  /*77710*/  IMAD.MOV.U32 R251, RZ, RZ, R15 ;  /* 0x000000fffffb7224 */ /* 0x000fc600078e000f */
[----:B------:R-:W1:Y:S01]  /*77720*/  LDS R231, [R65+UR10+0xe080] ;  /* 0x00e0800a41e77984 */ /* 0x000e620008000800 */
[----:B---3--:R-:W-:Y:S02]  /*77730*/  IMAD.MOV.U32 R87, RZ, RZ, R27 ;  /* 0x000000ffff577224 */ /* 0x008fe400078e001b */
[----:B----4-:R-:W-:Y:S02]  /*77740*/  IMAD.MOV.U32 R86, RZ, RZ, R26 ;  /* 0x000000ffff567224 */ /* 0x010fe400078e001a */
[----:B--2---:R-:W-:Y:S02]  /*77750*/  IMAD.MOV.U32 R85, RZ, RZ, R22 ;  /* 0x000000ffff557224 */ /* 0x004fe400078e0016 */
[----:B------:R-:W-:Y:S02]  /*77760*/  IMAD.MOV.U32 R84, RZ, RZ, R23 ;  /* 0x000000ffff547224 */ /* 0x000fe400078e0017 */
[----:B------:R-:W2:Y:S04]  /*77770*/  LDL.LU R23, [R1+0x6614] ;  /* 0x0066140001177983 */ /* 0x000ea80000300800 */
[----:B------:R-:W3:Y:S04]  /*77780*/  LDL.LU R22, [R1+0x6610] ;  /* 0x0066100001167983 */ /* 0x000ee80000300800 */
[----:B------:R-:W4:Y:S04]  /*77790*/  LDL.LU R26, [R1+0x660c] ;  /* 0x00660c00011a7983 */ /* 0x000f280000300800 */
[----:B------:R-:W4:Y:S01]  /*777a0*/  LDL.LU R27, [R1+0x6608] ;  /* 0x00660800011b7983 */ /* 0x000f220000300800 */
[----:B------:R-:W-:-:S02]  /*777b0*/  IMAD.MOV.U32 R95, RZ, RZ, R34 ;  /* 0x000000ffff5f7224 */ /* 0x000fc400078e0022 */
[----:B------:R-:W-:Y:S02]  /*777c0*/  IMAD.MOV.U32 R94, RZ, RZ, R35 ;  /* 0x000000ffff5e7224 */ /* 0x000fe400078e0023 */
[----:B------:R-:W-:Y:S02]  /*777d0*/  IMAD.MOV.U32 R93, RZ, RZ, R31 ;  /* 0x000000ffff5d7224 */ /* 0x000fe400078e001f */
[----:B------:R-:W-:Y:S02]  /*777e0*/  IMAD.MOV.U32 R92, RZ, RZ, R30 ;  /* 0x000000ffff5c7224 */ /* 0x000fe400078e001e */
[----:B------:R-:W4:Y:S04]  /*777f0*/  LDL.LU R30, [R1+0x6604] ;  /* 0x00660400011e7983 */ /* 0x000f280000300800 */
[----:B------:R-:W4:Y:S04]  /*77800*/  LDL.LU R31, [R1+0x6600] ;  /* 0x00660000011f7983 */ /* 0x000f280000300800 */
[----:B------:R-:W4:Y:S04]  /*77810*/  LDL.LU R35, [R1+0x65fc] ;  /* 0x0065fc0001237983 */ /* 0x000f280000300800 */
[----:B------:R-:W4:Y:S01]  /*77820*/  LDL.LU R34, [R1+0x65f8] ;  /* 0x0065f80001227983 */ /* 0x000f220000300800 */
[----:B--2---:R-:W-:-:S02]  /*77830*/  IMAD.MOV.U32 R191, RZ, RZ, R23 ;  /* 0x000000ffffbf7224 */ /* 0x004fc400078e0017 */
[----:B---3--:R-:W-:Y:S02]  /*77840*/  IMAD.MOV.U32 R190, RZ, RZ, R22 ;  /* 0x000000ffffbe7224 */ /* 0x008fe400078e0016 */
[----:B----4-:R-:W-:Y:S02]  /*77850*/  IMAD.MOV.U32 R188, RZ, RZ, R26 ;  /* 0x000000ffffbc7224 */ /* 0x010fe400078e001a */
[----:B------:R-:W2:Y:S01]  /*77860*/  LDL.LU R26, [R1+0x65f4] ;  /* 0x0065f400011a7983 */ /* 0x000ea20000300800 */
[----:B------:R-:W-:-:S03]  /*77870*/  IMAD.MOV.U32 R189, RZ, RZ, R27 ;  /* 0x000000ffffbd7224 */ /* 0x000fc600078e001b */
[----:B------:R-:W3:Y:S04]  /*77880*/  LDL.LU R27, [R1+0x65f0] ;  /* 0x0065f000011b7983 */ /* 0x000ee80000300800 */
[----:B------:R-:W4:Y:S04]  /*77890*/  LDL.LU R22, [R1+0x65ec] ;  /* 0x0065ec0001167983 */ /* 0x000f280000300800 */
[----:B------:R-:W4:Y:S01]  /*778a0*/  LDL.LU R23, [R1+0x65e8] ;  /* 0x0065e80001177983 */ /* 0x000f220000300800 */
[----:B------:R-:W-:Y:S02]  /*778b0*/  IMAD.MOV.U32 R103, RZ, RZ, R30 ;  /* 0x000000ffff677224 */ /* 0x000fe400078e001e */
[----:B------:R-:W-:-:S02]  /*778c0*/  IMAD.MOV.U32 R102, RZ, RZ, R31 ;  /* 0x000000ffff667224 */ /* 0x000fc400078e001f */
[----:B------:R-:W-:Y:S02]  /*778d0*/  IMAD.MOV.U32 R100, RZ, RZ, R35 ;  /* 0x000000ffff647224 */ /* 0x000fe400078e0023 */
[----:B------:R-:W4:Y:S01]  /*778e0*/  LDL.LU R35, [R1+0x65e4] ;  /* 0x0065e40001237983 */ /* 0x000f220000300800 */
[----:B------:R-:W-:-:S03]  /*778f0*/  IMAD.MOV.U32 R101, RZ, RZ, R34 ;  /* 0x000000ffff657224 */ /* 0x000fc600078e0022 */
[----:B------:R-:W4:Y:S04]  /*77900*/  LDL.LU R34, [R1+0x65e0] ;  /* 0x0065e00001227983 */ /* 0x000f280000300800 */
[----:B------:R-:W4:Y:S04]  /*77910*/  LDL.LU R31, [R1+0x65dc] ;  /* 0x0065dc00011f7983 */ /* 0x000f280000300800 */
[----:B------:R-:W4:Y:S01]  /*77920*/  LDL.LU R30, [R1+0x65d8] ;  /* 0x0065d800011e7983 */ /* 0x000f220000300800 */
[----:B--2---:R-:W-:Y:S02]  /*77930*/  IMAD.MOV.U32 R107, RZ, RZ, R26 ;  /* 0x000000ffff6b7224 */ /* 0x004fe400078e001a */
[----:B---3--:R-:W-:-:S02]  /*77940*/  IMAD.MOV.U32 R106, RZ, RZ, R27 ;  /* 0x000000ffff6a7224 */ /* 0x008fc400078e001b */
[----:B----4-:R-:W-:Y:S02]  /*77950*/  IMAD.MOV.U32 R104, RZ, RZ, R22 ;  /* 0x000000ffff687224 */ /* 0x010fe400078e0016 */
[----:B------:R-:W2:Y:S01]  /*77960*/  LDL.LU R22, [R1+0x65d4] ;  /* 0x0065d40001167983 */ /* 0x000ea20000300800 */
[----:B------:R-:W-:-:S03]  /*77970*/  IMAD.MOV.U32 R105, RZ, RZ, R23 ;  /* 0x000000ffff697224 */ /* 0x000fc600078e0017 */
[----:B------:R-:W3:Y:S04]  /*77980*/  LDL.LU R23, [R1+0x65d0] ;  /* 0x0065d00001177983 */ /* 0x000ee80000300800 */
[----:B------:R-:W4:Y:S04]  /*77990*/  LDL.LU R27, [R1+0x65cc] ;  /* 0x0065cc00011b7983 */ /* 0x000f280000300800 */
[----:B------:R-:W4:Y:S04]  /*779a0*/  LDL.LU R26, [R1+0x65c8] ;  /* 0x0065c800011a7983 */ /* 0x000f280000300800 */
        /* <DEDUP_REMOVED lines=56> */
[----:B--2---:R-:W-:Y:S02]  /*77d30*/  IMAD.MOV.U32 R127, RZ, RZ, R27 ;  /* 0x000000ffff7f7224 */ /* 0x004fe400078e001b */
[----:B---3--:R-:W-:Y:S02]  /*77d40*/  IMAD.MOV.U32 R126, RZ, RZ, R26 ;  /* 0x000000ffff7e7224 */ /* 0x008fe400078e001a */
[----:B----4-:R-:W-:-:S02]  /*77d50*/  IMAD.MOV.U32 R125, RZ, RZ, R23 ;  /* 0x000000ffff7d7224 */ /* 0x010fc400078e0017 */
[----:B------:R-:W-:Y:S02]  /*77d60*/  IMAD.MOV.U32 R124, RZ, RZ, R22 ;  /* 0x000000ffff7c7224 */ /* 0x000fe400078e0016 */
[----:B------:R-:W2:Y:S04]  /*77d70*/  LDL.LU R22, [R1+0x65b4] ;  /* 0x0065b40001167983 */ /* 0x000ea80000300800 */
[----:B------:R-:W2:Y:S04]  /*77d80*/  LDL.LU R23, [R1+0x65b0] ;  /* 0x0065b00001177983 */ /* 0x000ea80000300800 */
[----:B------:R-:W3:Y:S04]  /*77d90*/  LDL.LU R26, [R1+0x65ac] ;  /* 0x0065ac00011a7983 */ /* 0x000ee80000300800 */
[----:B------:R-:W3:Y:S04]  /*77da0*/  LDL.LU R27, [R1+0x65a8] ;  /* 0x0065a800011b7983 */ /* 0x000ee80000300800 */
[----:B------:R-:W4:Y:S04]  /*77db0*/  LDL.LU R30, [R1+0x65a4] ;  /* 0x0065a400011e7983 */ /* 0x000f280000300800 */
[----:B------:R-:W4:Y:S04]  /*77dc0*/  LDL.LU R31, [R1+0x65a0] ;  /* 0x0065a000011f7983 */ /* 0x000f280000300800 */
        /* <DEDUP_REMOVED lines=9> */
[----:B------:R-:W4:Y:S04]  /*77e60*/  LDL.LU R46, [R1+0x6578] ;  /* 0x00657800012e7983 */ /* 0x000f280000300800 */
[----:B------:R-:W4:Y:S04]  /*77e70*/  LDL.LU R47, [R1+0x6574] ;  /* 0x00657400012f7983 */ /* 0x000f280000300800 */
[----:B------:R-:W2:Y:S04]  /*77e80*/  LDL.LU R54, [R1+0x6570] ;  /* 0x0065700001367983 */ /* 0x000ea80000300800 */
[----:B------:R-:W3:Y:S04]  /*77e90*/  LDL.LU R58, [R1+0x656c] ;  /* 0x00656c00013a7983 */ /* 0x000ee80000300800 */
[----:B------:R-:W3:Y:S04]  /*77ea0*/  LDL.LU R59, [R1+0x6568] ;  /* 0x00656800013b7983 */ /* 0x000ee80000300800 */
[----:B------:R-:W2:Y:S04]  /*77eb0*/  LDL.LU R55, [R1+0x6564] ;  /* 0x0065640001377983 */ /* 0x000ea80000300800 */
[----:B------:R-:W4:Y:S04]  /*77ec0*/  LDL.LU R50, [R1+0x6560] ;  /* 0x0065600001327983 */ /* 0x000f280000300800 */
[----:B------:R-:W4:Y:S04]  /*77ed0*/  LDL.LU R51, [R1+0x655c] ;  /* 0x00655c0001337983 */ /* 0x000f280000300800 */
[----:B------:R-:W4:Y:S01]  /*77ee0*/  LDL.LU R15, [R1+0x6558] ;  /* 0x00655800010f7983 */ /* 0x000f220000300800 */
[C---:B------:R-:W-:Y:S06]  /*77ef0*/  HMMA.1688.F32.TF32 R96, R224.reuse, R66, R96 ;  /* 0x00000042e060723c */ /* 0x040fec0000081060 */
[----:B------:R-:W-:Y:S06]  /*77f00*/  HMMA.1688.F32.TF32 R92, R224, R62, R92 ;  /* 0x0000003ee05c723c */ /* 0x000fec000008105c */
[C---:B---3--:R-:W-:Y:S06]  /*77f10*/  HMMA.1688.F32.TF32 R152, R232.reuse, R58, R148 ;  /* 0x0000003ae898723c */ /* 0x048fec0000081094 */
[C---:B--2---:R-:W-:Y:S06]  /*77f20*/  HMMA.1688.F32.TF32 R148, R232.reuse, R54, R144 ;  /* 0x00000036e894723c */ /* 0x044fec0000081090 */
[C---:B----4-:R-:W-:Y:S06]  /*77f30*/  HMMA.1688.F32.TF32 R144, R232.reuse, R50, R140 ;  /* 0x00000032e890723c */ /* 0x050fec000008108c */
        /* <DEDUP_REMOVED lines=66> */
[----:B--2---:R-:W-:Y:S03]  /*78360*/  HMMA.1688.F32.TF32 R68, R224, R34, R236 ;  /* 0x00000022e044723c */ /* 0x004fe600000810ec */
[----:B------:R-:W2:Y:S04]  /*78370*/  LDS R235, [R252+UR10+0xe080] ;  /* 0x00e0800afceb7984 */ /* 0x000ea80008000800 */
[----:B------:R-:W-:Y:S04]  /*78380*/  STL.64 [R1+0x11a0], R76 ;  /* 0x0011a04c01007387 */ /* 0x000fe80000100a00 */
[----:B------:R-:W-:Y:S04]  /*78390*/  STL.64 [R1+0x11a8], R78 ;  /* 0x0011a84e01007387 */ /* 0x000fe80000100a00 */
[----:B------:R-:W3:Y:S04]  /*783a0*/  LDL.LU R248, [R1+0xe70] ;  /* 0x000e700001f87983 */ /* 0x000ee80000300800 */
[----:B------:R-:W-:Y:S04]  /*783b0*/  STL.64 [R1+0x1190], R72 ;  /* 0x0011904801007387 */ /* 0x000fe80000100a00 */
[----:B------:R-:W-:Y:S04]  /*783c0*/  STL.64 [R1+0x1198], R74 ;  /* 0x0011984a01007387 */ /* 0x000fe80000100a00 */
[----:B------:R4:W-:Y:S04]  /*783d0*/  STL.64 [R1+0xff0], R68 ;  /* 0x000ff04401007387 */ /* 0x0009e80000100a00 */
[----:B------:R1:W-:Y:S04]  /*783e0*/  STL.64 [R1+0xff8], R70 ;  /* 0x000ff84601007387 */ /* 0x0003e80000100a00 */
[----:B------:R-:W3:Y:S04]  /*783f0*/  LDL.LU R249, [R1+0xe74] ;  /* 0x000e740001f97983 */ /* 0x000ee80000300800 */
[----:B------:R-:W3:Y:S04]  /*78400*/  LDL.LU R250, [R1+0xe78] ;  /* 0x000e780001fa7983 */ /* 0x000ee80000300800 */
[----:B------:R-:W3:Y:S04]  /*78410*/  LDL.LU R251, [R1+0xe7c] ;  /* 0x000e7c0001fb7983 */ /* 0x000ee80000300800 */
[----:B----4-:R-:W4:Y:S04]  /*78420*/  LDL.LU R68, [R1+0xe80] ;  /* 0x000e800001447983 */ /* 0x010f280000300800 */
[----:B------:R-:W4:Y:S04]  /*78430*/  LDL.LU R69, [R1+0xe84] ;  /* 0x000e840001457983 */ /* 0x000f280000300800 */
[----:B-1----:R-:W4:Y:S04]  /*78440*/  LDL.LU R70, [R1+0xe88] ;  /* 0x000e880001467983 */ /* 0x002f280000300800 */
        /* <DEDUP_REMOVED lines=95> */
[C---:B------:R-:W-:Y:S06]  /*78a40*/  HMMA.1688.F32.TF32 R140, R224.reuse, R26, R140 ;  /* 0x0000001ae08c723c */ /* 0x040fec000008108c */
[C---:B------:R-:W-:Y:S06]  /*78a50*/  HMMA.1688.F32.TF32 R144, R224.reuse, R30, R144 ;  /* 0x0000001ee090723c */ /* 0x040fec0000081090 */
[----:B------:R-:W-:Y:S01]  /*78a60*/  HMMA.1688.F32.TF32 R136, R224, R22, R136 ;  /* 0x00000016e088723c */ /* 0x000fe20000081088 */
[----:B------:R-:W-:Y:S04]  /*78a70*/  LDS R224, [R0+UR10+0xc100] ;  /* 0x00c1000a00e07984 */ /* 0x000fe80008000800 */
[----:B------:R-:W-:Y:S01]  /*78a80*/  LDS R226, [R0+UR10+0xe100] ;  /* 0x00e1000a00e27984 */ /* 0x000fe20008000800 */
[C---:B------:R-:W-:Y:S11]  /*78a90*/  HMMA.1688.F32.TF32 R120, R228.reuse, R62, R120 ;  /* 0x0000003ee478723c */ /* 0x040ff60000081078 */
        /* <DEDUP_REMOVED lines=29> */
[----:B------:R-:W2:Y:S01]  /*78c70*/  LDS R227, [R65+UR10+0xe100] ;  /* 0x00e1000a41e37984 */ /* 0x000ea20008000800 */
[C---:B------:R-:W-:Y:S06]  /*78c80*/  HMMA.1688.F32.TF32 R96, R228.reuse, R34, R88 ;  /* 0x00000022e460723c */ /* 0x040fec0000081058 */
[C---:B-1----:R-:W-:Y:S06]  /*78c90*/  HMMA.1688.F32.TF32 R100, R228.reuse, R38, R92 ;  /* 0x00000026e464723c */ /* 0x042fec000008105c */
[C---:B------:R-:W-:Y:S06]  /*78ca0*/  HMMA.1688.F32.TF32 R92, R228.reuse, R30, R84 ;  /* 0x0000001ee45c723c */ /* 0x040fec0000081054 */
[C---:B------:R-:W-:Y:S06]  /*78cb0*/  HMMA.1688.F32.TF32 R88, R228.reuse, R26, R80 ;  /* 0x0000001ae458723c */ /* 0x040fec0000081050 */
[----:B------:R-:W-:Y:S01]  /*78cc0*/  HMMA.1688.F32.TF32 R84, R228, R22, R76 ;  /* 0x00000016e454723c */ /* 0x000fe2000008104c */
[----:B------:R-:W-:Y:S04]  /*78cd0*/  STL.64 [R1+0xf10], R108 ;  /* 0x000f106c01007387 */ /* 0x000fe80000100a00 */
[----:B------:R-:W-:Y:S01]  /*78ce0*/  LDS R228, [R247+UR10+0xc100] ;  /* 0x00c1000af7e47984 */ /* 0x000fe20008000800 */
[C---:B------:R-:W-:Y:S03]  /*78cf0*/  HMMA.1688.F32.TF32 R80, R232.reuse, R6, R72 ;  /* 0x00000006e850723c */ /* 0x040fe60000081048 */
[----:B------:R-:W-:Y:S03]  /*78d00*/  LDS R230, [R247+UR10+0xe100] ;  /* 0x00e1000af7e67984 */ /* 0x000fe60008000800 */
[C---:B------:R-:W-:Y:S01]  /*78d10*/  HMMA.1688.F32.TF32 R76, R232.reuse, R10, R68 ;  /* 0x0000000ae84c723c */ /* 0x040fe20000081044 */
[----:B------:R-:W-:Y:S04]  /*78d20*/  LDS R229, [R252+UR10+0xc100] ;  /* 0x00c1000afce57984 */ /* 0x000fe80008000800 */
[----:B------:R-:W-:Y:S01]  /*78d30*/  LDS R231, [R252+UR10+0xe100] ;  /* 0x00e1000afce77984 */ /* 0x000fe20008000800 */
        /* <DEDUP_REMOVED lines=23> */
[----:B-1----:R-:W-:Y:S02]  /*78eb0*/  HMMA.1688.F32.TF32 R68, R232, R58, R236 ;  /* 0x0000003ae844723c */ /* 0x002fe400000810ec */
[----:B------:R-:W3:-:S15]  /*78ec0*/  LDL.LU R236, [R1+0x14b0] ;  /* 0x0014b00001ec7983 */ /* 0x000ede0000300800 */
[----:B------:R-:W-:-:S06]  /*78ed0*/  NOP ;  /* 0x0000000000007918 */ /* 0x000fcc0000000000 */
        /* <DEDUP_REMOVED lines=17> */
[----:B------:R-:W3:Y:S04]  /*78ff0*/  LDL R80, [R1+0x13a0] ;  /* 0x0013a00001507983 */ /* 0x000ee80000100800 */
[----:B------:R-:W3:Y:S04]  /*79000*/  LDL R81, [R1+0x13a4] ;  /* 0x0013a40001517983 */ /* 0x000ee80000100800 */
[----:B------:R-:W3:Y:S04]  /*79010*/  LDL R82, [R1+0x13a8] ;  /* 0x0013a80001527983 */ /* 0x000ee80000100800 */
[----:B------:R-:W3:Y:S04]  /*79020*/  LDL R83, [R1+0x13ac] ;  /* 0x0013ac0001537983 */ /* 0x000ee80000100800 */
        /* <DEDUP_REMOVED lines=82> */
[----:B------:R-:W4:Y:S04]  /*79550*/  LDL R78, [R1+0x13e8] ;  /* 0x0013e800014e7983 */ /* 0x000f280000100800 */
[----:B------:R-:W4:Y:S04]  /*79560*/  LDL R79, [R1+0x13ec] ;  /* 0x0013ec00014f7983 */ /* 0x000f280000100800 */
[----:B------:R-:W4:Y:S04]  /*79570*/  LDL.LU R240, [R1+0x14c0] ;  /* 0x0014c00001f07983 */ /* 0x000f280000300800 */
[----:B------:R-:W4:Y:S04]  /*79580*/  LDL.LU R241, [R1+0x14c4] ;  /* 0x0014c40001f17983 */ /* 0x000f280000300800 */
[----:B------:R-:W4:Y:S04]  /*79590*/  LDL.LU R242, [R1+0x14c8] ;  /* 0x0014c80001f27983 */ /* 0x000f280000300800 */
[----:B------:R-:W4:Y:S01]  /*795a0*/  LDL.LU R243, [R1+0x14cc] ;  /* 0x0014cc0001f37983 */ /* 0x000f220000300800 */
[C---:B--2---:R-:W-:Y:S06]  /*795b0*/  HMMA.1688.F32.TF32 R100, R224.reuse, R62, R100 ;  /* 0x0000003ee064723c */ /* 0x044fec0000081064 */
[C---:B---3--:R-:W-:Y:S06]  /*795c0*/  HMMA.1688.F32.TF32 R108, R224.reuse, R10, R108 ;  /* 0x0000000ae06c723c */ /* 0x048fec000008106c */
[----:B----4-:R-:W-:Y:S06]  /*795d0*/  HMMA.1688.F32.TF32 R112, R224, R6, R112 ;  /* 0x00000006e070723c */ /* 0x010fec0000081070 */
        /* <DEDUP_REMOVED lines=43> */
[C---:B------:R-:W-:Y:S01]  /*79890*/  HMMA.1688.F32.TF32 R92, R224.reuse, R50, R92 ;  /* 0x00000032e05c723c */ /* 0x040fe2000008105c */
        /* <DEDUP_REMOVED lines=31> */
[----:B--2---:R-:W-:Y:S01]  /*79a90*/  HMMA.1688.F32.TF32 R68, R224, R22, R236 ;  /* 0x00000016e044723c */ /* 0x004fe200000810ec */
[----:B------:R-:W-:Y:S04]  /*79aa0*/  LDS R224, [R247+UR10+0xc180] ;  /* 0x00c1800af7e07984 */ /* 0x000fe80008000800 */
[----:B------:R-:W-:Y:S04]  /*79ab0*/  LDS R226, [R247+UR10+0xe180] ;  /* 0x00e1800af7e27984 */ /* 0x000fe80008000800 */
        /* <DEDUP_REMOVED lines=98> */
[C---:B-1----:R-:W-:Y:S03]  /*7a0e0*/  HMMA.1688.F32.TF32 R80, R232.reuse, R6, R80 ;  /* 0x00000006e850723c */ /* 0x042fe60000081050 */
[----:B------:R-:W-:Y:S03]  /*7a0f0*/  LDS R225, [R252+UR10+0xc180] ;  /* 0x00c1800afce17984 */ /* 0x000fe60008000800 */
[----:B----4-:R-:W-:Y:S01]  /*7a100*/  HMMA.1688.F32.TF32 R76, R232, R10, R76 ;  /* 0x0000000ae84c723c */ /* 0x010fe2000008104c */
[----:B------:R-:W1:Y:S05]  /*7a110*/  LDS R227, [R252+UR10+0xe180] ;  /* 0x00e1800afce37984 */ /* 0x000e6a0008000800 */
[C---:B--2---:R-:W-:Y:S06]  /*7a120*/  HMMA.1688.F32.TF32 R84, R228.reuse, R22, R84 ;  /* 0x00000016e454723c */ /* 0x044fec0000081054 */
[C---:B---3--:R-:W-:Y:S06]  /*7a130*/  HMMA.1688.F32.TF32 R92, R228.reuse, R30, R92 ;  /* 0x0000001ee45c723c */ /* 0x048fec000008105c */
[----:B------:R-:W-:Y:S06]  /*7a140*/  HMMA.1688.F32.TF32 R96, R228, R34, R96 ;  /* 0x00000022e460723c */ /* 0x000fec0000081060 */
[-C--:B------:R-:W-:Y:S06]  /*7a150*/  HMMA.1688.F32.TF32 R68, R232, R62.reuse, R68 ;  /* 0x0000003ee844723c */ /* 0x080fec0000081044 */
[C---:B------:R-:W-:Y:S06]  /*7a160*/  HMMA.1688.F32.TF32 R128, R228.reuse, R62, R128 ;  /* 0x0000003ee480723c */ /* 0x040fec0000081080 */
[C---:B------:R-:W-:Y:S06]  /*7a170*/  HMMA.1688.F32.TF32 R136, R228.reuse, R10, R136 ;  /* 0x0000000ae488723c */ /* 0x040fec0000081088 */
[C---:B------:R-:W-:Y:S06]  /*7a180*/  HMMA.1688.F32.TF32 R140, R228.reuse, R6, R140 ;  /* 0x00000006e48c723c */ /* 0x040fec000008108c */
[----:B------:R-:W-:-:S15]  /*7a190*/  HMMA.1688.F32.TF32 R132, R228, R66, R132 ;  /* 0x00000042e484723c */ /* 0x000fde0000081084 */
[----:B------:R-:W-:-:S02]  /*7a1a0*/  NOP ;  /* 0x0000000000007918 */ /* 0x000fc40000000000 */
        /* <DEDUP_REMOVED lines=8> */
[C---:B--2---:R-:W-:Y:S06]  /*7a230*/  HMMA.1688.F32.TF32 R128, R228.reuse, R58, R124 ;  /* 0x0000003ae480723c */ /* 0x044fec000008107c */
        /* <DEDUP_REMOVED lines=43> */
[C---:B--2---:R-:W-:Y:S03]  /*7a4f0*/  HMMA.1688.F32.TF32 R68, R232.reuse, R58, R248 ;  /* 0x0000003ae844723c */ /* 0x044fe600000810f8 */
[----:B------:R-:W-:Y:S04]  /*7a500*/  LDS R229, [R65+UR10+0xc200] ;  /* 0x00c2000a41e57984 */ /* 0x000fe80008000800 */
[----:B------:R-:W2:Y:S01]  /*7a510*/  LDS R231, [R65+UR10+0xe200] ;  /* 0x00e2000a41e77984 */ /* 0x000ea20008000800 */
[----:B------:R-:W-:-:S15]  /*7a520*/  HMMA.1688.F32.TF32 R72, R232, R54, R240 ;  /* 0x00000036e848723c */ /* 0x000fde00000810f0 */
[----:B------:R-:W-:Y:S04]  /*7a530*/  STL.64 [R1+0x8d0], R68 ;  /* 0x0008d04401007387 */ /* 0x000fe80000100a00 */
[----:B------:R3:W-:Y:S04]  /*7a540*/  STL.64 [R1+0x8d8], R70 ;  /* 0x0008d84601007387 */ /* 0x0007e80000100a00 */
[----:B------:R-:W2:Y:S01]  /*7a550*/  LDL.LU R240, [R1+0x1d20] ;  /* 0x001d200001f07983 */ /* 0x000ea20000300800 */
[----:B---3--:R-:W-:Y:S03]  /*7a560*/  HMMA.1688.F32.TF32 R68, R232, R50, R236 ;  /* 0x00000032e844723c */ /* 0x008fe600000810ec */
[----:B------:R-:W-:Y:S04]  /*7a570*/  STL.64 [R1+0x8c0], R72 ;  /* 0x0008c04801007387 */ /* 0x000fe80000100a00 */
[----:B------:R-:W-:-:S15]  /*7a580*/  STL.64 [R1+0x8c8], R74 ;  /* 0x0008c84a01007387 */ /* 0x000fde0000100a00 */
[----:B------:R-:W-:-:S01]  /*7a590*/  NOP ;  /* 0x0000000000007918 */ /* 0x000fc20000000000 */
[----:B------:R3:W-:Y:S04]  /*7a5a0*/  STL.64 [R1+0x8b0], R68 ;  /* 0x0008b04401007387 */ /* 0x0007e80000100a00 */
[----:B------:R4:W-:Y:S04]  /*7a5b0*/  STL.64 [R1+0x8b8], R70 ;  /* 0x0008b84601007387 */ /* 0x0009e80000100a00 */
[----:B------:R-:W2:Y:S04]  /*7a5c0*/  LDL.LU R241, [R1+0x1d24] ;  /* 0x001d240001f17983 */ /* 0x000ea80000300800 */
[----:B------:R-:W2:Y:S04]  /*7a5d0*/  LDL.LU R242, [R1+0x1d28] ;  /* 0x001d280001f27983 */ /* 0x000ea80000300800 */
[----:B------:R-:W2:Y:S04]  /*7a5e0*/  LDL.LU R243, [R1+0x1d2c] ;  /* 0x001d2c0001f37983 */ /* 0x000ea80000300800 */
[----:B------:R-:W2:Y:S04]  /*7a5f0*/  LDL.LU R248, [R1+0x1cc0] ;  /* 0x001cc00001f87983 */ /* 0x000ea80000300800 */
        /* <DEDUP_REMOVED lines=105> */
[----:B--2---:R-:W-:Y:S06]  /*7ac90*/  HMMA.1688.F32.TF32 R120, R224, R6, R120 ;  /* 0x00000006e078723c */ /* 0x004fec0000081078 */
[C---:B---3--:R-:W-:Y:S06]  /*7aca0*/  HMMA.1688.F32.TF32 R124, R232.reuse, R22, R124 ;  /* 0x00000016e87c723c */ /* 0x048fec000008107c */
[C---:B------:R-:W-:Y:S06]  /*7acb0*/  HMMA.1688.F32.TF32 R128, R232.reuse, R26, R128 ;  /* 0x0000001ae880723c */ /* 0x040fec0000081080 */
[C---:B------:R-:W-:Y:S06]  /*7acc0*/  HMMA.1688.F32.TF32 R136, R232.reuse, R34, R136 ;  /* 0x00000022e888723c */ /* 0x040fec0000081088 */
[C---:B------:R-:W-:Y:S06]  /*7acd0*/  HMMA.1688.F32.TF32 R140, R232.reuse, R38, R140 ;  /* 0x00000026e88c723c */ /* 0x040fec000008108c */
[C---:B------:R-:W-:Y:S06]  /*7ace0*/  HMMA.1688.F32.TF32 R144, R232.reuse, R42, R144 ;  /* 0x0000002ae890723c */ /* 0x040fec0000081090 */
[C---:B------:R-:W-:Y:S06]  /*7acf0*/  HMMA.1688.F32.TF32 R152, R232.reuse, R14, R152 ;  /* 0x0000000ee898723c */ /* 0x040fec0000081098 */
[C---:B------:R-:W-:Y:S06]  /*7ad00*/  HMMA.1688.F32.TF32 R156, R232.reuse, R46, R156 ;  /* 0x0000002ee89c723c */ /* 0x040fec000008109c */
[C---:B------:R-:W-:Y:S06]  /*7ad10*/  HMMA.1688.F32.TF32 R148, R232.reuse, R18, R148 ;  /* 0x00000012e894723c */ /* 0x040fec0000081094 */
[----:B------:R-:W-:Y:S11]  /*7ad20*/  HMMA.1688.F32.TF32 R132, R232, R30, R132 ;  /* 0x0000001ee884723c */ /* 0x000ff60000081084 */
        /* <DEDUP_REMOVED lines=29> */
[C---:B------:R-:W-:Y:S01]  /*7af00*/  HMMA.1688.F32.TF32 R92, R224.reuse, R14, R92 ;  /* 0x0000000ee05c723c */ /* 0x040fe2000008105c */
[----:B------:R-:W-:Y:S04]  /*7af10*/  LDS R234, [R247+UR10+0xe200] ;  /* 0x00e2000af7ea7984 */ /* 0x000fe80008000800 */
[----:B------:R-:W-:Y:S01]  /*7af20*/  LDS R233, [R252+UR10+0xc200] ;  /* 0x00c2000afce97984 */ /* 0x000fe20008000800 */
[C---:B-1----:R-:W-:Y:S03]  /*7af30*/  HMMA.1688.F32.TF32 R108, R224.reuse, R58, R104 ;  /* 0x0000003ae06c723c */ /* 0x042fe60000081068 */
[----:B------:R-:W1:Y:S03]  /*7af40*/  LDS R235, [R252+UR10+0xe200] ;  /* 0x00e2000afceb7984 */ /* 0x000e660008000800 */
        /* <DEDUP_REMOVED lines=28> */
[----:B--2---:R-:W-:Y:S03]  /*7b110*/  HMMA.1688.F32.TF32 R76, R224, R22, R248 ;  /* 0x00000016e04c723c */ /* 0x004fe600000810f8 */
[----:B------:R-:W-:Y:S04]  /*7b120*/  STL.64 [R1+0x740], R68 ;  /* 0x0007404401007387 */ /* 0x000fe80000100a00 */
[----:B------:R2:W-:Y:S01]  /*7b130*/  STL.64 [R1+0x748], R70 ;  /* 0x0007484601007387 */ /* 0x0005e20000100a00 */
[C---:B---3--:R-:W-:Y:S03]  /*7b140*/  HMMA.1688.F32.TF32 R72, R228.reuse, R6, R240 ;  /* 0x00000006e448723c */ /* 0x048fe600000810f0 */
[----:B------:R-:W-:Y:S04]  /*7b150*/  LDS R224, [R0+UR10+0xc280] ;  /* 0x00c2800a00e07984 */ /* 0x000fe80008000800 */
[----:B------:R-:W-:Y:S01]  /*7b160*/  LDS R226, [R0+UR10+0xe280] ;  /* 0x00e2800a00e27984 */ /* 0x000fe20008000800 */
[----:B--2---:R-:W-:Y:S03]  /*7b170*/  HMMA.1688.F32.TF32 R68, R228, R10, R236 ;  /* 0x0000000ae444723c */ /* 0x004fe600000810ec */
[----:B------:R-:W-:Y:S04]  /*7b180*/  LDS R225, [R65+UR10+0xc280] ;  /* 0x00c2800a41e17984 */ /* 0x000fe80008000800 */
[----:B------:R-:W2:Y:S04]  /*7b190*/  LDS R227, [R65+UR10+0xe280] ;  /* 0x00e2800a41e37984 */ /* 0x000ea80008000800 */
[----:B------:R3:W-:Y:S04]  /*7b1a0*/  STL.64 [R1+0x460], R76 ;  /* 0x0004604c01007387 */ /* 0x0007e80000100a00 */
[----:B------:R4:W-:Y:S04]  /*7b1b0*/  STL.64 [R1+0x468], R78 ;  /* 0x0004684e01007387 */ /* 0x0009e80000100a00 */
        /* <DEDUP_REMOVED lines=98> */
[----:B--2---:R-:W-:Y:S06]  /*7b7e0*/  HMMA.1688.F32.TF32 R84, R232, R10, R84 ;  /* 0x0000000ae854723c */ /* 0x004fec0000081054 */
[C---:B------:R-:W-:Y:S06]  /*7b7f0*/  HMMA.1688.F32.TF32 R92, R228.reuse, R22, R92 ;  /* 0x00000016e45c723c */ /* 0x040fec000008105c */
[C---:B------:R-:W-:Y:S06]  /*7b800*/  HMMA.1688.F32.TF32 R96, R228.reuse, R26, R96 ;  /* 0x0000001ae460723c */ /* 0x040fec0000081060 */
[C---:B------:R-:W-:Y:S06]  /*7b810*/  HMMA.1688.F32.TF32 R136, R228.reuse, R62, R136 ;  /* 0x0000003ee488723c */ /* 0x040fec0000081088 */
[----:B------:R-:W-:-:S15]  /*7b820*/  HMMA.1688.F32.TF32 R140, R228, R66, R140 ;  /* 0x00000042e48c723c */ /* 0x000fde000008108c */
        /* <DEDUP_REMOVED lines=58> */
[----:B-1----:R-:W-:Y:S03]  /*7bbd0*/  HMMA.1688.F32.TF32 R68, R232, R14, R236 ;  /* 0x0000000ee844723c */ /* 0x002fe600000810ec */
[----:B------:R-:W-:Y:S04]  /*7bbe0*/  LDS R229, [R252+UR10+0xc280] ;  /* 0x00c2800afce57984 */ /* 0x000fe80008000800 */
[----:B------:R-:W1:Y:S04]  /*7bbf0*/  LDS R231, [R252+UR10+0xe280] ;  /* 0x00e2800afce77984 */ /* 0x000e680008000800 */
        /* <DEDUP_REMOVED lines=14> */
[----:B---3--:R-:W1:Y:S04]  /*7bce0*/  LDL.LU R68, [R1+0x2200] ;  /* 0x0022000001447983 */ /* 0x008e680000300800 */
[----:B------:R-:W1:Y:S04]  /*7bcf0*/  LDL.LU R69, [R1+0x2204] ;  /* 0x0022040001457983 */ /* 0x000e680000300800 */
[----:B----4-:R-:W1:Y:S04]  /*7bd00*/  LDL.LU R70, [R1+0x2208] ;  /* 0x0022080001467983 */ /* 0x010e680000300800 */
        /* <DEDUP_REMOVED lines=138> */
[C---:B--2---:R-:W-:Y:S03]  /*7c5b0*/  HMMA.1688.F32.TF32 R116, R224.reuse, R58, R112 ;  /* 0x0000003ae074723c */ /* 0x044fe60000081070 */
[----:B------:R-:W2:Y:S03]  /*7c5c0*/  LDS R235, [R65+UR10+0xe300] ;  /* 0x00e3000a41eb7984 */ /* 0x000ea60008000800 */
        /* <DEDUP_REMOVED lines=9> */
[----:B------:R-:W-:Y:S01]  /*7c660*/  STL.64 [R1+0x508], R114 ;  /* 0x0005087201007387 */ /* 0x000fe20000100a00 */
[C---:B-1----:R-:W-:Y:S03]  /*7c670*/  HMMA.1688.F32.TF32 R68, R228.reuse, R6, R68 ;  /* 0x00000006e444723c */ /* 0x042fe60000081044 */
        /* <DEDUP_REMOVED lines=23> */
[C---:B---3--:R-:W-:Y:S03]  /*7c7f0*/  HMMA.1688.F32.TF32 R72, R228.reuse, R66, R240 ;  /* 0x00000042e448723c */ /* 0x048fe600000810f0 */
[----:B------:R-:W-:Y:S04]  /*7c800*/  LDS R224, [R247+UR10+0xc300] ;  /* 0x00c3000af7e07984 */ /* 0x000fe80008000800 */
[----:B------:R-:W-:Y:S01]  /*7c810*/  LDS R226, [R247+UR10+0xe300] ;  /* 0x00e3000af7e27984 */ /* 0x000fe20008000800 */
[----:B-1----:R-:W-:Y:S03]  /*7c820*/  HMMA.1688.F32.TF32 R68, R228, R62, R236 ;  /* 0x0000003ee444723c */ /* 0x002fe600000810ec */
[----:B------:R-:W-:Y:S04]  /*7c830*/  LDS R225, [R252+UR10+0xc300] ;  /* 0x00c3000afce17984 */ /* 0x000fe80008000800 */
[----:B------:R-:W1:Y:S04]  /*7c840*/  LDS R227, [R252+UR10+0xe300] ;  /* 0x00e3000afce37984 */ /* 0x000e680008000800 */
        /* <DEDUP_REMOVED lines=16> */
[----:B--2---:R-:W4:Y:S04]  /*7c950*/  LDL.LU R70, [R1+0x2428] ;  /* 0x0024280001467983 */ /* 0x004f280000300800 */
        /* <DEDUP_REMOVED lines=317> */
[----:B------:R-:W1:Y:S01]  /*7dd30*/  LDS R227, [R65+UR10+0xe400] ;  /* 0x00e4000a41e37984 */ /* 0x000e620008000800 */
        /* <DEDUP_REMOVED lines=23> */
[----:B------:R-:W4:Y:S01]  /*7deb0*/  LDL.LU R240, [R1+0x1fa0] ;  /* 0x001fa00001f07983 */ /* 0x000f220000300800 */
[----:B---3--:R-:W-:-:S15]  /*7dec0*/  HMMA.1688.F32.TF32 R68, R228, R58, R236 ;  /* 0x0000003ae444723c */ /* 0x008fde00000810ec */
        /* <DEDUP_REMOVED lines=180> */
[----:B------:R-:W3:Y:S01]  /*7ea10*/  LDS R231, [R252+UR10+0xe400] ;  /* 0x00e4000afce77984 */ /* 0x000ee20008000800 */
[----:B--2---:R-:W-:Y:S07]  /*7ea20*/  HMMA.1688.F32.TF32 R68, R232, R26, R236 ;  /* 0x0000001ae844723c */ /* 0x004fee00000810ec */
        /* <DEDUP_REMOVED lines=98> */
[C---:B---3--:R-:W-:Y:S06]  /*7f050*/  HMMA.1688.F32.TF32 R124, R224.reuse, R62, R124 ;  /* 0x0000003ee07c723c */ /* 0x048fec000008107c */
[C---:B--2---:R-:W-:Y:S06]  /*7f060*/  HMMA.1688.F32.TF32 R128, R224.reuse, R66, R128 ;  /* 0x00000042e080723c */ /* 0x044fec0000081080 */
[----:B----4-:R-:W-:Y:S06]  /*7f070*/  HMMA.1688.F32.TF32 R136, R224, R6, R136 ;  /* 0x00000006e088723c */ /* 0x010fec0000081088 */
[----:B------:R-:W-:Y:S01]  /*7f080*/  HMMA.1688.F32.TF32 R140, R232, R22, R140 ;  /* 0x00000016e88c723c */ /* 0x000fe2000008108c */
[----:B------:R-:W-:Y:S04]  /*7f090*/  LDS R232, [R0+UR10+0xc480] ;  /* 0x00c4800a00e87984 */ /* 0x000fe80008000800 */
[----:B------:R-:W-:Y:S04]  /*7f0a0*/  LDS R234, [R0+UR10+0xe480] ;  /* 0x00e4800a00ea7984 */ /* 0x000fe80008000800 */
[----:B------:R-:W-:Y:S04]  /*7f0b0*/  LDS R233, [R65+UR10+0xc480] ;  /* 0x00c4800a41e97984 */ /* 0x000fe80008000800 */
[----:B------:R-:W1:Y:S01]  /*7f0c0*/  LDS R235, [R65+UR10+0xe480] ;  /* 0x00e4800a41eb7984 */ /* 0x000e620008000800 */
[C---:B------:R-:W-:Y:S06]  /*7f0d0*/  HMMA.1688.F32.TF32 R132, R224.reuse, R10, R132 ;  /* 0x0000000ae084723c */ /* 0x040fec0000081084 */
        /* <DEDUP_REMOVED lines=13> */
[C---:B--2---:R-:W-:Y:S06]  /*7f1b0*/  HMMA.1688.F32.TF32 R124, R224.reuse, R54, R116 ;  /* 0x00000036e07c723c */ /* 0x044fec0000081074 */
[C---:B------:R-:W-:Y:S06]  /*7f1c0*/  HMMA.1688.F32.TF32 R116, R224.reuse, R46, R108 ;  /* 0x0000002ee074723c */ /* 0x040fec000008106c */
[C---:B---3--:R-:W-:Y:S06]  /*7f1d0*/  HMMA.1688.F32.TF32 R120, R224.reuse, R50, R112 ;  /* 0x00000032e078723c */ /* 0x048fec0000081070 */
        /* <DEDUP_REMOVED lines=46> */
[----:B------:R-:W2:Y:S01]  /*7f4c0*/  LDS R227, [R252+UR10+0xe480] ;  /* 0x00e4800afce37984 */ /* 0x000ea20008000800 */
[----:B---3--:R-:W-:-:S15]  /*7f4d0*/  HMMA.1688.F32.TF32 R68, R228, R54, R236 ;  /* 0x00000036e444723c */ /* 0x008fde00000810ec */
[----:B------:R-:W-:Y:S04]  /*7f4e0*/  STL.64 [R1+0x2100], R72 ;  /* 0x0021004801007387 */ /* 0x000fe80000100a00 */
[----:B------:R-:W-:Y:S04]  /*7f4f0*/  STL.64 [R1+0x2108], R74 ;  /* 0x0021084a01007387 */ /* 0x000fe80000100a00 */
[----:B------:R-:W3:Y:S04]  /*7f500*/  LDL.LU R240, [R1+0x1c30] ;  /* 0x001c300001f07983 */ /* 0x000ee80000300800 */
[----:B------:R4:W-:Y:S04]  /*7f510*/  STL.64 [R1+0x20f0], R68 ;  /* 0x0020f04401007387 */ /* 0x0009e80000100a00 */
[----:B------:R1:W-:Y:S04]  /*7f520*/  STL.64 [R1+0x20f8], R70 ;  /* 0x0020f84601007387 */ /* 0x0003e80000100a00 */
[----:B------:R-:W3:Y:S04]  /*7f530*/  LDL.LU R241, [R1+0x1c34] ;  /* 0x001c340001f17983 */ /* 0x000ee80000300800 */
[----:B------:R-:W3:Y:S04]  /*7f540*/  LDL.LU R242, [R1+0x1c38] ;  /* 0x001c380001f27983 */ /* 0x000ee80000300800 */
[----:B------:R-:W3:Y:S04]  /*7f550*/  LDL.LU R243, [R1+0x1c3c] ;  /* 0x001c3c0001f37983 */ /* 0x000ee80000300800 */
[----:B------:R-:W2:Y:S04]  /*7f560*/  LDL.LU R248, [R1+0x1c40] ;  /* 0x001c400001f87983 */ /* 0x000ea80000300800 */
        /* <DEDUP_REMOVED lines=180> */
[----:B---3--:R-:W-:Y:S03]  /*800b0*/  HMMA.1688.F32.TF32 R72, R232, R22, R240 ;  /* 0x00000016e848723c */ /* 0x008fe600000810f0 */
        /* <DEDUP_REMOVED lines=168> */
[-C--:B-1----:R-:W-:Y:S03]  /*80b40*/  HMMA.1688.F32.TF32 R68, R228, R46.reuse, R236 ;  /* 0x0000002ee444723c */ /* 0x082fe600000810ec */
        /* <DEDUP_REMOVED lines=131> */
[----:B------:R-:W-:Y:S03]  /*81380*/  HMMA.1688.F32.TF32 R136, R228, R26, R136 ;  /* 0x0000001ae488723c */ /* 0x000fe60000081088 */
[----:B------:R-:W-:Y:S04]  /*81390*/  LDS R228, [R247+UR10+0xc580] ;  /* 0x00c5800af7e47984 */ /* 0x000fe80008000800 */
[----:B------:R-:W-:Y:S04]  /*813a0*/  LDS R230, [R247+UR10+0xe580] ;  /* 0x00e5800af7e67984 */ /* 0x000fe80008000800 */
[----:B--2---:R-:W2:Y:S04]  /*813b0*/  LDL.LU.64 R158, [R1+0x6550] ;  /* 0x00655000019e7983 */ /* 0x004ea80000300a00 */
[----:B------:R-:W2:Y:S01]  /*813c0*/  LDL.LU.64 R156, [R1+0x6548] ;  /* 0x00654800019c7983 */ /* 0x000ea20000300a00 */
[C---:B------:R-:W-:Y:S03]  /*813d0*/  HMMA.1688.F32.TF32 R120, R232.reuse, R66, R120 ;  /* 0x00000042e878723c */ /* 0x040fe60000081078 */
[----:B------:R-:W-:Y:S04]  /*813e0*/  STL.64 [R1+0x1de0], R152 ;  /* 0x001de09801007387 */ /* 0x000fe80000100a00 */
[----:B------:R3:W-:Y:S04]  /*813f0*/  STL.64 [R1+0x1de8], R154 ;  /* 0x001de89a01007387 */ /* 0x0007e80000100a00 */
[----:B------:R-:W-:Y:S04]  /*81400*/  LDS R229, [R252+UR10+0xc580] ;  /* 0x00c5800afce57984 */ /* 0x000fe80008000800 */
[----:B------:R-:W4:Y:S04]  /*81410*/  LDS R231, [R252+UR10+0xe580] ;  /* 0x00e5800afce77984 */ /* 0x000f280008000800 */
[----:B---3--:R-:W3:Y:S01]  /*81420*/  LDL.LU.64 R154, [R1+0x6540] ;  /* 0x00654000019a7983 */ /* 0x008ee20000300a00 */
[C---:B------:R-:W-:Y:S03]  /*81430*/  HMMA.1688.F32.TF32 R112, R232.reuse, R58, R112 ;  /* 0x0000003ae870723c */ /* 0x040fe60000081070 */
[----:B------:R-:W3:Y:S04]  /*81440*/  LDL.LU.64 R152, [R1+0x6538] ;  /* 0x0065380001987983 */ /* 0x000ee80000300a00 */
        /* <DEDUP_REMOVED lines=8> */
[----:B------:R-:W2:Y:S04]  /*814d0*/  LDL.LU.64 R248, [R1+0x6518] ;  /* 0x0065180001f87983 */ /* 0x000ea80000300a00 */
        /* <DEDUP_REMOVED lines=25> */
[C---:B----4-:R-:W-:Y:S06]  /*81670*/  HMMA.1688.F32.TF32 R104, R232.reuse, R18, R96 ;  /* 0x00000012e868723c */ /* 0x050fec0000081060 */
[C---:B------:R-:W-:Y:S06]  /*81680*/  HMMA.1688.F32.TF32 R96, R232.reuse, R38, R88 ;  /* 0x00000026e860723c */ /* 0x040fec0000081058 */
[C---:B-1----:R-:W-:Y:S06]  /*81690*/  HMMA.1688.F32.TF32 R100, R232.reuse, R42, R92 ;  /* 0x0000002ae864723c */ /* 0x042fec000008105c */
[C---:B------:R-:W-:Y:S06]  /*816a0*/  HMMA.1688.F32.TF32 R92, R232.reuse, R34, R84 ;  /* 0x00000022e85c723c */ /* 0x040fec0000081054 */
        /* <DEDUP_REMOVED lines=8> */
[----:B------:R-:W-:Y:S04]  /*81730*/  STL.64 [R1+0x1d08], R110 ;  /* 0x001d086e01007387 */ /* 0x000fe80000100a00 */
[----:B------:R-:W-:Y:S01]  /*81740*/  LDS R233, [R65+UR10+0xc600] ;  /* 0x00c6000a41e97984 */ /* 0x000fe20008000800 */
        /* <DEDUP_REMOVED lines=17> */
[----:B------:R-:W4:Y:S04]  /*81860*/  LDL.LU R240, [R1+0x1700] ;  /* 0x0017000001f07983 */ /* 0x000f280000300800 */
[----:B------:R-:W-:Y:S04]  /*81870*/  STL.64 [R1+0x1c80], R72 ;  /* 0x001c804801007387 */ /* 0x000fe80000100a00 */
[----:B------:R-:W-:Y:S04]  /*81880*/  STL.64 [R1+0x1c88], R74 ;  /* 0x001c884a01007387 */ /* 0x000fe80000100a00 */
[----:B------:R1:W-:Y:S04]  /*81890*/  STL.64 [R1+0x1c70], R68 ;  /* 0x001c704401007387 */ /* 0x0003e80000100a00 */
[----:B------:R1:W-:Y:S04]  /*818a0*/  STL.64 [R1+0x1c78], R70 ;  /* 0x001c784601007387 */ /* 0x0003e80000100a00 */
[----:B------:R-:W4:Y:S04]  /*818b0*/  LDL.LU R241, [R1+0x1704] ;  /* 0x0017040001f17983 */ /* 0x000f280000300800 */
[----:B------:R-:W4:Y:S04]  /*818c0*/  LDL.LU R242, [R1+0x1708] ;  /* 0x0017080001f27983 */ /* 0x000f280000300800 */
[----:B------:R-:W4:Y:S04]  /*818d0*/  LDL.LU R243, [R1+0x170c] ;  /* 0x00170c0001f37983 */ /* 0x000f280000300800 */
[----:B-1----:R-:W3:Y:S04]  /*818e0*/  LDL.LU R68, [R1+0x1710] ;  /* 0x0017100001447983 */ /* 0x002ee80000300800 */
        /* <DEDUP_REMOVED lines=87> */
[C---:B----4-:R-:W-:Y:S03]  /*81e60*/  HMMA.1688.F32.TF32 R84, R228.reuse, R62, R84 ;  /* 0x0000003ee454723c */ /* 0x050fe60000081054 */
[----:B------:R-:W1:Y:S03]  /*81e70*/  LDS R235, [R65+UR10+0xe600] ;  /* 0x00e6000a41eb7984 */ /* 0x000e660008000800 */
[C---:B---3--:R-:W-:Y:S06]  /*81e80*/  HMMA.1688.F32.TF32 R88, R228.reuse, R66, R88 ;  /* 0x00000042e458723c */ /* 0x048fec0000081058 */
[C---:B--2---:R-:W-:Y:S06]  /*81e90*/  HMMA.1688.F32.TF32 R96, R228.reuse, R6, R96 ;  /* 0x00000006e460723c */ /* 0x044fec0000081060 */
[C---:B------:R-:W-:Y:S06]  /*81ea0*/  HMMA.1688.F32.TF32 R72, R228.reuse, R50, R72 ;  /* 0x00000032e448723c */ /* 0x040fec0000081048 */
[----:B------:R-:W-:Y:S06]  /*81eb0*/  HMMA.1688.F32.TF32 R68, R228, R46, R68 ;  /* 0x0000002ee444723c */ /* 0x000fec0000081044 */
[----:B------:R-:W-:-:S15]  /*81ec0*/  HMMA.1688.F32.TF32 R144, R224, R62, R144 ;  /* 0x0000003ee090723c */ /* 0x000fde0000081090 */
[----:B------:R-:W-:-:S08]  /*81ed0*/  NOP ;  /* 0x0000000000007918 */ /* 0x000fd00000000000 */
        /* <DEDUP_REMOVED lines=58> */
[----:B---3--:R-:W-:Y:S03]  /*82280*/  HMMA.1688.F32.TF32 R72, R228, R18, R236 ;  /* 0x00000012e448723c */ /* 0x008fe600000810ec */
[----:B------:R2:W-:Y:S04]  /*82290*/  STL.64 [R1+0x1b30], R68 ;  /* 0x001b304401007387 */ /* 0x0005e80000100a00 */
[----:B------:R3:W-:Y:S04]  /*822a0*/  STL.64 [R1+0x1b38], R70 ;  /* 0x001b384601007387 */ /* 0x0007e80000100a00 */
[----:B------:R-:W-:Y:S04]  /*822b0*/  LDS R225, [R252+UR10+0xc600] ;  /* 0x00c6000afce17984 */ /* 0x000fe80008000800 */
[----:B--2---:R-:W2:Y:S04]  /*822c0*/  LDL.LU R68, [R1+0x1500] ;  /* 0x0015000001447983 */ /* 0x004ea80000300800 */
[----:B------:R-:W-:Y:S04]  /*822d0*/  STL.64 [R1+0x1b20], R76 ;  /* 0x001b204c01007387 */ /* 0x000fe80000100a00 */
[----:B------:R-:W-:Y:S04]  /*822e0*/  STL.64 [R1+0x1b28], R78 ;  /* 0x001b284e01007387 */ /* 0x000fe80000100a00 */
[----:B------:R4:W-:Y:S04]  /*822f0*/  STL.64 [R1+0x1b10], R72 ;  /* 0x001b104801007387 */ /* 0x0009e80000100a00 */
[----:B------:R1:W-:Y:S04]  /*82300*/  STL.64 [R1+0x1b18], R74 ;  /* 0x001b184a01007387 */ /* 0x0003e80000100a00 */
[----:B------:R-:W2:Y:S04]  /*82310*/  LDL.LU R69, [R1+0x1504] ;  /* 0x0015040001457983 */ /* 0x000ea80000300800 */
[----:B---3--:R-:W2:Y:S04]  /*82320*/  LDL.LU R70, [R1+0x1508] ;  /* 0x0015080001467983 */ /* 0x008ea80000300800 */
[----:B------:R-:W2:Y:S04]  /*82330*/  LDL.LU R71, [R1+0x150c] ;  /* 0x00150c0001477983 */ /* 0x000ea80000300800 */
[----:B----4-:R-:W3:Y:S04]  /*82340*/  LDL.LU R72, [R1+0x1530] ;  /* 0x0015300001487983 */ /* 0x010ee80000300800 */
[----:B------:R-:W3:Y:S04]  /*82350*/  LDL.LU R73, [R1+0x1534] ;  /* 0x0015340001497983 */ /* 0x000ee80000300800 */
[----:B-1----:R-:W3:Y:S04]  /*82360*/  LDL.LU R74, [R1+0x1538] ;  /* 0x00153800014a7983 */ /* 0x002ee80000300800 */
        /* <DEDUP_REMOVED lines=81> */
[----:B------:R-:W1:Y:S01]  /*82880*/  LDS R227, [R252+UR10+0xe600] ;  /* 0x00e6000afce37984 */ /* 0x000e620008000800 */
[----:B------:R-:W-:-:S02]  /*82890*/  IMAD.MOV.U32 R236, RZ, RZ, R246 ;  /* 0x000000ffffec7224 */ /* 0x000fc400078e00f6 */
[----:B------:R-:W-:Y:S02]  /*828a0*/  IMAD.MOV.U32 R237, RZ, RZ, R244 ;  /* 0x000000ffffed7224 */ /* 0x000fe400078e00f4 */
[----:B------:R-:W-:Y:S02]  /*828b0*/  IMAD.MOV.U32 R238, RZ, RZ, R3 ;  /* 0x000000ffffee7224 */ /* 0x000fe400078e0003 */
[----:B------:R-:W-:Y:S01]  /*828c0*/  IMAD.MOV.U32 R239, RZ, RZ, R2 ;  /* 0x000000ffffef7224 */ /* 0x000fe200078e0002 */
[C---:B---3--:R-:W-:Y:S06]  /*828d0*/  HMMA.1688.F32.TF32 R112, R232.reuse, R62, R112 ;  /* 0x0000003ee870723c */ /* 0x048fec0000081070 */
[C---:B--2---:R-:W-:Y:S06]  /*828e0*/  HMMA.1688.F32.TF32 R116, R232.reuse, R66, R116 ;  /* 0x00000042e874723c */ /* 0x044fec0000081074 */
[----:B----4-:R-:W-:Y:S06]  /*828f0*/  HMMA.1688.F32.TF32 R120, R232, R10, R120 ;  /* 0x0000000ae878723c */ /* 0x010fec0000081078 */
[C---:B------:R-:W-:Y:S06]  /*82900*/  HMMA.1688.F32.TF32 R128, R228.reuse, R22, R128 ;  /* 0x00000016e480723c */ /* 0x040fec0000081080 */
        /* <DEDUP_REMOVED lines=8> */
[----:B------:R-:W-:Y:S04]  /*82990*/  STL.64 [R1+0x1b00], R240 ;  /* 0x001b00f001007387 */ /* 0x000fe80000100a00 */
[----:B------:R2:W-:Y:S01]  /*829a0*/  STL.64 [R1+0x1b08], R242 ;  /* 0x001b08f201007387 */ /* 0x0005e20000100a00 */
[C---:B------:R-:W-:Y:S03]  /*829b0*/  HMMA.1688.F32.TF32 R72, R232.reuse, R26, R72 ;  /* 0x0000001ae848723c */ /* 0x040fe60000081048 */
[----:B------:R-:W-:Y:S04]  /*829c0*/  LDS R229, [R65+UR10+0xc680] ;  /* 0x00c6800a41e57984 */ /* 0x000fe80008000800 */
[----:B------:R-:W3:Y:S04]  /*829d0*/  LDS R231, [R65+UR10+0xe680] ;  /* 0x00e6800a41e77984 */ /* 0x000ee80008000800 */
[----:B--2---:R-:W2:Y:S04]  /*829e0*/  LDL.LU.64 R242, [R1+0x6510] ;  /* 0x0065100001f27983 */ /* 0x004ea80000300a00 */
        /* <DEDUP_REMOVED lines=22> */
[----:B------:R-:W-:Y:S05]  /*82b50*/  HMMA.1688.F32.TF32 R100, R232, R46, R188 ;  /* 0x0000002ee864723c */ /* 0x000fea00000810bc */
[----:B------:R-:W-:-:S15]  /*82b60*/  STL.64 [R1+0x1a70], R112 ;  /* 0x001a707001007387 */ /* 0x000fde0000100a00 */
[----:B------:R-:W-:-:S04]  /*82b70*/  NOP ;  /* 0x0000000000007918 */ /* 0x000fc80000000000 */
[----:B------:R-:W-:Y:S02]  /*82b80*/  IMAD.MOV.U32 R246, RZ, RZ, R100 ;  /* 0x000000fffff67224 */ /* 0x000fe400078e0064 */
[----:B------:R-:W-:Y:S02]  /*82b90*/  IMAD.MOV.U32 R244, RZ, RZ, R101 ;  /* 0x000000fffff47224 */ /* 0x000fe400078e0065 */
[----:B------:R-:W-:Y:S02]  /*82ba0*/  IMAD.MOV.U32 R3, RZ, RZ, R102 ;  /* 0x000000ffff037224 */ /* 0x000fe400078e0066 */
[----:B------:R-:W-:Y:S02]  /*82bb0*/  IMAD.MOV.U32 R2, RZ, RZ, R103 ;  /* 0x000000ffff027224 */ /* 0x000fe400078e0067 */
        /* <DEDUP_REMOVED lines=27> */
[----:B-1----:R-:W2:Y:S04]  /*82d70*/  LDL.LU R72, [R1+0x12c0] ;  /* 0x0012c00001487983 */ /* 0x002ea80000300800 */
[----:B------:R1:W-:Y:S04]  /*82d80*/  STL.64 [R1+0x1700], R76 ;  /* 0x0017004c01007387 */ /* 0x0003e80000100a00 */
[----:B------:R1:W-:Y:S04]  /*82d90*/  STL.64 [R1+0x1708], R78 ;  /* 0x0017084e01007387 */ /* 0x0003e80000100a00 */
[----:B------:R4:W-:Y:S04]  /*82da0*/  STL.64 [R1+0x19c0], R68 ;  /* 0x0019c04401007387 */ /* 0x0009e80000100a00 */
[----:B------:R4:W-:Y:S04]  /*82db0*/  STL.64 [R1+0x19c8], R70 ;  /* 0x0019c84601007387 */ /* 0x0009e80000100a00 */
[----:B------:R-:W2:Y:S04]  /*82dc0*/  LDL.LU R73, [R1+0x12c4] ;  /* 0x0012c40001497983 */ /* 0x000ea80000300800 */
[----:B---3--:R-:W2:Y:S04]  /*82dd0*/  LDL.LU R74, [R1+0x12c8] ;  /* 0x0012c800014a7983 */ /* 0x008ea80000300800 */
[----:B------:R-:W2:Y:S04]  /*82de0*/  LDL.LU R75, [R1+0x12cc] ;  /* 0x0012cc00014b7983 */ /* 0x000ea80000300800 */
        /* <DEDUP_REMOVED lines=20> */
[----:B------:R-:W3:Y:S04]  /*82f30*/  LDL R104, [R1+0x13b0] ;  /* 0x0013b00001687983 */ /* 0x000ee80000100800 */
[----:B------:R-:W3:Y:S04]  /*82f40*/  LDL R105, [R1+0x13b4] ;  /* 0x0013b40001697983 */ /* 0x000ee80000100800 */
[----:B------:R-:W3:Y:S04]  /*82f50*/  LDL R106, [R1+0x13b8] ;  /* 0x0013b800016a7983 */ /* 0x000ee80000100800 */
[----:B------:R-:W3:Y:S04]  /*82f60*/  LDL R107, [R1+0x13bc] ;  /* 0x0013bc00016b7983 */ /* 0x000ee80000100800 */
[----:B------:R-:W3:Y:S04]  /*82f70*/  LDL.LU R108, [R1+0x13c0] ;  /* 0x0013c000016c7983 */ /* 0x000ee80000300800 */
[----:B------:R-:W3:Y:S04]  /*82f80*/  LDL.LU R109, [R1+0x13c4] ;  /* 0x0013c400016d7983 */ /* 0x000ee80000300800 */
[----:B------:R-:W3:Y:S04]  /*82f90*/  LDL R110, [R1+0x13c8] ;  /* 0x0013c800016e7983 */ /* 0x000ee80000100800 */
[----:B------:R-:W3:Y:S04]  /*82fa0*/  LDL R111, [R1+0x13cc] ;  /* 0x0013cc00016f7983 */ /* 0x000ee80000100800 */
        /* <DEDUP_REMOVED lines=32> */
[----:B------:R-:W2:Y:S04]  /*831b0*/  LDL R140, [R1+0x1470] ;  /* 0x00147000018c7983 */ /* 0x000ea80000100800 */
        /* <DEDUP_REMOVED lines=25> */
[----:B------:R-:W4:Y:S04]  /*83350*/  LDL.LU R70, [R1+0xd78] ;  /* 0x000d780001467983 */ /* 0x000f280000300800 */
[----:B------:R-:W4:Y:S01]  /*83360*/  LDL.LU R71, [R1+0xd7c] ;  /* 0x000d7c0001477983 */ /* 0x000f220000300800 */
[----:B---3--:R-:W-:-:S15]  /*83370*/  HMMA.1688.F32.TF32 R236, R224, R10, R236 ;  /* 0x0000000ae0ec723c */ /* 0x008fde00000810ec */
[----:B------:R-:W-:-:S08]  /*83380*/  NOP ;  /* 0x0000000000007918 */ /* 0x000fd00000000000 */
        /* <DEDUP_REMOVED lines=9> */
[----:B------:R-:W-:Y:S04]  /*83420*/  STL.64 [R1+0x1990], R144 ;  /* 0x0019909001007387 */ /* 0x000fe80000100a00 */
[----:B------:R1:W-:Y:S01]  /*83430*/  STL.64 [R1+0x1998], R146 ;  /* 0x0019989201007387 */ /* 0x0003e20000100a00 */
[C---:B------:R-:W-:Y:S03]  /*83440*/  HMMA.1688.F32.TF32 R96, R228.reuse, R6, R96 ;  /* 0x00000006e460723c */ /* 0x040fe60000081060 */
[----:B------:R-:W-:Y:S03]  /*83450*/  LDS R232, [R247+UR10+0xc680] ;  /* 0x00c6800af7e87984 */ /* 0x000fe60008000800 */
[----:B------:R-:W-:Y:S01]  /*83460*/  HMMA.1688.F32.TF32 R92, R228, R10, R92 ;  /* 0x0000000ae45c723c */ /* 0x000fe2000008105c */
        /* <DEDUP_REMOVED lines=34> */
[----:B----4-:R-:W-:Y:S03]  /*83690*/  HMMA.1688.F32.TF32 R68, R228, R46, R68 ;  /* 0x0000002ee444723c */ /* 0x010fe60000081044 */
        /* <DEDUP_REMOVED lines=24> */
[----:B------:R3:W-:Y:S04]  /*83820*/  STL.64 [R1+0x1860], R68 ;  /* 0x0018604401007387 */ /* 0x0007e80000100a00 */
[----:B------:R3:W-:Y:S04]  /*83830*/  STL.64 [R1+0x1868], R70 ;  /* 0x0018684601007387 */ /* 0x0007e80000100a00 */
[----:B------:R-:W3:Y:S04]  /*83840*/  LDL.LU R188, [R1] ;  /* 0x0000000001bc7983 */ /* 0x000ee80000300800 */
        /* <DEDUP_REMOVED lines=23> */
[----:B-1----:R-:W-:-:S03]  /*839c0*/  IMAD.MOV.U32 R79, RZ, RZ, R248 ;  /* 0x000000ffff4f7224 */ /* 0x002fc600078e00f8 */
[----:B------:R-:W4:Y:S01]  /*839d0*/  LDL.LU R128, [R1+0xc60] ;  /* 0x000c600001807983 */ /* 0x000f220000300800 */
[----:B------:R-:W-:-:S03]  /*839e0*/  IMAD.MOV.U32 R78, RZ, RZ, R249 ;  /* 0x000000ffff4e7224 */ /* 0x000fc600078e00f9 */
[----:B------:R-:W4:Y:S01]  /*839f0*/  LDL.LU R129, [R1+0xc64] ;  /* 0x000c640001817983 */ /* 0x000f220000300800 */
[----:B------:R-:W-:-:S03]  /*83a00*/  IMAD.MOV.U32 R77, RZ, RZ, R250 ;  /* 0x000000ffff4d7224 */ /* 0x000fc600078e00fa */
[----:B------:R-:W4:Y:S01]  /*83a10*/  LDL.LU R130, [R1+0xc68] ;  /* 0x000c680001827983 */ /* 0x000f220000300800 */
[----:B------:R-:W-:-:S03]  /*83a20*/  IMAD.MOV.U32 R76, RZ, RZ, R251 ;  /* 0x000000ffff4c7224 */ /* 0x000fc600078e00fb */
[----:B------:R-:W4:Y:S01]  /*83a30*/  LDL.LU R131, [R1+0xc6c] ;  /* 0x000c6c0001837983 */ /* 0x000f220000300800 */
        /* <DEDUP_REMOVED lines=68> */
[C---:B--2---:R-:W-:Y:S06]  /*83e80*/  HMMA.1688.F32.TF32 R236, R228.reuse, R30, R236 ;  /* 0x0000001ee4ec723c */ /* 0x044fec00000810ec */
[C---:B----4-:R-:W-:Y:S06]  /*83e90*/  HMMA.1688.F32.TF32 R68, R228.reuse, R34, R68 ;  /* 0x00000022e444723c */ /* 0x050fec0000081044 */
[C---:B---3--:R-:W-:Y:S06]  /*83ea0*/  HMMA.1688.F32.TF32 R132, R228.reuse, R38, R132 ;  /* 0x00000026e484723c */ /* 0x048fec0000081084 */
        /* <DEDUP_REMOVED lines=10> */
[----:B------:R3:W-:Y:S04]  /*83f50*/  STL.64 [R1+0x1848], R142 ;  /* 0x0018488e01007387 */ /* 0x0007e80000100a00 */
[----:B---3--:R-:W3:Y:S04]  /*83f60*/  LDL.LU.64 R142, [R1+0x64e0] ;  /* 0x0064e000018e7983 */ /* 0x008ee80000300a00 */
[----:B------:R-:W3:Y:S04]  /*83f70*/  LDL.LU.64 R140, [R1+0x64d8] ;  /* 0x0064d800018c7983 */ /* 0x000ee80000300a00 */
[----:B------:R-:W-:Y:S04]  /*83f80*/  STL.64 [R1+0x1830], R136 ;  /* 0x0018308801007387 */ /* 0x000fe80000100a00 */
[----:B------:R4:W-:Y:S04]  /*83f90*/  STL.64 [R1+0x1838], R138 ;  /* 0x0018388a01007387 */ /* 0x0009e80000100a00 */
[----:B----4-:R-:W4:Y:S04]  /*83fa0*/  LDL.LU.64 R138, [R1+0x64d0] ;  /* 0x0064d000018a7983 */ /* 0x010f280000300a00 */
[----:B------:R-:W4:Y:S04]  /*83fb0*/  LDL.LU.64 R136, [R1+0x64c8] ;  /* 0x0064c80001887983 */ /* 0x000f280000300a00 */
[----:B------:R-:W-:Y:S04]  /*83fc0*/  STL.64 [R1+0x1820], R132 ;  /* 0x0018208401007387 */ /* 0x000fe80000100a00 */
[----:B------:R1:W-:Y:S04]  /*83fd0*/  STL.64 [R1+0x1828], R134 ;  /* 0x0018288601007387 */ /* 0x0003e80000100a00 */
[----:B-1----:R-:W2:Y:S04]  /*83fe0*/  LDL.LU.64 R134, [R1+0x64c0] ;  /* 0x0064c00001867983 */ /* 0x002ea80000300a00 */
[----:B------:R-:W2:Y:S04]  /*83ff0*/  LDL.LU.64 R132, [R1+0x64b8] ;  /* 0x0064b80001847983 */ /* 0x000ea80000300a00 */
[----:B------:R-:W-:Y:S04]  /*84000*/  STL.64 [R1+0x1810], R68 ;  /* 0x0018104401007387 */ /* 0x000fe80000100a00 */
[----:B------:R1:W-:Y:S01]  /*84010*/  STL.64 [R1+0x1818], R70 ;  /* 0x0018184601007387 */ /* 0x0003e20000100a00 */
[----:B------:R-:W-:Y:S03]  /*84020*/  HMMA.1688.F32.TF32 R228, R228, R22, R248 ;  /* 0x00000016e4e4723c */ /* 0x000fe600000810f8 */
[----:B-1----:R-:W3:Y:S04]  /*84030*/  LDL.LU.64 R70, [R1+0x64b0] ;  /* 0x0064b00001467983 */ /* 0x002ee80000300a00 */
        /* <DEDUP_REMOVED lines=44> */
[C---:B------:R-:W-:Y:S03]  /*84300*/  HMMA.1688.F32.TF32 R88, R232.reuse, R26, R88 ;  /* 0x0000001ae858723c */ /* 0x040fe60000081058 */
[----:B------:R-:W-:Y:S03]  /*84310*/  LDS R229, [R252+UR10+0xc700] ;  /* 0x00c7000afce57984 */ /* 0x000fe60008000800 */
[----:B------:R-:W-:Y:S01]  /*84320*/  HMMA.1688.F32.TF32 R84, R232, R22, R84 ;  /* 0x00000016e854723c */ /* 0x000fe20000081054 */
[----:B------:R-:W1:Y:S05]  /*84330*/  LDS R231, [R252+UR10+0xe700] ;  /* 0x00e7000afce77984 */ /* 0x000e6a0008000800 */
[C---:B------:R-:W-:Y:S06]  /*84340*/  HMMA.1688.F32.TF32 R80, R224.reuse, R6, R80 ;  /* 0x00000006e050723c */ /* 0x040fec0000081050 */
[C---:B------:R-:W-:Y:S06]  /*84350*/  HMMA.1688.F32.TF32 R76, R224.reuse, R10, R76 ;  /* 0x0000000ae04c723c */ /* 0x040fec000008104c */
[----:B------:R-:W-:Y:S06]  /*84360*/  HMMA.1688.F32.TF32 R72, R224, R66, R72 ;  /* 0x00000042e048723c */ /* 0x000fec0000081048 */
[C---:B--2---:R-:W-:Y:S06]  /*84370*/  HMMA.1688.F32.TF32 R100, R232.reuse, R38, R236 ;  /* 0x00000026e864723c */ /* 0x044fec00000810ec */
[C---:B---3--:R-:W-:Y:S06]  /*84380*/  HMMA.1688.F32.TF32 R104, R232.reuse, R42, R240 ;  /* 0x0000002ae868723c */ /* 0x048fec00000810f0 */
[----:B----4-:R-:W-:-:S15]  /*84390*/  HMMA.1688.F32.TF32 R108, R232, R18, R248 ;  /* 0x00000012e86c723c */ /* 0x010fde00000810f8 */
[----:B------:R-:W-:-:S08]  /*843a0*/  NOP ;  /* 0x0000000000007918 */ /* 0x000fd00000000000 */
        /* <DEDUP_REMOVED lines=30> */
[----:B------:R-:W3:Y:S04]  /*84590*/  LDL.LU R69, [R1+0x6470] ;  /* 0x0064700001457983 */ /* 0x000ee80000300800 */
[----:B------:R-:W4:Y:S04]  /*845a0*/  LDL.LU R71, [R1+0x646c] ;  /* 0x00646c0001477983 */ /* 0x000f280000300800 */
[----:B------:R-:W2:Y:S04]  /*845b0*/  LDL.LU R68, [R1+0x6468] ;  /* 0x0064680001447983 */ /* 0x000ea80000300800 */
[----:B------:R-:W2:Y:S01]  /*845c0*/  LDL.LU R70, [R1+0x6464] ;  /* 0x0064640001467983 */ /* 0x000ea20000300800 */
[----:B------:R-:W-:-:S03]  /*845d0*/  IMAD.MOV.U32 R251, RZ, RZ, R245 ;  /* 0x000000fffffb7224 */ /* 0x000fc600078e00f5 */
[----:B------:R-:W2:Y:S04]  /*845e0*/  LDL.LU R250, [R1+0x118] ;  /* 0x0001180001fa7983 */ /* 0x000ea80000300800 */
[----:B------:R-:W2:Y:S01]  /*845f0*/  LDL.LU R245, [R1+0x6460] ;  /* 0x0064600001f57983 */ /* 0x000ea20000300800 */
[----:B---3--:R-:W-:-:S03]  /*84600*/  IMAD.MOV.U32 R76, RZ, RZ, R69 ;  /* 0x000000ffff4c7224 */ /* 0x008fc600078e0045 */
[----:B------:R-:W3:Y:S01]  /*84610*/  LDL.LU R69, [R1+0x645c] ;  /* 0x00645c0001457983 */ /* 0x000ee20000300800 */
[----:B----4-:R-:W-:-:S03]  /*84620*/  IMAD.MOV.U32 R77, RZ, RZ, R71 ;  /* 0x000000ffff4d7224 */ /* 0x010fc600078e0047 */
[----:B------:R-:W4:Y:S01]  /*84630*/  LDL.LU R71, [R1+0x6458] ;  /* 0x0064580001477983 */ /* 0x000f220000300800 */
[----:B--2---:R-:W-:-:S03]  /*84640*/  IMAD.MOV.U32 R78, RZ, RZ, R68 ;  /* 0x000000ffff4e7224 */ /* 0x004fc600078e0044 */
[----:B------:R-:W2:Y:S01]  /*84650*/  LDL.LU R68, [R1+0x6454] ;  /* 0x0064540001447983 */ /* 0x000ea20000300800 */
[----:B------:R-:W-:-:S03]  /*84660*/  IMAD.MOV.U32 R79, RZ, RZ, R70 ;  /* 0x000000ffff4f7224 */ /* 0x000fc600078e0046 */
[----:B------:R-:W2:Y:S04]  /*84670*/  LDL.LU R70, [R1+0x6450] ;  /* 0x0064500001467983 */ /* 0x000ea80000300800 */
[----:B------:R-:W2:Y:S04]  /*84680*/  LDL.LU R80, [R1+0x170] ;  /* 0x0001700001507983 */ /* 0x000ea80000300800 */
[----:B------:R-:W2:Y:S04]  /*84690*/  LDL.LU R81, [R1+0x174] ;  /* 0x0001740001517983 */ /* 0x000ea80000300800 */
[----:B------:R-:W2:Y:S04]  /*846a0*/  LDL.LU R82, [R1+0x178] ;  /* 0x0001780001527983 */ /* 0x000ea80000300800 */
[----:B------:R-:W2:Y:S01]  /*846b0*/  LDL.LU R83, [R1+0x17c] ;  /* 0x00017c0001537983 */ /* 0x000ea20000300800 */
[----:B---3--:R-:W-:-:S02]  /*846c0*/  IMAD.MOV.U32 R87, RZ, RZ, R69 ;  /* 0x000000ffff577224 */ /* 0x008fc400078e0045 */
[----:B----4-:R-:W-:Y:S02]  /*846d0*/  IMAD.MOV.U32 R86, RZ, RZ, R71 ;  /* 0x000000ffff567224 */ /* 0x010fe400078e0047 */
[----:B--2---:R-:W-:Y:S02]  /*846e0*/  IMAD.MOV.U32 R84, RZ, RZ, R68 ;  /* 0x000000ffff547224 */ /* 0x004fe400078e0044 */
        /* <DEDUP_REMOVED lines=11> */
[----:B---3--:R-:W-:Y:S02]  /*847a0*/  IMAD.MOV.U32 R189, RZ, RZ, R70 ;  /* 0x000000ffffbd7224 */ /* 0x008fe400078e0046 */
[----:B----4-:R-:W-:Y:S02]  /*847b0*/  IMAD.MOV.U32 R188, RZ, RZ, R71 ;  /* 0x000000ffffbc7224 */ /* 0x010fe400078e0047 */
[----:B------:R-:W-:Y:S02]  /*847c0*/  IMAD.MOV.U32 R190, RZ, RZ, R69 ;  /* 0x000000ffffbe7224 */ /* 0x000fe400078e0045 */
        /* <DEDUP_REMOVED lines=62> */
[----:B------:R1:W-:Y:S04]  /*84bb0*/  STL.64 [R1+0x16a8], R130 ;  /* 0x0016a88201007387 */ /* 0x0003e80000100a00 */
[----:B------:R-:W-:Y:S01]  /*84bc0*/  LDS R232, [R0+UR10+0xc780] ;  /* 0x00c7800a00e87984 */ /* 0x000fe20008000800 */
[C---:B------:R-:W-:Y:S03]  /*84bd0*/  HMMA.1688.F32.TF32 R188, R224.reuse, R26, R188 ;  /* 0x0000001ae0bc723c */ /* 0x040fe600000810bc */
[----:B------:R-:W-:Y:S04]  /*84be0*/  LDS R234, [R0+UR10+0xe780] ;  /* 0x00e7800a00ea7984 */ /* 0x000fe80008000800 */
[----:B-1----:R-:W2:Y:S04]  /*84bf0*/  LDL.LU.64 R130, [R1+0x6438] ;  /* 0x0064380001827983 */ /* 0x002ea80000300a00 */
[----:B------:R-:W2:Y:S04]  /*84c00*/  LDL.LU.64 R128, [R1+0x6430] ;  /* 0x0064300001807983 */ /* 0x000ea80000300a00 */
[----:B------:R-:W-:Y:S04]  /*84c10*/  STL.64 [R1+0x1690], R124 ;  /* 0x0016907c01007387 */ /* 0x000fe80000100a00 */
[----:B------:R1:W-:Y:S01]  /*84c20*/  STL.64 [R1+0x1698], R126 ;  /* 0x0016987e01007387 */ /* 0x0003e20000100a00 */
[C---:B------:R-:W-:Y:S03]  /*84c30*/  HMMA.1688.F32.TF32 R104, R224.reuse, R34, R104 ;  /* 0x00000022e068723c */ /* 0x040fe60000081068 */
[----:B------:R-:W-:Y:S03]  /*84c40*/  LDS R233, [R65+UR10+0xc780] ;  /* 0x00c7800a41e97984 */ /* 0x000fe60008000800 */
[----:B------:R-:W-:Y:S01]  /*84c50*/  HMMA.1688.F32.TF32 R100, R224, R30, R100 ;  /* 0x0000001ee064723c */ /* 0x000fe20000081064 */
[----:B------:R-:W3:Y:S04]  /*84c60*/  LDS R235, [R65+UR10+0xe780] ;  /* 0x00e7800a41eb7984 */ /* 0x000ee80008000800 */
        /* <DEDUP_REMOVED lines=20> */
[----:B-1----:R-:W3:Y:S04]  /*84db0*/  LDL.LU.64 R70, [R1+0x63d8] ;  /* 0x0063d80001467983 */ /* 0x002ee80000300a00 */
[----:B------:R-:W3:Y:S01]  /*84dc0*/  LDL.LU.64 R68, [R1+0x63d0] ;  /* 0x0063d00001447983 */ /* 0x000ee20000300a00 */
[C---:B------:R-:W-:Y:S06]  /*84dd0*/  HMMA.1688.F32.TF32 R92, R228.reuse, R6, R92 ;  /* 0x00000006e45c723c */ /* 0x040fec000008105c */
[C---:B------:R-:W-:Y:S06]  /*84de0*/  HMMA.1688.F32.TF32 R88, R228.reuse, R10, R88 ;  /* 0x0000000ae458723c */ /* 0x040fec0000081058 */
[C---:B------:R-:W-:Y:S06]  /*84df0*/  HMMA.1688.F32.TF32 R84, R228.reuse, R66, R84 ;  /* 0x00000042e454723c */ /* 0x040fec0000081054 */
[C---:B------:R-:W-:Y:S06]  /*84e00*/  HMMA.1688.F32.TF32 R80, R228.reuse, R62, R80 ;  /* 0x0000003ee450723c */ /* 0x040fec0000081050 */
[C---:B------:R-:W-:Y:S06]  /*84e10*/  HMMA.1688.F32.TF32 R76, R228.reuse, R58, R76 ;  /* 0x0000003ae44c723c */ /* 0x040fec000008104c */
[----:B------:R-:W-:Y:S06]  /*84e20*/  HMMA.1688.F32.TF32 R72, R228, R54, R72 ;  /* 0x00000036e448723c */ /* 0x000fec0000081048 */
[C---:B---3--:R-:W-:Y:S06]  /*84e30*/  HMMA.1688.F32.TF32 R68, R224.reuse, R38, R68 ;  /* 0x00000026e044723c */ /* 0x048fec0000081044 */
[----:B------:R-:W-:-:S15]  /*84e40*/  HMMA.1688.F32.TF32 R224, R224, R22, R96 ;  /* 0x00000016e0e0723c */ /* 0x000fde0000081060 */
[----:B------:R-:W-:-:S02]  /*84e50*/  NOP ;  /* 0x0000000000007918 */ /* 0x000fc40000000000 */
[----:B------:R-:W-:Y:S04]  /*84e60*/  STL.64 [R1+0x1390], R68 ;  /* 0x0013904401007387 */ /* 0x000fe80000100a00 */
[----:B------:R-:W-:Y:S04]  /*84e70*/  STL.64 [R1+0x1398], R70 ;  /* 0x0013984601007387 */ /* 0x000fe80000100a00 */
[----:B------:R-:W-:Y:S04]  /*84e80*/  STL.64 [R1+0x23c0], R104 ;  /* 0x0023c06801007387 */ /* 0x000fe80000100a00 */
[----:B------:R1:W-:Y:S01]  /*84e90*/  STL.64 [R1+0x23c8], R106 ;  /* 0x0023c86a01007387 */ /* 0x0003e20000100a00 */
[----:B------:R-:W-:Y:S03]  /*84ea0*/  HMMA.1688.F32.TF32 R236, R228, R46, R236 ;  /* 0x0000002ee4ec723c */ /* 0x000fe600000810ec */
[----:B------:R-:W-:Y:S04]  /*84eb0*/  LDS R68, [R247+UR10+0xc780] ;  /* 0x00c7800af7447984 */ /* 0x000fe80008000800 */
[----:B------:R-:W-:Y:S04]  /*84ec0*/  LDS R70, [R247+UR10+0xe780] ;  /* 0x00e7800af7467984 */ /* 0x000fe80008000800 */
[----:B-1----:R-:W3:Y:S04]  /*84ed0*/  LDL.LU.64 R106, [R1+0x63c8] ;  /* 0x0063c800016a7983 */ /* 0x002ee80000300a00 */
[----:B------:R-:W3:Y:S04]  /*84ee0*/  LDL.LU.64 R104, [R1+0x63c0] ;  /* 0x0063c00001687983 */ /* 0x000ee80000300a00 */
[----:B------:R-:W-:Y:S04]  /*84ef0*/  STL.64 [R1+0x2430], R100 ;  /* 0x0024306401007387 */ /* 0x000fe80000100a00 */
[----:B------:R1:W-:Y:S04]  /*84f00*/  STL.64 [R1+0x2438], R102 ;  /* 0x0024386601007387 */ /* 0x0003e80000100a00 */
[----:B------:R-:W-:Y:S04]  /*84f10*/  LDS R69, [R252+UR10+0xc780] ;  /* 0x00c7800afc457984 */ /* 0x000fe80008000800 */
[----:B------:R-:W2:Y:S04]  /*84f20*/  LDS R71, [R252+UR10+0xe780] ;  /* 0x00e7800afc477984 */ /* 0x000ea80008000800 */
[----:B-1----:R-:W4:Y:S04]  /*84f30*/  LDL.LU.64 R102, [R1+0x63b8] ;  /* 0x0063b80001667983 */ /* 0x002f280000300a00 */
[----:B------:R-:W4:Y:S04]  /*84f40*/  LDL.LU.64 R100, [R1+0x63b0] ;  /* 0x0063b00001647983 */ /* 0x000f280000300a00 */
[----:B------:R-:W-:Y:S04]  /*84f50*/  STL.64 [R1+0x2660], R188 ;  /* 0x002660bc01007387 */ /* 0x000fe80000100a00 */
[----:B------:R1:W-:Y:S04]  /*84f60*/  STL.64 [R1+0x2668], R190 ;  /* 0x002668be01007387 */ /* 0x0003e80000100a00 */
[----:B-1----:R-:W2:Y:S04]  /*84f70*/  LDL.LU.64 R190, [R1+0x63a8] ;  /* 0x0063a80001be7983 */ /* 0x002ea80000300a00 */
[----:B------:R-:W2:Y:S04]  /*84f80*/  LDL.LU.64 R188, [R1+0x63a0] ;  /* 0x0063a00001bc7983 */ /* 0x000ea80000300a00 */
[----:B------:R-:W3:Y:S04]  /*84f90*/  LDL.LU.64 R98, [R1+0x6398] ;  /* 0x0063980001627983 */ /* 0x000ee80000300a00 */
[----:B------:R-:W3:Y:S04]  /*84fa0*/  LDL.LU.64 R96, [R1+0x6390] ;  /* 0x0063900001607983 */ /* 0x000ee80000300a00 */
[----:B------:R1:W-:Y:S04]  /*84fb0*/  STL.64 [R1+0x2420], R224 ;  /* 0x002420e001007387 */ /* 0x0003e80000100a00 */
[----:B------:R1:W-:Y:S04]  /*84fc0*/  STL.64 [R1+0x2428], R226 ;  /* 0x002428e201007387 */ /* 0x0003e80000100a00 */
[----:B-1----:R-:W4:Y:S04]  /*84fd0*/  LDL.LU R224, [R1+0x140] ;  /* 0x0001400001e07983 */ /* 0x002f280000300800 */
[----:B------:R-:W4:Y:S04]  /*84fe0*/  LDL.LU R225, [R1+0x144] ;  /* 0x0001440001e17983 */ /* 0x000f280000300800 */
[----:B------:R-:W4:Y:S01]  /*84ff0*/  LDL.LU R226, [R1+0x148] ;  /* 0x0001480001e27983 */ /* 0x000f220000300800 */
[----:B------:R-:W-:-:S03]  /*85000*/  IMAD.MOV.U32 R227, RZ, RZ, R245 ;  /* 0x000000ffffe37224 */ /* 0x000fc600078e00f5 */
[----:B------:R-:W2:Y:S04]  /*85010*/  LDL.LU R245, [R1+0x6388] ;  /* 0x0063880001f57983 */ /* 0x000ea80000300800 */
[----:B------:R-:W-:Y:S04]  /*85020*/  STL.64 [R1+0x2650], R92 ;  /* 0x0026505c01007387 */ /* 0x000fe80000100a00 */
[----:B------:R1:W-:Y:S04]  /*85030*/  STL.64 [R1+0x2658], R94 ;  /* 0x0026585e01007387 */ /* 0x0003e80000100a00 */
[----:B-1----:R-:W3:Y:S04]  /*85040*/  LDL.LU.64 R94, [R1+0x6380] ;  /* 0x00638000015e7983 */ /* 0x002ee80000300a00 */
[----:B------:R-:W3:Y:S04]  /*85050*/  LDL.LU.64 R92, [R1+0x6378] ;  /* 0x00637800015c7983 */ /* 0x000ee80000300a00 */
        /* <DEDUP_REMOVED lines=19> */
[----:B------:R-:W2:Y:S01]  /*85190*/  LDL.LU.64 R72, [R1+0x6328] ;  /* 0x0063280001487983 */ /* 0x000ea20000300a00 */
[----:B----4-:R-:W-:-:S15]  /*851a0*/  HMMA.1688.F32.TF32 R224, R228, R50, R224 ;  /* 0x00000032e4e0723c */ /* 0x010fde00000810e0 */
[----:B------:R-:W-:-:S08]  /*851b0*/  NOP ;  /* 0x0000000000007918 */ /* 0x000fd00000000000 */
[----:B------:R-:W-:Y:S04]  /*851c0*/  STL.64 [R1+0x25f0], R224 ;  /* 0x0025f0e001007387 */ /* 0x000fe80000100a00 */
[----:B------:R1:W-:Y:S04]  /*851d0*/  STL.64 [R1+0x25f8], R226 ;  /* 0x0025f8e201007387 */ /* 0x0003e80000100a00 */
[----:B------:R-:W-:Y:S04]  /*851e0*/  STL.64 [R1+0x25e0], R236 ;  /* 0x0025e0ec01007387 */ /* 0x000fe80000100a00 */
[----:B------:R4:W-:Y:S01]  /*851f0*/  STL.64 [R1+0x25e8], R238 ;  /* 0x0025e8ee01007387 */ /* 0x0009e20000100a00 */
[C---:B-1----:R-:W-:Y:S06]  /*85200*/  HMMA.1688.F32.TF32 R224, R228.reuse, R14, R240 ;  /* 0x0000000ee4e0723c */ /* 0x042fec00000810f0 */
[----:B----4-:R-:W-:-:S15]  /*85210*/  HMMA.1688.F32.TF32 R236, R228, R18, R248 ;  /* 0x00000012e4ec723c */ /* 0x010fde00000810f8 */
[----:B------:R-:W-:-:S02]  /*85220*/  NOP ;  /* 0x0000000000007918 */ /* 0x000fc40000000000 */
[----:B------:R-:W-:Y:S04]  /*85230*/  STL.64 [R1+0x25d0], R224 ;  /* 0x0025d0e001007387 */ /* 0x000fe80000100a00 */
[----:B------:R3:W-:Y:S04]  /*85240*/  STL.64 [R1+0x25d8], R226 ;  /* 0x0025d8e201007387 */ /* 0x0007e80000100a00 */
[----:B------:R-:W-:Y:S04]  /*85250*/  STL.64 [R1+0x25c0], R236 ;  /* 0x0025c0ec01007387 */ /* 0x000fe80000100a00 */
[----:B------:R-:W-:Y:S01]  /*85260*/  STL.64 [R1+0x25c8], R238 ;  /* 0x0025c8ee01007387 */ /* 0x000fe20000100a00 */
[C---:B---3--:R-:W-:Y:S06]  /*85270*/  HMMA.1688.F32.TF32 R224, R228.reuse, R38, R76 ;  /* 0x00000026e4e0723c */ /* 0x048fec000008104c */
[C---:B--2---:R-:W-:Y:S06]  /*85280*/  HMMA.1688.F32.TF32 R72, R228.reuse, R42, R72 ;  /* 0x0000002ae448723c */ /* 0x044fec0000081048 */
[----:B------:R-:W-:-:S15]  /*85290*/  HMMA.1688.F32.TF32 R76, R228, R34, R80 ;  /* 0x00000022e44c723c */ /* 0x000fde0000081050 */
[----:B------:R-:W-:-:S02]  /*852a0*/  NOP ;  /* 0x0000000000007918 */ /* 0x000fc40000000000 */
[----:B------:R-:W-:Y:S04]  /*852b0*/  STL.64 [R1+0x25b0], R72 ;  /* 0x0025b04801007387 */ /* 0x000fe80000100a00 */
[----:B------:R1:W-:Y:S02]  /*852c0*/  STL.64 [R1+0x25b8], R74 ;  /* 0x0025b84a01007387 */ /* 0x0003e40000100a00 */
[C---:B-1----:R-:W-:Y:S02]  /*852d0*/  HMMA.1688.F32.TF32 R72, R228.reuse, R30, R84 ;  /* 0x0000001ee448723c */ /* 0x042fe40000081054 */
[----:B------:R-:W-:Y:S04]  /*852e0*/  STL.64 [R1+0x25a0], R224 ;  /* 0x0025a0e001007387 */ /* 0x000fe80000100a00 */
[----:B------:R-:W-:Y:S01]  /*852f0*/  STL.64 [R1+0x25a8], R226 ;  /* 0x0025a8e201007387 */ /* 0x000fe20000100a00 */
[----:B------:R-:W-:Y:S03]  /*85300*/  HMMA.1688.F32.TF32 R80, R228, R26, R88 ;  /* 0x0000001ae450723c */ /* 0x000fe60000081058 */
        /* <DEDUP_REMOVED lines=8> */
[----:B-1----:R-:W-:Y:S03]  /*85390*/  HMMA.1688.F32.TF32 R76, R228, R22, R92 ;  /* 0x00000016e44c723c */ /* 0x002fe6000008105c */
[----:B------:R-:W-:Y:S04]  /*853a0*/  STL.64 [R1+0x2580], R72 ;  /* 0x0025804801007387 */ /* 0x000fe80000100a00 */
[----:B------:R1:W-:Y:S02]  /*853b0*/  STL.64 [R1+0x2588], R74 ;  /* 0x0025884a01007387 */ /* 0x0003e40000100a00 */
[C---:B-1----:R-:W-:Y:S02]  /*853c0*/  HMMA.1688.F32.TF32 R72, R232.reuse, R6, R96 ;  /* 0x00000006e848723c */ /* 0x042fe40000081060 */
[----:B------:R-:W-:Y:S04]  /*853d0*/  STL.64 [R1+0x2570], R80 ;  /* 0x0025705001007387 */ /* 0x000fe80000100a00 */
[----:B------:R1:W-:Y:S08]  /*853e0*/  STL.64 [R1+0x2578], R82 ;  /* 0x0025785201007387 */ /* 0x0003f00000100a00 */
[----:B------:R-:W-:Y:S04]  /*853f0*/  STL.64 [R1+0x2410], R76 ;  /* 0x0024104c01007387 */ /* 0x000fe80000100a00 */
[----:B------:R2:W-:Y:S01]  /*85400*/  STL.64 [R1+0x2418], R78 ;  /* 0x0024184e01007387 */ /* 0x0005e20000100a00 */
[C---:B-1----:R-:W-:Y:S04]  /*85410*/  HMMA.1688.F32.TF32 R80, R232.reuse, R10, R188 ;  /* 0x0000000ae850723c */ /* 0x042fe800000810bc */
[----:B------:R-:W-:Y:S02]  /*85420*/  STL.64 [R1+0x2560], R72 ;  /* 0x0025604801007387 */ /* 0x000fe40000100a00 */
[C---:B--2---:R-:W-:Y:S02]  /*85430*/  HMMA.1688.F32.TF32 R76, R232.reuse, R66, R100 ;  /* 0x00000042e84c723c */ /* 0x044fe40000081064 */
[----:B------:R1:W-:Y:S04]  /*85440*/  STL.64 [R1+0x2568], R74 ;  /* 0x0025684a01007387 */ /* 0x0003e80000100a00 */
[C---:B-1----:R-:W-:Y:S11]  /*85450*/  HMMA.1688.F32.TF32 R72, R232.reuse, R62, R104 ;  /* 0x0000003ee848723c */ /* 0x042ff60000081068 */
[----:B------:R-:W-:Y:S04]  /*85460*/  STL.64 [R1+0x2550], R80 ;  /* 0x0025505001007387 */ /* 0x000fe80000100a00 */
[----:B------:R1:W-:Y:S04]  /*85470*/  STL.64 [R1+0x2558], R82 ;  /* 0x0025585201007387 */ /* 0x0003e80000100a00 */
[----:B------:R-:W-:Y:S04]  /*85480*/  STL.64 [R1+0x2540], R76 ;  /* 0x0025404c01007387 */ /* 0x000fe80000100a00 */
[----:B------:R2:W-:Y:S01]  /*85490*/  STL.64 [R1+0x2548], R78 ;  /* 0x0025484e01007387 */ /* 0x0005e20000100a00 */
[C---:B-1----:R-:W-:Y:S03]  /*854a0*/  HMMA.1688.F32.TF32 R80, R232.reuse, R58, R108 ;  /* 0x0000003ae850723c */ /* 0x042fe6000008106c */
[----:B------:R-:W-:Y:S03]  /*854b0*/  STL.64 [R1+0x2530], R72 ;  /* 0x0025304801007387 */ /* 0x000fe60000100a00 */
[C---:B--2---:R-:W-:Y:S01]  /*854c0*/  HMMA.1688.F32.TF32 R76, R232.reuse, R54, R112 ;  /* 0x00000036e84c723c */ /* 0x044fe20000081070 */
[----:B------:R1:W-:Y:S05]  /*854d0*/  STL.64 [R1+0x2538], R74 ;  /* 0x0025384a01007387 */ /* 0x0003ea0000100a00 */
        /* <DEDUP_REMOVED lines=27> */
[----:B-1----:R-:W-:Y:S11]  /*85690*/  HMMA.1688.F32.TF32 R72, R232, R22, R152 ;  /* 0x00000016e848723c */ /* 0x002ff60000081098 */
[----:B------:R-:W-:Y:S04]  /*856a0*/  STL.64 [R1+0x2490], R80 ;  /* 0x0024905001007387 */ /* 0x000fe80000100a00 */
[----:B------:R1:W-:Y:S04]  /*856b0*/  STL.64 [R1+0x2498], R82 ;  /* 0x0024985201007387 */ /* 0x0003e80000100a00 */
[----:B------:R-:W-:Y:S04]  /*856c0*/  STL.64 [R1+0x2480], R76 ;  /* 0x0024804c01007387 */ /* 0x000fe80000100a00 */
[----:B------:R2:W-:Y:S01]  /*856d0*/  STL.64 [R1+0x2488], R78 ;  /* 0x0024884e01007387 */ /* 0x0005e20000100a00 */
[C---:B-1----:R-:W-:Y:S03]  /*856e0*/  HMMA.1688.F32.TF32 R80, R68.reuse, R6, R156 ;  /* 0x000000064450723c */ /* 0x042fe6000008109c */
[----:B------:R-:W1:Y:S04]  /*856f0*/  LDSM.16.M88.4 R4, [R245+UR11+0x40080] ;  /* 0x0400800bf504783b */ /* 0x000e680008000200 */
[----:B------:R-:W-:Y:S01]  /*85700*/  STL.64 [R1+0x2400], R72 ;  /* 0x0024004801007387 */ /* 0x000fe20000100a00 */
[C---:B--2---:R-:W-:Y:S03]  /*85710*/  HMMA.1688.F32.TF32 R76, R68.reuse, R10, R216 ;  /* 0x0000000a444c723c */ /* 0x044fe600000810d8 */
[----:B------:R2:W-:Y:S03]  /*85720*/  STL.64 [R1+0x2408], R74 ;  /* 0x0024084a01007387 */ /* 0x0005e60000100a00 */
[C---:B------:R-:W-:Y:S01]  /*85730*/  HMMA.1688.F32.TF32 R52, R68.reuse, R54, R172 ;  /* 0x000000364434723c */ /* 0x040fe200000810ac */
[----:B------:R-:W3:Y:S05]  /*85740*/  LDSM.16.M88.4 R8, [R245+UR11+0x40880] ;  /* 0x0408800bf508783b */ /* 0x000eea0008000200 */
[C---:B--2---:R-:W-:Y:S06]  /*85750*/  HMMA.1688.F32.TF32 R72, R68.reuse, R66, R160 ;  /* 0x000000424448723c */ /* 0x044fec00000810a0 */
[C---:B------:R-:W-:Y:S06]  /*85760*/  HMMA.1688.F32.TF32 R64, R68.reuse, R62, R164 ;  /* 0x0000003e4440723c */ /* 0x040fec00000810a4 */
[C---:B------:R-:W-:Y:S01]  /*85770*/  HMMA.1688.F32.TF32 R60, R68.reuse, R58, R168 ;  /* 0x0000003a443c723c */ /* 0x040fe200000810a8 */
[----:B------:R-:W-:Y:S04]  /*85780*/  STL.64 [R1+0x23f0], R80 ;  /* 0x0023f05001007387 */ /* 0x000fe80000100a00 */
[----:B------:R-:W-:Y:S04]  /*85790*/  STL.64 [R1+0x23f8], R82 ;  /* 0x0023f85201007387 */ /* 0x000fe80000100a00 */
[----:B------:R-:W-:Y:S04]  /*857a0*/  STL.64 [R1+0x23b0], R76 ;  /* 0x0023b04c01007387 */ /* 0x000fe80000100a00 */
[----:B------:R2:W-:Y:S04]  /*857b0*/  STL.64 [R1+0x23b8], R78 ;  /* 0x0023b84e01007387 */ /* 0x0005e80000100a00 */
        /* <DEDUP_REMOVED lines=10> */
[----:B------:R4:W-:Y:S01]  /*85860*/  STL.64 [R1+0x1618], R54 ;  /* 0x0016183601007387 */ /* 0x0009e20000100a00 */
[----:B------:R-:W-:-:S02]  /*85870*/  IMAD.MOV.U32 R242, RZ, RZ, R13 ;  /* 0x000000fffff27224 */ /* 0x000fc400078e000d */
[----:B------:R-:W-:Y:S01]  /*85880*/  IMAD.MOV.U32 R243, RZ, RZ, R12 ;  /* 0x000000fffff37224 */ /* 0x000fe200078e000c */
[----:B------:R-:W-:Y:S01]  /*85890*/  LOP3.LUT R227, R0, 0x20, RZ, 0x3c, !PT ;  /* 0x0000002000e37812 */ /* 0x000fe200078e3cff */
[----:B------:R-:W-:Y:S01]  /*858a0*/  IMAD.MOV.U32 R240, RZ, RZ, R17 ;  /* 0x000000fffff07224 */ /* 0x000fe200078e0011 */
[----:B------:R-:W-:Y:S01]  /*858b0*/  LDS R72, [R0+UR10+0x10000] ;  /* 0x0100000a00487984 */ /* 0x000fe20008000800 */
[----:B------:R-:W-:Y:S02]  /*858c0*/  IMAD.MOV.U32 R241, RZ, RZ, R16 ;  /* 0x000000fffff17224 */ /* 0x000fe400078e0010 */
[----:B--2---:R-:W-:Y:S01]  /*858d0*/  IMAD.MOV.U32 R78, RZ, RZ, R21 ;  /* 0x000000ffff4e7224 */ /* 0x004fe200078e0015 */
[----:B------:R-:W-:Y:S01]  /*858e0*/  LDS R74, [R0+UR10+0x12000] ;  /* 0x0120000a004a7984 */ /* 0x000fe20008000800 */
[----:B----4-:R-:W-:Y:S03]  /*858f0*/  HMMA.1688.F32.TF32 R52, R68, R14, R184 ;  /* 0x0000000e4434723c */ /* 0x010fe600000810b8 */
[----:B------:R-:W-:Y:S04]  /*85900*/  STL.64 [R1+0x1600], R56 ;  /* 0x0016003801007387 */ /* 0x000fe80000100a00 */
[----:B------:R-:W-:Y:S04]  /*85910*/  STL.64 [R1+0x1608], R58 ;  /* 0x0016083a01007387 */ /* 0x000fe80000100a00 */
[----:B------:R-:W-:Y:S04]  /*85920*/  STL.64 [R1+0x15e0], R48 ;  /* 0x0015e03001007387 */ /* 0x000fe80000100a00 */
[----:B------:R2:W-:Y:S01]  /*85930*/  STL.64 [R1+0x15e8], R50 ;  /* 0x0015e83201007387 */ /* 0x0005e20000100a00 */
[----:B------:R-:W-:-:S03]  /*85940*/  IMAD.MOV.U32 R79, RZ, RZ, R20 ;  /* 0x000000ffff4f7224 */ /* 0x000fc600078e0014 */
[----:B------:R-:W4:Y:S01]  /*85950*/  LDSM.16.M88.4 R12, [R245+UR11+0x41080] ;  /* 0x0410800bf50c783b */ /* 0x000f220008000200 */
[----:B------:R-:W-:-:S03]  /*85960*/  IMAD.MOV.U32 R76, RZ, RZ, R25 ;  /* 0x000000ffff4c7224 */ /* 0x000fc600078e0019 */
[----:B------:R-:W4:Y:S01]  /*85970*/  LDSM.16.M88.4 R16, [R245+UR11+0x41880] ;  /* 0x0418800bf510783b */ /* 0x000f220008000200 */
[C---:B--2---:R-:W-:Y:S03]  /*85980*/  HMMA.1688.F32.TF32 R48, R68.reuse, R42, R192 ;  /* 0x0000002a4430723c */ /* 0x044fe600000810c0 */
[----:B------:R-:W-:Y:S04]  /*85990*/  STL.64 [R1+0x15d0], R52 ;  /* 0x0015d03401007387 */ /* 0x000fe80000100a00 */
[----:B------:R-:W-:Y:S01]  /*859a0*/  STL.64 [R1+0x15d8], R54 ;  /* 0x0015d83601007387 */ /* 0x000fe20000100a00 */
[C---:B------:R-:W-:Y:S03]  /*859b0*/  HMMA.1688.F32.TF32 R40, R68.reuse, R38, R196 ;  /* 0x000000264428723c */ /* 0x040fe600000810c4 */
[----:B------:R-:W-:Y:S04]  /*859c0*/  STL.64 [R1+0x15c0], R44 ;  /* 0x0015c02c01007387 */ /* 0x000fe80000100a00 */
[----:B------:R2:W-:Y:S01]  /*859d0*/  STL.64 [R1+0x15c8], R46 ;  /* 0x0015c82e01007387 */ /* 0x0005e20000100a00 */
[----:B------:R-:W-:Y:S01]  /*859e0*/  HMMA.1688.F32.TF32 R36, R68, R30, R204 ;  /* 0x0000001e4424723c */ /* 0x000fe200000810cc */
[----:B------:R-:W-:-:S02]  /*859f0*/  IMAD.MOV.U32 R77, RZ, RZ, R24 ;  /* 0x000000ffff4d7224 */ /* 0x000fc400078e0018 */
[----:B------:R-:W-:Y:S01]  /*85a00*/  LDS R73, [R227+UR10+0x10000] ;  /* 0x0100000ae3497984 */ /* 0x000fe20008000800 */
[----:B------:R-:W-:Y:S02]  /*85a10*/  IMAD.MOV.U32 R250, RZ, RZ, R29 ;  /* 0x000000fffffa7224 */ /* 0x000fe400078e001d */
[----:B------:R-:W-:Y:S01]  /*85a20*/  IMAD.MOV.U32 R251, RZ, RZ, R28 ;  /* 0x000000fffffb7224 */ /* 0x000fe200078e001c */
[----:B------:R-:W4:Y:S01]  /*85a30*/  LDS R75, [R227+UR10+0x12000] ;  /* 0x0120000ae34b7984 */ /* 0x000f220008000800 */
[----:B--2---:R-:W-:Y:S03]  /*85a40*/  HMMA.1688.F32.TF32 R44, R68, R34, R200 ;  /* 0x00000022442c723c */ /* 0x004fe600000810c8 */
[----:B------:R-:W-:Y:S04]  /*85a50*/  STL.64 [R1+0x15a0], R48 ;  /* 0x0015a03001007387 */ /* 0x000fe80000100a00 */
[----:B------:R-:W-:Y:S04]  /*85a60*/  STL.64 [R1+0x15a8], R50 ;  /* 0x0015a83201007387 */ /* 0x000fe80000100a00 */
[----:B------:R-:W-:Y:S04]  /*85a70*/  STL.64 [R1+0x1570], R40 ;  /* 0x0015702801007387 */ /* 0x000fe80000100a00 */
[----:B------:R2:W-:Y:S01]  /*85a80*/  STL.64 [R1+0x1578], R42 ;  /* 0x0015782a01007387 */ /* 0x0005e20000100a00 */
[----:B------:R-:W-:-:S02]  /*85a90*/  IMAD.MOV.U32 R248, RZ, RZ, R33 ;  /* 0x000000fffff87224 */ /* 0x000fc400078e0021 */
[----:B------:R-:W-:Y:S01]  /*85aa0*/  IMAD.MOV.U32 R249, RZ, RZ, R32 ;  /* 0x000000fffff97224 */ /* 0x000fe200078e0020 */
[----:B------:R-:W-:Y:S04]  /*85ab0*/  LDSM.16.M88.4 R28, [R245+UR11+0x43080] ;  /* 0x0430800bf51c783b */ /* 0x000fe80008000200 */
[----:B------:R-:W-:Y:S04]  /*85ac0*/  LDSM.16.M88.4 R32, [R245+UR11+0x43880] ;  /* 0x0438800bf520783b */ /* 0x000fe80008000200 */
[----:B------:R-:W-:Y:S01]  /*85ad0*/  STL.64 [R1+0x1540], R44 ;  /* 0x0015402c01007387 */ /* 0x000fe20000100a00 */
[C---:B--2---:R-:W-:Y:S03]  /*85ae0*/  HMMA.1688.F32.TF32 R40, R68.reuse, R26, R208 ;  /* 0x0000001a4428723c */ /* 0x044fe600000810d0 */
[----:B------:R-:W-:Y:S04]  /*85af0*/  STL.64 [R1+0x1548], R46 ;  /* 0x0015482e01007387 */ /* 0x000fe80000100a00 */
[----:B------:R-:W-:Y:S04]  /*85b00*/  STL.64 [R1+0x1510], R36 ;  /* 0x0015102401007387 */ /* 0x000fe80000100a00 */
[----:B------:R2:W-:Y:S04]  /*85b10*/  STL.64 [R1+0x1518], R38 ;  /* 0x0015182601007387 */ /* 0x0005e80000100a00 */
[----:B------:R-:W-:Y:S04]  /*85b20*/  LDSM.16.M88.4 R24, [R245+UR11+0x42880] ;  /* 0x0428800bf518783b */ /* 0x000fe80008000200 */
[----:B------:R-:W-:Y:S01]  /*85b30*/  LDSM.16.M88.4 R44, [R245+UR11+0x45080] ;  /* 0x0450800bf52c783b */ /* 0x000fe20008000200 */
[----:B--2---:R-:W-:Y:S03]  /*85b40*/  HMMA.1688.F32.TF32 R36, R68, R22, R212 ;  /* 0x000000164424723c */ /* 0x004fe600000810d4 */
[----:B------:R-:W2:Y:S04]  /*85b50*/  LDSM.16.M88.4 R20, [R245+UR11+0x42080] ;  /* 0x0420800bf514783b */ /* 0x000ea80008000200 */
[----:B------:R-:W-:Y:S04]  /*85b60*/  STL.64 [R1+0x14f0], R40 ;  /* 0x0014f02801007387 */ /* 0x000fe80000100a00 */
[----:B------:R-:W-:Y:S04]  /*85b70*/  STL.64 [R1+0x14f8], R42 ;  /* 0x0014f82a01007387 */ /* 0x000fe80000100a00 */
[----:B------:R-:W-:Y:S04]  /*85b80*/  LDSM.16.M88.4 R40, [R245+UR11+0x44880] ;  /* 0x0448800bf528783b */ /* 0x000fe80008000200 */
[----:B------:R-:W-:Y:S04]  /*85b90*/  LDSM.16.M88.4 R48, [R245+UR11+0x45880] ;  /* 0x0458800bf530783b */ /* 0x000fe80008000200 */
[----:B------:R-:W-:Y:S04]  /*85ba0*/  LDSM.16.M88.4 R52, [R245+UR11+0x46080] ;  /* 0x0460800bf534783b */ /* 0x000fe80008000200 */
[----:B------:R-:W-:Y:S04]  /*85bb0*/  STL.64 [R1+0x1400], R36 ;  /* 0x0014002401007387 */ /* 0x000fe80000100a00 */
[----:B------:R-:W-:Y:S04]  /*85bc0*/  STL.64 [R1+0x1408], R38 ;  /* 0x0014082601007387 */ /* 0x000fe80000100a00 */
[----:B------:R-:W2:Y:S04]  /*85bd0*/  LDSM.16.M88.4 R36, [R245+UR11+0x44080] ;  /* 0x0440800bf524783b */ /* 0x000ea80008000200 */
[----:B------:R-:W2:Y:S04]  /*85be0*/  LDSM.16.M88.4 R56, [R245+UR11+0x46880] ;  /* 0x0468800bf538783b */ /* 0x000ea80008000200 */
[----:B------:R-:W2:Y:S04]  /*85bf0*/  LDSM.16.M88.4 R60, [R245+UR11+0x47080] ;  /* 0x0470800bf53c783b */ /* 0x000ea80008000200 */
[----:B------:R-:W2:Y:S04]  /*85c00*/  LDSM.16.M88.4 R64, [R245+UR11+0x47880] ;  /* 0x0478800bf540783b */ /* 0x000ea80008000200 */
[----:B-1----:R-:W-:Y:S04]  /*85c10*/  STL [R1+0x623c], R6 ;  /* 0x00623c0601007387 */ /* 0x002fe80000100800 */
[----:B------:R-:W-:Y:S04]  /*85c20*/  STL [R1+0x6238], R7 ;  /* 0x0062380701007387 */ /* 0x000fe80000100800 */
[----:B---3--:R-:W-:Y:S04]  /*85c30*/  STL [R1+0x6244], R10 ;  /* 0x0062440a01007387 */ /* 0x008fe80000100800 */
[----:B------:R-:W-:Y:S04]  /*85c40*/  STL [R1+0x6240], R11 ;  /* 0x0062400b01007387 */ /* 0x000fe80000100800 */
[----:B----4-:R-:W-:Y:S04]  /*85c50*/  STL [R1+0x624c], R14 ;  /* 0x00624c0e01007387 */ /* 0x010fe80000100800 */
[----:B------:R-:W-:Y:S04]  /*85c60*/  STL [R1+0x6248], R15 ;  /* 0x0062480f01007387 */ /* 0x000fe80000100800 */
[----:B------:R-:W-:Y:S01]  /*85c70*/  STL [R1+0x6254], R18 ;  /* 0x0062541201007387 */ /* 0x000fe20000100800 */
[C---:B------:R-:W-:Y:S03]  /*85c80*/  HMMA.1688.F32.TF32 R84, R72.reuse, R4, R236 ;  /* 0x000000044854723c */ /* 0x040fe600000810ec */
[----:B------:R-:W-:Y:S04]  /*85c90*/  STL [R1+0x6250], R19 ;  /* 0x0062501301007387 */ /* 0x000fe80000100800 */
[----:B--2---:R-:W-:Y:S04]  /*85ca0*/  STL [R1+0x6230], R22 ;  /* 0x0062301601007387 */ /* 0x004fe80000100800 */
        /* <DEDUP_REMOVED lines=24> */
[----:B------:R3:W-:Y:S04]  /*85e30*/  STL.64 [R1+0x13f0], R84 ;  /* 0x0013f05401007387 */ /* 0x0007e80000100a00 */
[----:B------:R-:W-:Y:S04]  /*85e40*/  STL.64 [R1+0x13f8], R86 ;  /* 0x0013f85601007387 */ /* 0x000fe80000100a00 */
[----:B------:R-:W4:Y:S04]  /*85e50*/  LDL.LU R236, [R1+0x2950] ;  /* 0x0029500001ec7983 */ /* 0x000f280000300800 */
[----:B------:R-:W4:Y:S04]  /*85e60*/  LDL.LU R237, [R1+0x2954] ;  /* 0x0029540001ed7983 */ /* 0x000f280000300800 */
[----:B------:R-:W4:Y:S04]  /*85e70*/  LDL.LU R238, [R1+0x2958] ;  /* 0x0029580001ee7983 */ /* 0x000f280000300800 */
[----:B------:R-:W4:Y:S01]  /*85e80*/  LDL.LU R239, [R1+0x295c] ;  /* 0x00295c0001ef7983 */ /* 0x000f220000300800 */
[C---:B------:R-:W-:Y:S03]  /*85e90*/  HMMA.1688.F32.TF32 R80, R72.reuse, R8, R240 ;  /* 0x000000084850723c */ /* 0x040fe600000810f0 */
[----:B------:R-:W3:Y:S03]  /*85ea0*/  LDL.LU R240, [R1+0x2940] ;  /* 0x0029400001f07983 */ /* 0x000ee60000300800 */
[----:B------:R-:W-:Y:S01]  /*85eb0*/  HMMA.1688.F32.TF32 R76, R72, R12, R76 ;  /* 0x0000000c484c723c */ /* 0x000fe2000008104c */
[----:B------:R-:W3:Y:S04]  /*85ec0*/  LDL.LU R241, [R1+0x2944] ;  /* 0x0029440001f17983 */ /* 0x000ee80000300800 */
[----:B------:R-:W3:Y:S04]  /*85ed0*/  LDL.LU R242, [R1+0x2948] ;  /* 0x0029480001f27983 */ /* 0x000ee80000300800 */
[----:B------:R-:W3:Y:S04]  /*85ee0*/  LDL.LU R243, [R1+0x294c] ;  /* 0x00294c0001f37983 */ /* 0x000ee80000300800 */
[----:B------:R-:W-:Y:S04]  /*85ef0*/  LDS R68, [R247+UR10+0x10000] ;  /* 0x0100000af7447984 */ /* 0x000fe80008000800 */
[----:B------:R-:W-:Y:S01]  /*85f00*/  LDS R70, [R247+UR10+0x12000] ;  /* 0x0120000af7467984 */ /* 0x000fe20008000800 */
[----:B-1----:R-:W-:-:S02]  /*85f10*/  IMAD.MOV.U32 R66, RZ, RZ, R80 ;  /* 0x000000ffff427224 */ /* 0x002fc400078e0050 */
[----:B--2---:R-:W-:Y:S01]  /*85f20*/  IMAD.MOV.U32 R67, RZ, RZ, R81 ;  /* 0x000000ffff437224 */ /* 0x004fe200078e0051 */
[----:B------:R-:W-:Y:S01]  /*85f30*/  LDS R69, [R252+UR10+0x10000] ;  /* 0x0100000afc457984 */ /* 0x000fe20008000800 */
[----:B------:R-:W-:Y:S02]  /*85f40*/  IMAD.MOV.U32 R62, RZ, RZ, R82 ;  /* 0x000000ffff3e7224 */ /* 0x000fe400078e0052 */
[----:B------:R-:W-:Y:S01]  /*85f50*/  IMAD.MOV.U32 R63, RZ, RZ, R83 ;  /* 0x000000ffff3f7224 */ /* 0x000fe200078e0053 */
[----:B------:R-:W-:Y:S01]  /*85f60*/  STL [R1+0x62bc], R66 ;  /* 0x0062bc4201007387 */ /* 0x000fe20000100800 */
[----:B------:R-:W-:Y:S02]  /*85f70*/  IMAD.MOV.U32 R55, RZ, RZ, R79 ;  /* 0x000000ffff377224 */ /* 0x000fe400078e004f */
[----:B------:R-:W-:Y:S01]  /*85f80*/  IMAD.MOV.U32 R54, RZ, RZ, R78 ;  /* 0x000000ffff367224 */ /* 0x000fe200078e004e */
[----:B------:R-:W-:Y:S01]  /*85f90*/  STL [R1+0x62b8], R67 ;  /* 0x0062b84301007387 */ /* 0x000fe20000100800 */
[----:B------:R-:W-:-:S02]  /*85fa0*/  IMAD.MOV.U32 R59, RZ, RZ, R77 ;  /* 0x000000ffff3b7224 */ /* 0x000fc400078e004d */
[----:B------:R-:W-:Y:S01]  /*85fb0*/  IMAD.MOV.U32 R58, RZ, RZ, R76 ;  /* 0x000000ffff3a7224 */ /* 0x000fe200078e004c */
[----:B------:R1:W-:Y:S04]  /*85fc0*/  STL [R1+0x62b4], R62 ;  /* 0x0062b43e01007387 */ /* 0x0003e80000100800 */
[----:B------:R2:W-:Y:S01]  /*85fd0*/  STL [R1+0x62b0], R63 ;  /* 0x0062b03f01007387 */ /* 0x0005e20000100800 */
[----:B------:R-:W-:Y:S03]  /*85fe0*/  HMMA.1688.F32.TF32 R76, R72, R16, R248 ;  /* 0x00000010484c723c */ /* 0x000fe600000810f8 */
[----:B------:R-:W-:Y:S04]  /*85ff0*/  STL [R1+0x62c4], R55 ;  /* 0x0062c43701007387 */ /* 0x000fe80000100800 */
[----:B------:R-:W-:Y:S04]  /*86000*/  STL [R1+0x62c0], R54 ;  /* 0x0062c03601007387 */ /* 0x000fe80000100800 */
[----:B------:R2:W-:Y:S04]  /*86010*/  STL [R1+0x62ac], R59 ;  /* 0x0062ac3b01007387 */ /* 0x0005e80000100800 */
[----:B------:R2:W-:Y:S04]  /*86020*/  STL [R1+0x62a8], R58 ;  /* 0x0062a83a01007387 */ /* 0x0005e80000100800 */
[----:B------:R-:W2:Y:S04]  /*86030*/  LDL.LU R248, [R1+0x2930] ;  /* 0x0029300001f87983 */ /* 0x000ea80000300800 */
[----:B------:R-:W2:Y:S04]  /*86040*/  LDL.LU R249, [R1+0x2934] ;  /* 0x0029340001f97983 */ /* 0x000ea80000300800 */
[----:B------:R-:W2:Y:S04]  /*86050*/  LDL.LU R250, [R1+0x2938] ;  /* 0x0029380001fa7983 */ /* 0x000ea80000300800 */
[----:B------:R-:W2:Y:S01]  /*86060*/  LDL.LU R251, [R1+0x293c] ;  /* 0x00293c0001fb7983 */ /* 0x000ea20000300800 */
[----:B------:R-:W-:-:S02]  /*86070*/  IMAD.MOV.U32 R50, RZ, RZ, R76 ;  /* 0x000000ffff327224 */ /* 0x000fc400078e004c */
[----:B------:R-:W-:Y:S01]  /*86080*/  IMAD.MOV.U32 R51, RZ, RZ, R77 ;  /* 0x000000ffff337224 */ /* 0x000fe200078e004d */
[----:B------:R-:W2:Y:S01]  /*86090*/  LDS R71, [R252+UR10+0x12000] ;  /* 0x0120000afc477984 */ /* 0x000ea20008000800 */
[----:B------:R-:W-:Y:S02]  /*860a0*/  IMAD.MOV.U32 R46, RZ, RZ, R78 ;  /* 0x000000ffff2e7224 */ /* 0x000fe400078e004e */
[----:B------:R-:W-:Y:S01]  /*860b0*/  IMAD.MOV.U32 R47, RZ, RZ, R79 ;  /* 0x000000ffff2f7224 */ /* 0x000fe200078e004f */
[----:B------:R-:W-:Y:S04]  /*860c0*/  LDS R225, [R227+UR10+0x10680] ;  /* 0x0106800ae3e17984 */ /* 0x000fe80008000800 */
[----:B------:R-:W-:Y:S04]  /*860d0*/  STL [R1+0x62d4], R47 ;  /* 0x0062d42f01007387 */ /* 0x000fe80000100800 */
[----:B------:R-:W-:Y:S04]  /*860e0*/  STL [R1+0x62d0], R46 ;  /* 0x0062d02e01007387 */ /* 0x000fe80000100800 */
[----:B------:R-:W-:Y:S04]  /*860f0*/  STL [R1+0x62cc], R51 ;  /* 0x0062cc3301007387 */ /* 0x000fe80000100800 */
[----:B------:R-:W-:Y:S01]  /*86100*/  STL [R1+0x62c8], R50 ;  /* 0x0062c83201007387 */ /* 0x000fe20000100800 */
[----:B----4-:R-:W-:-:S15]  /*86110*/  HMMA.1688.F32.TF32 R76, R72, R20, R236 ;  /* 0x00000014484c723c */ /* 0x010fde00000810ec */
[----:B------:R-:W-:-:S09]  /*86120*/  NOP ;  /* 0x0000000000007918 */ /* 0x000fd20000000000 */
[----:B------:R-:W-:Y:S02]  /*86130*/  IMAD.MOV.U32 R42, RZ, RZ, R76 ;  /* 0x000000ffff2a7224 */ /* 0x000fe400078e004c */
[----:B------:R-:W-:Y:S02]  /*86140*/  IMAD.MOV.U32 R43, RZ, RZ, R77 ;  /* 0x000000ffff2b7224 */ /* 0x000fe400078e004d */
[----:B------:R-:W-:Y:S02]  /*86150*/  IMAD.MOV.U32 R38, RZ, RZ, R78 ;  /* 0x000000ffff267224 */ /* 0x000fe400078e004e */
[----:B------:R-:W-:Y:S02]  /*86160*/  IMAD.MOV.U32 R39, RZ, RZ, R79 ;  /* 0x000000ffff277224 */ /* 0x000fe400078e004f */
[----:B---3--:R-:W-:Y:S03]  /*86170*/  HMMA.1688.F32.TF32 R76, R72, R24, R240 ;  /* 0x00000018484c723c */ /* 0x008fe600000810f0 */
[----:B------:R3:W-:Y:S04]  /*86180*/  STL [R1+0x62e4], R39 ;  /* 0x0062e42701007387 */ /* 0x0007e80000100800 */
[----:B------:R4:W-:Y:S04]  /*86190*/  STL [R1+0x62e0], R38 ;  /* 0x0062e02601007387 */ /* 0x0009e80000100800 */
[----:B------:R4:W-:Y:S04]  /*861a0*/  STL [R1+0x62dc], R43 ;  /* 0x0062dc2b01007387 */ /* 0x0009e80000100800 */
[----:B------:R4:W-:Y:S04]  /*861b0*/  STL [R1+0x62d8], R42 ;  /* 0x0062d82a01007387 */ /* 0x0009e80000100800 */
[----:B------:R-:W3:Y:S04]  /*861c0*/  LDL.LU R84, [R1+0x2920] ;  /* 0x0029200001547983 */ /* 0x000ee80000300800 */
[----:B------:R-:W3:Y:S01]  /*861d0*/  LDL.LU R85, [R1+0x2924] ;  /* 0x0029240001557983 */ /* 0x000ee20000300800 */
[----:B-1----:R-:W-:-:S02]  /*861e0*/  IMAD.MOV.U32 R62, RZ, RZ, R76 ;  /* 0x000000ffff3e7224 */ /* 0x002fc400078e004c */
[----:B--2---:R-:W-:Y:S01]  /*861f0*/  IMAD.MOV.U32 R63, RZ, RZ, R77 ;  /* 0x000000ffff3f7224 */ /* 0x004fe200078e004d */
[----:B------:R-:W3:Y:S01]  /*86200*/  LDL.LU R86, [R1+0x2928] ;  /* 0x0029280001567983 */ /* 0x000ee20000300800 */
[----:B------:R-:W-:Y:S02]  /*86210*/  IMAD.MOV.U32 R59, RZ, RZ, R78 ;  /* 0x000000ffff3b7224 */ /* 0x000fe400078e004e */
[----:B------:R-:W-:Y:S01]  /*86220*/  IMAD.MOV.U32 R58, RZ, RZ, R79 ;  /* 0x000000ffff3a7224 */ /* 0x000fe200078e004f */
[----:B------:R-:W3:Y:S04]  /*86230*/  LDL.LU R87, [R1+0x292c] ;  /* 0x00292c0001577983 */ /* 0x000ee80000300800 */
[----:B------:R-:W2:Y:S04]  /*86240*/  LDL.LU R80, [R1+0x12b0] ;  /* 0x0012b00001507983 */ /* 0x000ea80000300800 */
[----:B------:R-:W2:Y:S04]  /*86250*/  LDL.LU R81, [R1+0x12b4] ;  /* 0x0012b40001517983 */ /* 0x000ea80000300800 */
[----:B------:R-:W2:Y:S01]  /*86260*/  LDL.LU R82, [R1+0x12b8] ;  /* 0x0012b80001527983 */ /* 0x000ea20000300800 */
[----:B------:R-:W-:Y:S03]  /*86270*/  HMMA.1688.F32.TF32 R76, R72, R28, R248 ;  /* 0x0000001c484c723c */ /* 0x000fe600000810f8 */
[----:B------:R-:W2:Y:S04]  /*86280*/  LDL.LU R83, [R1+0x12bc] ;  /* 0x0012bc0001537983 */ /* 0x000ea80000300800 */
[----:B------:R1:W-:Y:S04]  /*86290*/  STL [R1+0x62f4], R58 ;  /* 0x0062f43a01007387 */ /* 0x0003e80000100800 */
[----:B------:R1:W-:Y:S04]  /*862a0*/  STL [R1+0x62f0], R59 ;  /* 0x0062f03b01007387 */ /* 0x0003e80000100800 */
[----:B------:R1:W-:Y:S04]  /*862b0*/  STL [R1+0x62ec], R63 ;  /* 0x0062ec3f01007387 */ /* 0x0003e80000100800 */
[----:B------:R1:W-:Y:S04]  /*862c0*/  STL [R1+0x62e8], R62 ;  /* 0x0062e83e01007387 */ /* 0x0003e80000100800 */
        /* <DEDUP_REMOVED lines=20> */
[----:B------:R1:W-:Y:S04]  /*86410*/  STL [R1+0x6304], R67 ;  /* 0x0063044301007387 */ /* 0x0003e80000100800 */
[----:B------:R1:W-:Y:S04]  /*86420*/  STL [R1+0x6300], R66 ;  /* 0x0063004201007387 */ /* 0x0003e80000100800 */
[----:B------:R1:W-:Y:S04]  /*86430*/  STL [R1+0x62fc], R54 ;  /* 0x0062fc3601007387 */ /* 0x0003e80000100800 */
[----:B------:R1:W-:Y:S01]  /*86440*/  STL [R1+0x62f8], R55 ;  /* 0x0062f83701007387 */ /* 0x0003e20000100800 */
[C---:B---3--:R-:W-:Y:S06]  /*86450*/  HMMA.1688.F32.TF32 R84, R72.reuse, R32, R84 ;  /* 0x000000204854723c */ /* 0x048fec0000081054 */
[----:B----4-:R-:W-:-:S15]  /*86460*/  HMMA.1688.F32.TF32 R76, R72, R40, R76 ;  /* 0x00000028484c723c */ /* 0x010fde000008104c */
[----:B------:R-:W-:-:S09]  /*86470*/  NOP ;  /* 0x0000000000007918 */ /* 0x000fd20000000000 */
[----:B------:R-:W-:Y:S02]  /*86480*/  IMAD.MOV.U32 R39, RZ, RZ, R76 ;  /* 0x000000ffff277224 */ /* 0x000fe400078e004c */
[----:B------:R-:W-:Y:S02]  /*86490*/  IMAD.MOV.U32 R38, RZ, RZ, R77 ;  /* 0x000000ffff267224 */ /* 0x000fe400078e004d */
[----:B------:R-:W-:Y:S02]  /*864a0*/  IMAD.MOV.U32 R43, RZ, RZ, R78 ;  /* 0x000000ffff2b7224 */ /* 0x000fe400078e004e */
[----:B------:R-:W-:Y:S02]  /*864b0*/  IMAD.MOV.U32 R42, RZ, RZ, R79 ;  /* 0x000000ffff2a7224 */ /* 0x000fe400078e004f */
[C---:B--2---:R-:W-:Y:S06]  /*864c0*/  HMMA.1688.F32.TF32 R76, R72.reuse, R44, R236 ;  /* 0x0000002c484c723c */ /* 0x044fec00000810ec */
[----:B------:R-:W-:-:S15]  /*864d0*/  HMMA.1688.F32.TF32 R80, R72, R36, R80 ;  /* 0x000000244850723c */ /* 0x000fde0000081050 */
[----:B------:R-:W-:-:S03]  /*864e0*/  NOP ;  /* 0x0000000000007918 */ /* 0x000fc60000000000 */
[----:B-1----:R-:W-:Y:S02]  /*864f0*/  IMAD.MOV.U32 R58, RZ, RZ, R76 ;  /* 0x000000ffff3a7224 */ /* 0x002fe400078e004c */
[----:B------:R-:W-:Y:S02]  /*86500*/  IMAD.MOV.U32 R59, RZ, RZ, R77 ;  /* 0x000000ffff3b7224 */ /* 0x000fe400078e004d */
[----:B------:R-:W-:Y:S02]  /*86510*/  IMAD.MOV.U32 R63, RZ, RZ, R78 ;  /* 0x000000ffff3f7224 */ /* 0x000fe400078e004e */
[----:B------:R-:W-:Y:S02]  /*86520*/  IMAD.MOV.U32 R62, RZ, RZ, R79 ;  /* 0x000000ffff3e7224 */ /* 0x000fe400078e004f */
[----:B------:R-:W-:Y:S01]  /*86530*/  HMMA.1688.F32.TF32 R76, R72, R48, R240 ;  /* 0x00000030484c723c */ /* 0x000fe200000810f0 */
[----:B------:R-:W-:Y:S02]  /*86540*/  IMAD.MOV.U32 R31, RZ, RZ, R87 ;  /* 0x000000ffff1f7224 */ /* 0x000fe400078e0057 */
[----:B------:R-:W-:-:S02]  /*86550*/  IMAD.MOV.U32 R30, RZ, RZ, R86 ;  /* 0x000000ffff1e7224 */ /* 0x000fc400078e0056 */
[----:B------:R-:W-:Y:S02]  /*86560*/  IMAD.MOV.U32 R35, RZ, RZ, R85 ;  /* 0x000000ffff237224 */ /* 0x000fe400078e0055 */
[----:B------:R-:W-:Y:S01]  /*86570*/  IMAD.MOV.U32 R34, RZ, RZ, R84 ;  /* 0x000000ffff227224 */ /* 0x000fe200078e0054 */
[----:B------:R-:W-:Y:S01]  /*86580*/  STL [R1+0x6314], R31 ;  /* 0x0063141f01007387 */ /* 0x000fe20000100800 */
[----:B------:R-:W-:Y:S02]  /*86590*/  IMAD.MOV.U32 R50, RZ, RZ, R83 ;  /* 0x000000ffff327224 */ /* 0x000fe400078e0053 */
[----:B------:R-:W-:Y:S01]  /*865a0*/  IMAD.MOV.U32 R51, RZ, RZ, R82 ;  /* 0x000000ffff337224 */ /* 0x000fe200078e0052 */
[----:B------:R-:W-:Y:S01]  /*865b0*/  STL [R1+0x6310], R30 ;  /* 0x0063101e01007387 */ /* 0x000fe20000100800 */
[----:B------:R-:W-:Y:S02]  /*865c0*/  IMAD.MOV.U32 R46, RZ, RZ, R81 ;  /* 0x000000ffff2e7224 */ /* 0x000fe400078e0051 */
[----:B------:R-:W-:Y:S01]  /*865d0*/  IMAD.MOV.U32 R47, RZ, RZ, R80 ;  /* 0x000000ffff2f7224 */ /* 0x000fe200078e0050 */
[----:B------:R-:W-:Y:S08]  /*865e0*/  STL [R1+0x630c], R35 ;  /* 0x00630c2301007387 */ /* 0x000ff00000100800 */
[----:B------:R-:W-:-:S02]  /*865f0*/  IMAD.MOV.U32 R18, RZ, RZ, R76 ;  /* 0x000000ffff127224 */ /* 0x000fc400078e004c */
[----:B------:R-:W-:Y:S02]  /*86600*/  IMAD.MOV.U32 R19, RZ, RZ, R77 ;  /* 0x000000ffff137224 */ /* 0x000fe400078e004d */
[----:B------:R-:W-:Y:S02]  /*86610*/  IMAD.MOV.U32 R14, RZ, RZ, R78 ;  /* 0x000000ffff0e7224 */ /* 0x000fe400078e004e */
[----:B------:R-:W-:Y:S02]  /*86620*/  IMAD.MOV.U32 R15, RZ, RZ, R79 ;  /* 0x000000ffff0f7224 */ /* 0x000fe400078e004f */
[----:B------:R-:W-:Y:S01]  /*86630*/  HMMA.1688.F32.TF32 R76, R72, R52, R248 ;  /* 0x00000034484c723c */ /* 0x000fe200000810f8 */
[----:B------:R-:W-:Y:S04]  /*86640*/  STL [R1+0x6308], R34 ;  /* 0x0063082201007387 */ /* 0x000fe80000100800 */
[----:B------:R-:W-:Y:S04]  /*86650*/  STL [R1+0x6324], R50 ;  /* 0x0063243201007387 */ /* 0x000fe80000100800 */
[----:B------:R-:W-:Y:S04]  /*86660*/  STL [R1+0x6320], R51 ;  /* 0x0063203301007387 */ /* 0x000fe80000100800 */
[----:B------:R-:W-:Y:S04]  /*86670*/  STL [R1+0x631c], R46 ;  /* 0x00631c2e01007387 */ /* 0x000fe80000100800 */
[----:B------:R-:W-:Y:S04]  /*86680*/  STL [R1+0x6318], R47 ;  /* 0x0063182f01007387 */ /* 0x000fe80000100800 */
[----:B------:R-:W2:Y:S04]  /*86690*/  LDL.LU R248, [R1+0x1190] ;  /* 0x0011900001f87983 */ /* 0x000ea80000300800 */
[----:B------:R-:W2:Y:S04]  /*866a0*/  LDL.LU R249, [R1+0x1194] ;  /* 0x0011940001f97983 */ /* 0x000ea80000300800 */
[----:B------:R-:W2:Y:S04]  /*866b0*/  LDL.LU R250, [R1+0x1198] ;  /* 0x0011980001fa7983 */ /* 0x000ea80000300800 */
[----:B------:R-:W2:Y:S04]  /*866c0*/  LDL.LU R251, [R1+0x119c] ;  /* 0x00119c0001fb7983 */ /* 0x000ea80000300800 */
[----:B------:R-:W3:Y:S04]  /*866d0*/  LDL.LU R240, [R1+0x11a0] ;  /* 0x0011a00001f07983 */ /* 0x000ee80000300800 */
[----:B------:R-:W3:Y:S04]  /*866e0*/  LDL.LU R241, [R1+0x11a4] ;  /* 0x0011a40001f17983 */ /* 0x000ee80000300800 */
[----:B------:R-:W3:Y:S04]  /*866f0*/  LDL.LU R242, [R1+0x11a8] ;  /* 0x0011a80001f27983 */ /* 0x000ee80000300800 */
        /* <DEDUP_REMOVED lines=61> */
[----:B------:R-:W-:Y:S06]  /*86ad0*/  HMMA.1688.F32.TF32 R108, R72, R60, R108 ;  /* 0x0000003c486c723c */ /* 0x000fec000008106c */
[----:B------:R-:W-:Y:S06]  /*86ae0*/  HMMA.1688.F32.TF32 R92, R68, R20, R92 ;  /* 0x00000014445c723c */ /* 0x000fec000008105c */
[----:B------:R-:W-:Y:S06]  /*86af0*/  HMMA.1688.F32.TF32 R72, R72, R64, R104 ;  /* 0x000000404848723c */ /* 0x000fec0000081068 */
[C---:B------:R-:W-:Y:S06]  /*86b00*/  HMMA.1688.F32.TF32 R100, R68.reuse, R4, R100 ;  /* 0x000000044464723c */ /* 0x040fec0000081064 */
[----:B------:R-:W-:-:S15]  /*86b10*/  HMMA.1688.F32.TF32 R104, R68, R8, R188 ;  /* 0x000000084468723c */ /* 0x000fde00000810bc */
[----:B------:R-:W-:-:S03]  /*86b20*/  NOP ;  /* 0x0000000000007918 */ /* 0x000fc60000000000 */
[----:B------:R-:W-:Y:S02]  /*86b30*/  IMAD.MOV.U32 R26, RZ, RZ, R100 ;  /* 0x000000ffff1a7224 */ /* 0x000fe400078e0064 */
[----:B------:R-:W-:Y:S02]  /*86b40*/  IMAD.MOV.U32 R22, RZ, RZ, R101 ;  /* 0x000000ffff167224 */ /* 0x000fe400078e0065 */
[----:B------:R-:W-:Y:S02]  /*86b50*/  IMAD.MOV.U32 R23, RZ, RZ, R102 ;  /* 0x000000ffff177224 */ /* 0x000fe400078e0066 */
[----:B------:R-:W-:Y:S02]  /*86b60*/  IMAD.MOV.U32 R27, RZ, RZ, R103 ;  /* 0x000000ffff1b7224 */ /* 0x000fe400078e0067 */
[C---:B------:R-:W-:Y:S06]  /*86b70*/  HMMA.1688.F32.TF32 R100, R68.reuse, R12, R96 ;  /* 0x0000000c4464723c */ /* 0x040fec0000081060 */
        /* <DEDUP_REMOVED lines=20> */
[----:B-1----:R-:W-:Y:S09]  /*86cc0*/  HMMA.1688.F32.TF32 R76, R68, R48, R248 ;  /* 0x00000030444c723c */ /* 0x002ff200000810f8 */
        /* <DEDUP_REMOVED lines=108> */
[----:B------:R-:W-:Y:S01]  /*87390*/  LDS R72, [R0+UR10+0x10080] ;  /* 0x0100800a00487984 */ /* 0x000fe20008000800 */
[----:B------:R-:W-:Y:S02]  /*873a0*/  IMAD.MOV.U32 R6, RZ, RZ, R74 ;  /* 0x000000ffff067224 */ /* 0x000fe400078e004a */
[----:B------:R-:W-:Y:S01]  /*873b0*/  IMAD.MOV.U32 R7, RZ, RZ, R75 ;  /* 0x000000ffff077224 */ /* 0x000fe200078e004b */
[----:B------:R-:W-:Y:S04]  /*873c0*/  LDS R74, [R0+UR10+0x12080] ;  /* 0x0120800a004a7984 */ /* 0x000fe80008000800 */
[----:B------:R-:W-:Y:S04]  /*873d0*/  LDS R73, [R227+UR10+0x10080] ;  /* 0x0100800ae3497984 */ /* 0x000fe80008000800 */
[----:B------:R-:W4:Y:S02]  /*873e0*/  LDS R75, [R227+UR10+0x12080] ;  /* 0x0120800ae34b7984 */ /* 0x000f240008000800 */
[C---:B----4-:R-:W-:Y:S06]  /*873f0*/  HMMA.1688.F32.TF32 R92, R72.reuse, R48, R92 ;  /* 0x00000030485c723c */ /* 0x050fec000008105c */
[C---:B--2---:R-:W-:Y:S06]  /*87400*/  HMMA.1688.F32.TF32 R88, R72.reuse, R52, R88 ;  /* 0x000000344858723c */ /* 0x044fec0000081058 */
[C---:B---3--:R-:W-:Y:S06]  /*87410*/  HMMA.1688.F32.TF32 R84, R72.reuse, R56, R84 ;  /* 0x000000384854723c */ /* 0x048fec0000081054 */
[-C--:B------:R-:W-:Y:S06]  /*87420*/  HMMA.1688.F32.TF32 R76, R72, R64.reuse, R76 ;  /* 0x00000040484c723c */ /* 0x080fec000008104c */
[C---:B------:R-:W-:Y:S06]  /*87430*/  HMMA.1688.F32.TF32 R132, R68.reuse, R64, R132 ;  /* 0x000000404484723c */ /* 0x040fec0000081084 */
[C---:B------:R-:W-:Y:S06]  /*87440*/  HMMA.1688.F32.TF32 R140, R68.reuse, R56, R140 ;  /* 0x00000038448c723c */ /* 0x040fec000008108c */
[C---:B------:R-:W-:Y:S06]  /*87450*/  HMMA.1688.F32.TF32 R144, R68.reuse, R52, R144 ;  /* 0x000000344490723c */ /* 0x040fec0000081090 */
[----:B------:R-:W-:Y:S01]  /*87460*/  HMMA.1688.F32.TF32 R136, R68, R60, R136 ;  /* 0x0000003c4488723c */ /* 0x000fe20000081088 */
[----:B------:R-:W-:Y:S04]  /*87470*/  LDS R68, [R247+UR10+0x10080] ;  /* 0x0100800af7447984 */ /* 0x000fe80008000800 */
[----:B------:R-:W-:-:S12]  /*87480*/  LDS R70, [R247+UR10+0x12080] ;  /* 0x0120800af7467984 */ /* 0x000fd80008000800 */
        /* <DEDUP_REMOVED lines=11> */
[C---:B------:R-:W-:Y:S06]  /*87540*/  HMMA.1688.F32.TF32 R128, R72.reuse, R12, R120 ;  /* 0x0000000c4880723c */ /* 0x040fec0000081078 */
[C---:B--2---:R-:W-:Y:S06]  /*87550*/  HMMA.1688.F32.TF32 R132, R72.reuse, R8, R124 ;  /* 0x000000084884723c */ /* 0x044fec000008107c */
        /* <DEDUP_REMOVED lines=45> */
[C---:B-1----:R-:W-:Y:S03]  /*87830*/  HMMA.1688.F32.TF32 R76, R68.reuse, R12, R248 ;  /* 0x0000000c444c723c */ /* 0x042fe600000810f8 */
        /* <DEDUP_REMOVED lines=127> */
[C---:B------:R-:W-:Y:S05]  /*88030*/  HMMA.1688.F32.TF32 R136, R68.reuse, R40, R136 ;  /* 0x000000284488723c */ /* 0x040fea0000081088 */
        /* <DEDUP_REMOVED lines=66> */
[----:B--2---:R-:W-:Y:S09]  /*88460*/  HMMA.1688.F32.TF32 R76, R72, R56, R248 ;  /* 0x00000038484c723c */ /* 0x004ff200000810f8 */
[----:B------:R2:W-:Y:S04]  /*88470*/  STL.64 [R1+0x2920], R84 ;  /* 0x0029205401007387 */ /* 0x0005e80000100a00 */
[----:B------:R3:W-:Y:S04]  /*88480*/  STL.64 [R1+0x2928], R86 ;  /* 0x0029285601007387 */ /* 0x0007e80000100a00 */
        /* <DEDUP_REMOVED lines=99> */
[C---:B------:R-:W-:Y:S06]  /*88ac0*/  HMMA.1688.F32.TF32 R140, R72.reuse, R64, R140 ;  /* 0x00000040488c723c */ /* 0x040fec000008108c */
[----:B------:R-:W-:Y:S01]  /*88ad0*/  HMMA.1688.F32.TF32 R144, R72, R60, R144 ;  /* 0x0000003c4890723c */ /* 0x000fe20000081090 */
[----:B------:R-:W-:Y:S04]  /*88ae0*/  LDS R72, [R0+UR10+0x10180] ;  /* 0x0101800a00487984 */ /* 0x000fe80008000800 */
[----:B------:R-:W-:Y:S04]  /*88af0*/  LDS R74, [R0+UR10+0x12180] ;  /* 0x0121800a004a7984 */ /* 0x000fe80008000800 */
[----:B------:R-:W-:Y:S04]  /*88b00*/  LDS R73, [R227+UR10+0x10180] ;  /* 0x0101800ae3497984 */ /* 0x000fe80008000800 */
[----:B------:R-:W1:Y:S10]  /*88b10*/  LDS R75, [R227+UR10+0x12180] ;  /* 0x0121800ae34b7984 */ /* 0x000e740008000800 */
        /* <DEDUP_REMOVED lines=23> */
[----:B------:R-:W-:Y:S01]  /*88c90*/  STL.64 [R1+0x27d0], R132 ;  /* 0x0027d08401007387 */ /* 0x000fe20000100a00 */
[C---:B-1----:R-:W-:Y:S03]  /*88ca0*/  HMMA.1688.F32.TF32 R80, R72.reuse, R4, R80 ;  /* 0x000000044850723c */ /* 0x042fe60000081050 */
        /* <DEDUP_REMOVED lines=151> */
[----:B-1----:R-:W-:Y:S06]  /*89620*/  HMMA.1688.F32.TF32 R96, R68, R28, R96 ;  /* 0x0000001c4460723c */ /* 0x002fec0000081060 */
        /* <DEDUP_REMOVED lines=61> */
[C---:B------:R-:W-:Y:S06]  /*89a00*/  HMMA.1688.F32.TF32 R88, R68.reuse, R48, R80 ;  /* 0x000000304458723c */ /* 0x040fec0000081050 */
[C---:B------:R-:W-:Y:S06]  /*89a10*/  HMMA.1688.F32.TF32 R84, R68.reuse, R52, R76 ;  /* 0x000000344454723c */ /* 0x040fec000008104c */
[C---:B------:R-:W-:Y:S06]  /*89a20*/  HMMA.1688.F32.TF32 R80, R68.reuse, R56, R236 ;  /* 0x000000384450723c */ /* 0x040fec00000810ec */
[C---:B------:R-:W-:Y:S06]  /*89a30*/  HMMA.1688.F32.TF32 R76, R68.reuse, R60, R240 ;  /* 0x0000003c444c723c */ /* 0x040fec00000810f0 */
        /* <DEDUP_REMOVED lines=130> */
[----:B------:R-:W4:Y:S01]  /*8a260*/  LDS R71, [R252+UR10+0x12200] ;  /* 0x0122000afc477984 */ /* 0x000f220008000800 */
[C---:B-1----:R-:W-:Y:S06]  /*8a270*/  HMMA.1688.F32.TF32 R100, R72.reuse, R64, R100 ;  /* 0x000000404864723c */ /* 0x042fec0000081064 */
        /* <DEDUP_REMOVED lines=50> */
[C---:B--2---:R-:W-:Y:S03]  /*8a5a0*/  HMMA.1688.F32.TF32 R100, R68.reuse, R8, R96 ;  /* 0x000000084464723c */ /* 0x044fe60000081060 */
        /* <DEDUP_REMOVED lines=125> */
[C---:B-1----:R-:W-:Y:S06]  /*8ad80*/  HMMA.1688.F32.TF32 R100, R72.reuse, R28, R100 ;  /* 0x0000001c4864723c */ /* 0x042fec0000081064 */
[C---:B---3--:R-:W-:Y:S06]  /*8ad90*/  HMMA.1688.F32.TF32 R108, R72.reuse, R20, R108 ;  /* 0x00000014486c723c */ /* 0x048fec000008106c */
[C---:B----4-:R-:W-:Y:S06]  /*8ada0*/  HMMA.1688.F32.TF32 R112, R72.reuse, R16, R112 ;  /* 0x000000104870723c */ /* 0x050fec0000081070 */
[----:B--2---:R-:W-:Y:S06]  /*8adb0*/  HMMA.1688.F32.TF32 R116, R72, R12, R116 ;  /* 0x0000000c4874723c */ /* 0x004fec0000081074 */
        /* <DEDUP_REMOVED lines=29> */
[----:B------:R-:W-:Y:S04]  /*8af90*/  LDS R69, [R252+UR10+0x10280] ;  /* 0x0102800afc457984 */ /* 0x000fe80008000800 */
[----:B------:R-:W1:Y:S04]  /*8afa0*/  LDS R71, [R252+UR10+0x12280] ;  /* 0x0122800afc477984 */ /* 0x000e680008000800 */
        /* <DEDUP_REMOVED lines=36> */
[----:B------:R-:W2:Y:S04]  /*8b1f0*/  LDL.LU R248, [R1+0x2f0] ;  /* 0x0002f00001f87983 */ /* 0x000ea80000300800 */
[----:B------:R-:W-:Y:S04]  /*8b200*/  LDS R73, [R227+UR10+0x10300] ;  /* 0x0103000ae3497984 */ /* 0x000fe80008000800 */
[----:B------:R-:W1:Y:S04]  /*8b210*/  LDS R75, [R227+UR10+0x12300] ;  /* 0x0123000ae34b7984 */ /* 0x000e680008000800 */
        /* <DEDUP_REMOVED lines=78> */
[----:B------:R-:W4:Y:S01]  /*8b700*/  LDL.LU R243, [R1+0x2ac] ;  /* 0x0002ac0001f37983 */ /* 0x000f220000300800 */
[C---:B--2---:R-:W-:Y:S06]  /*8b710*/  HMMA.1688.F32.TF32 R100, R68.reuse, R40, R100 ;  /* 0x000000284464723c */ /* 0x044fec0000081064 */
        /* <DEDUP_REMOVED lines=39> */
[----:B------:R1:W-:Y:S04]  /*8b990*/  STL.64 [R1+0xdc8], R94 ;  /* 0x000dc85e01007387 */ /* 0x0003e80000100a00 */
        /* <DEDUP_REMOVED lines=8> */
[----:B------:R-:W3:Y:S01]  /*8ba20*/  LDL.LU R251, [R1+0x28c] ;  /* 0x00028c0001fb7983 */ /* 0x000ee20000300800 */
[C---:B-1----:R-:W-:Y:S03]  /*8ba30*/  HMMA.1688.F32.TF32 R92, R72.reuse, R4, R88 ;  /* 0x00000004485c723c */ /* 0x042fe60000081058 */
[----:B------:R-:W-:Y:S03]  /*8ba40*/  LDS R68, [R247+UR10+0x10300] ;  /* 0x0103000af7447984 */ /* 0x000fe60008000800 */
[C---:B------:R-:W-:Y:S01]  /*8ba50*/  HMMA.1688.F32.TF32 R88, R72.reuse, R8, R84 ;  /* 0x000000084858723c */ /* 0x040fe20000081054 */
[----:B------:R-:W-:Y:S04]  /*8ba60*/  LDS R70, [R247+UR10+0x12300] ;  /* 0x0123000af7467984 */ /* 0x000fe80008000800 */
[----:B------:R-:W-:Y:S01]  /*8ba70*/  LDS R69, [R252+UR10+0x10300] ;  /* 0x0103000afc457984 */ /* 0x000fe20008000800 */
[C---:B----4-:R-:W-:Y:S03]  /*8ba80*/  HMMA.1688.F32.TF32 R84, R72.reuse, R12, R80 ;  /* 0x0000000c4854723c */ /* 0x050fe60000081050 */
[----:B------:R-:W1:Y:S03]  /*8ba90*/  LDS R71, [R252+UR10+0x12300] ;  /* 0x0123000afc477984 */ /* 0x000e660008000800 */
[C---:B------:R-:W-:Y:S06]  /*8baa0*/  HMMA.1688.F32.TF32 R80, R72.reuse, R16, R76 ;  /* 0x000000104850723c */ /* 0x040fec000008104c */
[C---:B------:R-:W-:Y:S01]  /*8bab0*/  HMMA.1688.F32.TF32 R76, R72.reuse, R20, R240 ;  /* 0x00000014484c723c */ /* 0x040fe200000810f0 */
[----:B------:R4:W-:Y:S04]  /*8bac0*/  STL.64 [R1+0xda0], R92 ;  /* 0x000da05c01007387 */ /* 0x0009e80000100a00 */
[----:B------:R1:W-:Y:S04]  /*8bad0*/  STL.64 [R1+0xda8], R94 ;  /* 0x000da85e01007387 */ /* 0x0003e80000100a00 */
[----:B------:R-:W-:Y:S04]  /*8bae0*/  STL.64 [R1+0xd90], R88 ;  /* 0x000d905801007387 */ /* 0x000fe80000100a00 */
[----:B------:R-:W-:Y:S04]  /*8baf0*/  STL.64 [R1+0xd98], R90 ;  /* 0x000d985a01007387 */ /* 0x000fe80000100a00 */
[----:B------:R-:W-:Y:S04]  /*8bb00*/  STL.64 [R1+0xd80], R84 ;  /* 0x000d805401007387 */ /* 0x000fe80000100a00 */
[----:B------:R-:W-:Y:S04]  /*8bb10*/  STL.64 [R1+0xd88], R86 ;  /* 0x000d885601007387 */ /* 0x000fe80000100a00 */
[----:B----4-:R-:W4:Y:S04]  /*8bb20*/  LDL.LU R92, [R1+0x240] ;  /* 0x00024000015c7983 */ /* 0x010f280000300800 */
[----:B------:R-:W-:Y:S04]  /*8bb30*/  STL.64 [R1+0xd70], R80 ;  /* 0x000d705001007387 */ /* 0x000fe80000100a00 */
[----:B------:R-:W-:Y:S04]  /*8bb40*/  STL.64 [R1+0xd78], R82 ;  /* 0x000d785201007387 */ /* 0x000fe80000100a00 */
[----:B------:R-:W-:Y:S04]  /*8bb50*/  STL.64 [R1+0xd60], R76 ;  /* 0x000d604c01007387 */ /* 0x000fe80000100a00 */
[----:B------:R2:W-:Y:S04]  /*8bb60*/  STL.64 [R1+0xd68], R78 ;  /* 0x000d684e01007387 */ /* 0x0005e80000100a00 */
        /* <DEDUP_REMOVED lines=23> */
[----:B------:R3:W-:Y:S04]  /*8bce0*/  STL.64 [R1+0xd58], R78 ;  /* 0x000d584e01007387 */ /* 0x0007e80000100a00 */
[----:B------:R-:W2:Y:S04]  /*8bcf0*/  LDL.LU R237, [R1+0x224] ;  /* 0x0002240001ed7983 */ /* 0x000ea80000300800 */
[----:B------:R-:W2:Y:S01]  /*8bd00*/  LDL.LU R238, [R1+0x228] ;  /* 0x0002280001ee7983 */ /* 0x000ea20000300800 */
[----:B---3--:R-:W-:Y:S03]  /*8bd10*/  HMMA.1688.F32.TF32 R76, R72, R28, R248 ;  /* 0x0000001c484c723c */ /* 0x008fe600000810f8 */
[----:B------:R-:W2:Y:S04]  /*8bd20*/  LDL.LU R239, [R1+0x22c] ;  /* 0x00022c0001ef7983 */ /* 0x000ea80000300800 */
[----:B------:R-:W3:-:S15]  /*8bd30*/  LDL.LU R84, [R1+0x210] ;  /* 0x0002100001547983 */ /* 0x000ede0000300800 */
[----:B------:R-:W-:-:S01]  /*8bd40*/  NOP ;  /* 0x0000000000007918 */ /* 0x000fc20000000000 */
        /* <DEDUP_REMOVED lines=16> */
[----:B------:R-:W3:Y:S01]  /*8be50*/  LDL.LU R79, [R1+0x1dc] ;  /* 0x0001dc00014f7983 */ /* 0x000ee20000300800 */
[C---:B----4-:R-:W-:Y:S03]  /*8be60*/  HMMA.1688.F32.TF32 R104, R72.reuse, R36, R96 ;  /* 0x000000244868723c */ /* 0x050fe60000081060 */
[----:B------:R-:W4:Y:S03]  /*8be70*/  LDL.LU R248, [R1+0x1c0] ;  /* 0x0001c00001f87983 */ /* 0x000f260000300800 */
[C---:B------:R-:W-:Y:S01]  /*8be80*/  HMMA.1688.F32.TF32 R100, R72.reuse, R40, R228 ;  /* 0x000000284864723c */ /* 0x040fe200000810e4 */
[----:B------:R-:W4:Y:S04]  /*8be90*/  LDL.LU R249, [R1+0x1c4] ;  /* 0x0001c40001f97983 */ /* 0x000f280000300800 */
[----:B------:R-:W4:Y:S01]  /*8bea0*/  LDL.LU R250, [R1+0x1c8] ;  /* 0x0001c80001fa7983 */ /* 0x000f220000300800 */
[C---:B------:R-:W-:Y:S03]  /*8beb0*/  HMMA.1688.F32.TF32 R108, R72.reuse, R32, R188 ;  /* 0x00000020486c723c */ /* 0x040fe600000810bc */
[----:B------:R-:W4:Y:S03]  /*8bec0*/  LDL.LU R251, [R1+0x1cc] ;  /* 0x0001cc0001fb7983 */ /* 0x000f260000300800 */
        /* <DEDUP_REMOVED lines=27> */
[----:B------:R-:W-:Y:S04]  /*8c080*/  STL.64 [R1+0xcd0], R92 ;  /* 0x000cd05c01007387 */ /* 0x000fe80000100a00 */
[----:B------:R1:W-:Y:S01]  /*8c090*/  STL.64 [R1+0xcd8], R94 ;  /* 0x000cd85e01007387 */ /* 0x0003e20000100a00 */
[C---:B------:R-:W-:Y:S03]  /*8c0a0*/  HMMA.1688.F32.TF32 R88, R72.reuse, R64, R88 ;  /* 0x000000404858723c */ /* 0x040fe60000081058 */
[----:B------:R-:W3:Y:S04]  /*8c0b0*/  LDL.LU R85, [R1+0xad4] ;  /* 0x000ad40001557983 */ /* 0x000ee80000300800 */
[----:B------:R-:W3:Y:S01]  /*8c0c0*/  LDL.LU R86, [R1+0xad8] ;  /* 0x000ad80001567983 */ /* 0x000ee20000300800 */
[----:B-1----:R-:W-:Y:S03]  /*8c0d0*/  HMMA.1688.F32.TF32 R92, R72, R60, R80 ;  /* 0x0000003c485c723c */ /* 0x002fe60000081050 */
[----:B------:R-:W3:Y:S04]  /*8c0e0*/  LDL.LU R87, [R1+0xadc] ;  /* 0x000adc0001577983 */ /* 0x000ee80000300800 */
[----:B------:R-:W3:Y:S04]  /*8c0f0*/  LDL.LU R80, [R1+0xae0] ;  /* 0x000ae00001507983 */ /* 0x000ee80000300800 */
[----:B------:R-:W-:Y:S04]  /*8c100*/  LDS R72, [R0+UR10+0x10380] ;  /* 0x0103800a00487984 */ /* 0x000fe80008000800 */
[----:B------:R-:W-:Y:S04]  /*8c110*/  LDS R74, [R0+UR10+0x12380] ;  /* 0x0123800a004a7984 */ /* 0x000fe80008000800 */
[----:B------:R-:W-:Y:S04]  /*8c120*/  LDS R73, [R227+UR10+0x10380] ;  /* 0x0103800ae3497984 */ /* 0x000fe80008000800 */
[----:B------:R-:W1:Y:S04]  /*8c130*/  LDS R75, [R227+UR10+0x12380] ;  /* 0x0123800ae34b7984 */ /* 0x000e680008000800 */
[----:B------:R-:W-:Y:S04]  /*8c140*/  STL.64 [R1+0xcc0], R92 ;  /* 0x000cc05c01007387 */ /* 0x000fe80000100a00 */
[----:B------:R-:W-:Y:S04]  /*8c150*/  STL.64 [R1+0xcc8], R94 ;  /* 0x000cc85e01007387 */ /* 0x000fe80000100a00 */
[----:B------:R-:W3:Y:S04]  /*8c160*/  LDL.LU R81, [R1+0xae4] ;  /* 0x000ae40001517983 */ /* 0x000ee80000300800 */
[----:B------:R-:W3:Y:S04]  /*8c170*/  LDL.LU R82, [R1+0xae8] ;  /* 0x000ae80001527983 */ /* 0x000ee80000300800 */
[----:B------:R-:W3:Y:S04]  /*8c180*/  LDL.LU R83, [R1+0xaec] ;  /* 0x000aec0001537983 */ /* 0x000ee80000300800 */
[----:B------:R-:W-:Y:S04]  /*8c190*/  STL.64 [R1+0xcb0], R88 ;  /* 0x000cb05801007387 */ /* 0x000fe80000100a00 */
[----:B------:R1:W-:Y:S02]  /*8c1a0*/  STL.64 [R1+0xcb8], R90 ;  /* 0x000cb85a01007387 */ /* 0x0003e40000100a00 */
[----:B-1----:R-:W-:Y:S02]  /*8c1b0*/  HMMA.1688.F32.TF32 R88, R68, R4, R76 ;  /* 0x000000044458723c */ /* 0x002fe4000008104c */
[----:B------:R-:W3:-:S15]  /*8c1c0*/  LDL.LU R76, [R1+0xaf0] ;  /* 0x000af000014c7983 */ /* 0x000ede0000300800 */
[----:B------:R-:W-:-:S06]  /*8c1d0*/  NOP ;  /* 0x0000000000007918 */ /* 0x000fcc0000000000 */
[----:B------:R1:W-:Y:S04]  /*8c1e0*/  STL.64 [R1+0xb20], R88 ;  /* 0x000b205801007387 */ /* 0x0003e80000100a00 */
[----:B------:R-:W-:Y:S04]  /*8c1f0*/  STL.64 [R1+0xb28], R90 ;  /* 0x000b285a01007387 */ /* 0x000fe80000100a00 */
[----:B------:R-:W3:Y:S04]  /*8c200*/  LDL.LU R77, [R1+0xaf4] ;  /* 0x000af400014d7983 */ /* 0x000ee80000300800 */
[----:B------:R-:W3:Y:S04]  /*8c210*/  LDL.LU R78, [R1+0xaf8] ;  /* 0x000af800014e7983 */ /* 0x000ee80000300800 */
[----:B------:R-:W3:Y:S01]  /*8c220*/  LDL.LU R79, [R1+0xafc] ;  /* 0x000afc00014f7983 */ /* 0x000ee20000300800 */
        /* <DEDUP_REMOVED lines=8> */
[----:B------:R-:W-:Y:S04]  /*8c2b0*/  STL [R1+0x6190], R241 ;  /* 0x006190f101007387 */ /* 0x000fe80000100800 */
[----:B------:R-:W-:Y:S04]  /*8c2c0*/  STL [R1+0x618c], R242 ;  /* 0x00618cf201007387 */ /* 0x000fe80000100800 */
[----:B------:R-:W-:Y:S01]  /*8c2d0*/  STL [R1+0x6188], R243 ;  /* 0x006188f301007387 */ /* 0x000fe20000100800 */
[C---:B--2---:R-:W-:Y:S06]  /*8c2e0*/  HMMA.1688.F32.TF32 R236, R68.reuse, R16, R236 ;  /* 0x0000001044ec723c */ /* 0x044fec00000810ec */
[----:B---3--:R-:W-:-:S15]  /*8c2f0*/  HMMA.1688.F32.TF32 R84, R68, R20, R84 ;  /* 0x000000144454723c */ /* 0x008fde0000081054 */
[----:B------:R-:W-:-:S02]  /*8c300*/  NOP ;  /* 0x0000000000007918 */ /* 0x000fc40000000000 */
[----:B------:R-:W-:Y:S04]  /*8c310*/  STL [R1+0x61a4], R236 ;  /* 0x0061a4ec01007387 */ /* 0x000fe80000100800 */
[----:B------:R-:W-:Y:S04]  /*8c320*/  STL [R1+0x61a0], R237 ;  /* 0x0061a0ed01007387 */ /* 0x000fe80000100800 */
[----:B------:R-:W-:Y:S04]  /*8c330*/  STL [R1+0x619c], R238 ;  /* 0x00619cee01007387 */ /* 0x000fe80000100800 */
[----:B------:R2:W-:Y:S04]  /*8c340*/  STL [R1+0x6198], R239 ;  /* 0x006198ef01007387 */ /* 0x0005e80000100800 */
[----:B------:R-:W3:Y:S01]  /*8c350*/  LDL.LU R92, [R1+0xb00] ;  /* 0x000b0000015c7983 */ /* 0x000ee20000300800 */
[----:B------:R-:W-:Y:S03]  /*8c360*/  HMMA.1688.F32.TF32 R80, R68, R24, R80 ;  /* 0x000000184450723c */ /* 0x000fe60000081050 */
[----:B------:R4:W-:Y:S04]  /*8c370*/  STL.64 [R1+0xf0], R84 ;  /* 0x0000f05401007387 */ /* 0x0009e80000100a00 */
[----:B------:R4:W-:Y:S04]  /*8c380*/  STL.64 [R1+0xf8], R86 ;  /* 0x0000f85601007387 */ /* 0x0009e80000100a00 */
[----:B------:R-:W3:Y:S04]  /*8c390*/  LDL.LU R93, [R1+0xb04] ;  /* 0x000b0400015d7983 */ /* 0x000ee80000300800 */
[----:B------:R-:W3:Y:S04]  /*8c3a0*/  LDL.LU R94, [R1+0xb08] ;  /* 0x000b0800015e7983 */ /* 0x000ee80000300800 */
[----:B------:R-:W3:Y:S04]  /*8c3b0*/  LDL.LU R95, [R1+0xb0c] ;  /* 0x000b0c00015f7983 */ /* 0x000ee80000300800 */
[----:B-1----:R-:W3:Y:S01]  /*8c3c0*/  LDL.LU R88, [R1+0xb10] ;  /* 0x000b100001587983 */ /* 0x002ee20000300800 */
[----:B--2---:R-:W-:-:S03]  /*8c3d0*/  IMAD.MOV.U32 R239, RZ, RZ, R83 ;  /* 0x000000ffffef7224 */ /* 0x004fc600078e0053 */
[----:B------:R-:W2:Y:S01]  /*8c3e0*/  LDL.LU R89, [R1+0xb14] ;  /* 0x000b140001597983 */ /* 0x000ea20000300800 */
[----:B------:R-:W-:Y:S02]  /*8c3f0*/  IMAD.MOV.U32 R238, RZ, RZ, R82 ;  /* 0x000000ffffee7224 */ /* 0x000fe400078e0052 */
[----:B------:R-:W-:Y:S01]  /*8c400*/  IMAD.MOV.U32 R237, RZ, RZ, R81 ;  /* 0x000000ffffed7224 */ /* 0x000fe200078e0051 */
[----:B------:R-:W2:Y:S01]  /*8c410*/  LDL.LU R90, [R1+0xb18] ;  /* 0x000b1800015a7983 */ /* 0x000ea20000300800 */
[----:B------:R-:W-:-:S03]  /*8c420*/  IMAD.MOV.U32 R236, RZ, RZ, R80 ;  /* 0x000000ffffec7224 */ /* 0x000fc600078e0050 */
[----:B------:R-:W2:Y:S04]  /*8c430*/  LDL.LU R91, [R1+0xb1c] ;  /* 0x000b1c00015b7983 */ /* 0x000ea80000300800 */
[----:B------:R-:W-:Y:S04]  /*8c440*/  STL [R1+0x61b4], R239 ;  /* 0x0061b4ef01007387 */ /* 0x000fe80000100800 */
[----:B------:R-:W-:Y:S01]  /*8c450*/  STL [R1+0x61b0], R238 ;  /* 0x0061b0ee01007387 */ /* 0x000fe20000100800 */
[----:B------:R-:W-:Y:S03]  /*8c460*/  HMMA.1688.F32.TF32 R76, R68, R28, R76 ;  /* 0x0000001c444c723c */ /* 0x000fe6000008104c */
[----:B------:R-:W-:Y:S04]  /*8c470*/  STL [R1+0x61ac], R237 ;  /* 0x0061aced01007387 */ /* 0x000fe80000100800 */
[----:B------:R1:W-:Y:S04]  /*8c480*/  STL [R1+0x61a8], R236 ;  /* 0x0061a8ec01007387 */ /* 0x0003e80000100800 */
[----:B----4-:R-:W4:Y:S04]  /*8c490*/  LDL.LU R84, [R1+0xb30] ;  /* 0x000b300001547983 */ /* 0x010f280000300800 */
[----:B------:R-:W4:Y:S04]  /*8c4a0*/  LDL.LU R85, [R1+0xb34] ;  /* 0x000b340001557983 */ /* 0x000f280000300800 */
[----:B------:R-:W4:Y:S04]  /*8c4b0*/  LDL.LU R86, [R1+0xb38] ;  /* 0x000b380001567983 */ /* 0x000f280000300800 */
[----:B------:R-:W4:Y:S01]  /*8c4c0*/  LDL.LU R87, [R1+0xb3c] ;  /* 0x000b3c0001577983 */ /* 0x000f220000300800 */
        /* <DEDUP_REMOVED lines=12> */
[----:B------:R-:W-:Y:S04]  /*8c590*/  STL [R1+0x61c4], R243 ;  /* 0x0061c4f301007387 */ /* 0x000fe80000100800 */
[----:B------:R-:W-:Y:S04]  /*8c5a0*/  STL [R1+0x61c0], R242 ;  /* 0x0061c0f201007387 */ /* 0x000fe80000100800 */
[----:B------:R-:W-:Y:S04]  /*8c5b0*/  STL [R1+0x61bc], R241 ;  /* 0x0061bcf101007387 */ /* 0x000fe80000100800 */
[----:B------:R1:W-:Y:S01]  /*8c5c0*/  STL [R1+0x61b8], R240 ;  /* 0x0061b8f001007387 */ /* 0x0003e20000100800 */
[C---:B---3--:R-:W-:Y:S06]  /*8c5d0*/  HMMA.1688.F32.TF32 R92, R68.reuse, R32, R92 ;  /* 0x00000020445c723c */ /* 0x048fec000008105c */
[----:B--2---:R-:W-:-:S15]  /*8c5e0*/  HMMA.1688.F32.TF32 R88, R68, R36, R88 ;  /* 0x000000244458723c */ /* 0x004fde0000081058 */
[----:B------:R-:W-:-:S03]  /*8c5f0*/  NOP ;  /* 0x0000000000007918 */ /* 0x000fc60000000000 */
[----:B-1----:R-:W-:Y:S02]  /*8c600*/  IMAD.MOV.U32 R236, RZ, RZ, R95 ;  /* 0x000000ffffec7224 */ /* 0x002fe400078e005f */
[----:B------:R-:W-:Y:S02]  /*8c610*/  IMAD.MOV.U32 R237, RZ, RZ, R94 ;  /* 0x000000ffffed7224 */ /* 0x000fe400078e005e */
[----:B------:R-:W-:Y:S02]  /*8c620*/  IMAD.MOV.U32 R239, RZ, RZ, R92 ;  /* 0x000000ffffef7224 */ /* 0x000fe400078e005c */
[----:B------:R-:W-:Y:S01]  /*8c630*/  IMAD.MOV.U32 R238, RZ, RZ, R93 ;  /* 0x000000ffffee7224 */ /* 0x000fe200078e005d */
[----:B------:R-:W-:Y:S04]  /*8c640*/  STL [R1+0x61d4], R236 ;  /* 0x0061d4ec01007387 */ /* 0x000fe80000100800 */
[----:B------:R-:W-:Y:S01]  /*8c650*/  STL [R1+0x61d0], R237 ;  /* 0x0061d0ed01007387 */ /* 0x000fe20000100800 */
[----:B------:R-:W-:-:S03]  /*8c660*/  IMAD.MOV.U32 R240, RZ, RZ, R91 ;  /* 0x000000fffff07224 */ /* 0x000fc600078e005b */
[----:B------:R-:W-:Y:S01]  /*8c670*/  STL [R1+0x61cc], R239 ;  /* 0x0061ccef01007387 */ /* 0x000fe20000100800 */
[----:B------:R-:W-:Y:S01]  /*8c680*/  IMAD.MOV.U32 R241, RZ, RZ, R90 ;  /* 0x000000fffff17224 */ /* 0x000fe200078e005a */
[----:B----4-:R-:W-:Y:S01]  /*8c690*/  HMMA.1688.F32.TF32 R84, R68, R40, R84 ;  /* 0x000000284454723c */ /* 0x010fe20000081054 */
[----:B------:R-:W-:Y:S01]  /*8c6a0*/  IMAD.MOV.U32 R243, RZ, RZ, R88 ;  /* 0x000000fffff37224 */ /* 0x000fe200078e0058 */
[----:B------:R1:W-:Y:S01]  /*8c6b0*/  STL [R1+0x61c8], R238 ;  /* 0x0061c8ee01007387 */ /* 0x0003e20000100800 */
[----:B------:R-:W-:-:S03]  /*8c6c0*/  IMAD.MOV.U32 R242, RZ, RZ, R89 ;  /* 0x000000fffff27224 */ /* 0x000fc600078e0059 */
[C---:B------:R-:W-:Y:S06]  /*8c6d0*/  HMMA.1688.F32.TF32 R76, R68.reuse, R48, R76 ;  /* 0x00000030444c723c */ /* 0x040fec000008104c */
[----:B------:R-:W-:-:S12]  /*8c6e0*/  HMMA.1688.F32.TF32 R80, R68, R44, R80 ;  /* 0x0000002c4450723c */ /* 0x000fd80000081050 */
[----:B-1----:R-:W-:Y:S01]  /*8c6f0*/  IMAD.MOV.U32 R238, RZ, RZ, R87 ;  /* 0x000000ffffee7224 */ /* 0x002fe200078e0057 */
[----:B------:R1:W-:Y:S01]  /*8c700*/  STL [R1+0x61e4], R240 ;  /* 0x0061e4f001007387 */ /* 0x0003e20000100800 */
        /* <DEDUP_REMOVED lines=12> */
[----:B------:R4:W-:Y:S01]  /*8c7d0*/  STL [R1+0x61ec], R236 ;  /* 0x0061ecec01007387 */ /* 0x0009e20000100800 */
[----:B-1----:R-:W-:-:S03]  /*8c7e0*/  IMAD.MOV.U32 R240, RZ, RZ, R76 ;  /* 0x000000fffff07224 */ /* 0x002fc600078e004c */
[----:B------:R1:W-:Y:S01]  /*8c7f0*/  STL [R1+0x61e8], R237 ;  /* 0x0061e8ed01007387 */ /* 0x0003e20000100800 */
[----:B--2---:R-:W-:-:S03]  /*8c800*/  IMAD.MOV.U32 R241, RZ, RZ, R77 ;  /* 0x000000fffff17224 */ /* 0x004fc600078e004d */
[----:B------:R-:W-:Y:S01]  /*8c810*/  STL.64 [R1+0x6200], R250 ;  /* 0x006200fa01007387 */ /* 0x000fe20000100a00 */
[----:B---3--:R-:W-:-:S03]  /*8c820*/  IMAD.MOV.U32 R243, RZ, RZ, R78 ;  /* 0x000000fffff37224 */ /* 0x008fc600078e004e */
[----:B------:R-:W-:Y:S01]  /*8c830*/  STL.64 [R1+0x61f8], R248 ;  /* 0x0061f8f801007387 */ /* 0x000fe20000100a00 */
[----:B----4-:R-:W-:-:S03]  /*8c840*/  IMAD.MOV.U32 R242, RZ, RZ, R79 ;  /* 0x000000fffff27224 */ /* 0x010fc600078e004f */
        /* <DEDUP_REMOVED lines=86> */
[C---:B----4-:R-:W-:Y:S06]  /*8cdb0*/  HMMA.1688.F32.TF32 R88, R72.reuse, R56, R88 ;  /* 0x000000384858723c */ /* 0x050fec0000081058 */
[C---:B---3--:R-:W-:Y:S06]  /*8cdc0*/  HMMA.1688.F32.TF32 R80, R72.reuse, R64, R80 ;  /* 0x000000404850723c */ /* 0x048fec0000081050 */
[----:B--2---:R-:W-:Y:S06]  /*8cdd0*/  HMMA.1688.F32.TF32 R92, R72, R52, R92 ;  /* 0x00000034485c723c */ /* 0x004fec000008105c */
[C---:B------:R-:W-:Y:S06]  /*8cde0*/  HMMA.1688.F32.TF32 R136, R68.reuse, R64, R136 ;  /* 0x000000404488723c */ /* 0x040fec0000081088 */
[C---:B------:R-:W-:Y:S06]  /*8cdf0*/  HMMA.1688.F32.TF32 R148, R68.reuse, R52, R148 ;  /* 0x000000344494723c */ /* 0x040fec0000081094 */
[C---:B------:R-:W-:Y:S06]  /*8ce00*/  HMMA.1688.F32.TF32 R144, R68.reuse, R56, R144 ;  /* 0x000000384490723c */ /* 0x040fec0000081090 */
[----:B------:R-:W-:-:S12]  /*8ce10*/  HMMA.1688.F32.TF32 R140, R68, R60, R140 ;  /* 0x0000003c448c723c */ /* 0x000fd8000008108c */
[----:B------:R-:W-:Y:S01]  /*8ce20*/  IMAD.MOV.U32 R238, RZ, RZ, R148 ;  /* 0x000000ffffee7224 */ /* 0x000fe200078e0094 */
[----:B------:R-:W-:Y:S01]  /*8ce30*/  LDS R68, [R247+UR10+0x10380] ;  /* 0x0103800af7447984 */ /* 0x000fe20008000800 */
[----:B------:R-:W-:Y:S02]  /*8ce40*/  IMAD.MOV.U32 R239, RZ, RZ, R149 ;  /* 0x000000ffffef7224 */ /* 0x000fe400078e0095 */
[----:B------:R-:W-:Y:S01]  /*8ce50*/  IMAD.MOV.U32 R236, RZ, RZ, R150 ;  /* 0x000000ffffec7224 */ /* 0x000fe200078e0096 */
[----:B------:R-:W-:Y:S01]  /*8ce60*/  LDS R70, [R247+UR10+0x12380] ;  /* 0x0123800af7467984 */ /* 0x000fe20008000800 */
[----:B-1----:R-:W-:-:S03]  /*8ce70*/  IMAD.MOV.U32 R237, RZ, RZ, R151 ;  /* 0x000000ffffed7224 */ /* 0x002fc600078e0097 */
[----:B------:R-:W-:Y:S04]  /*8ce80*/  LDS R69, [R252+UR10+0x10380] ;  /* 0x0103800afc457984 */ /* 0x000fe80008000800 */
[----:B------:R-:W1:Y:S04]  /*8ce90*/  LDS R71, [R252+UR10+0x12380] ;  /* 0x0123800afc477984 */ /* 0x000e680008000800 */
        /* <DEDUP_REMOVED lines=27> */
[----:B------:R-:W-:Y:S01]  /*8d050*/  STL.64 [R1], R128 ;  /* 0x0000008001007387 */ /* 0x000fe20000100a00 */
        /* <DEDUP_REMOVED lines=137> */
[----:B------:R-:W-:Y:S04]  /*8d8f0*/  LDS R74, [R0+UR10+0x12400] ;  /* 0x0124000a004a7984 */ /* 0x000fe80008000800 */
[----:B------:R-:W-:Y:S04]  /*8d900*/  LDS R73, [R227+UR10+0x10400] ;  /* 0x0104000ae3497984 */ /* 0x000fe80008000800 */
[----:B------:R-:W1:Y:S01]  /*8d910*/  LDS R75, [R227+UR10+0x12400] ;  /* 0x0124000ae34b7984 */ /* 0x000e620008000800 */
[C---:B---3--:R-:W-:Y:S06]  /*8d920*/  HMMA.1688.F32.TF32 R120, R68.reuse, R60, R120 ;  /* 0x0000003c4478723c */ /* 0x048fec0000081078 */
[C---:B--2---:R-:W-:Y:S06]  /*8d930*/  HMMA.1688.F32.TF32 R124, R68.reuse, R56, R124 ;  /* 0x00000038447c723c */ /* 0x044fec000008107c */
[C---:B------:R-:W-:Y:S06]  /*8d940*/  HMMA.1688.F32.TF32 R128, R68.reuse, R52, R128 ;  /* 0x000000344480723c */ /* 0x040fec0000081080 */
[C---:B------:R-:W-:Y:S06]  /*8d950*/  HMMA.1688.F32.TF32 R136, R68.reuse, R44, R136 ;  /* 0x0000002c4488723c */ /* 0x040fec0000081088 */
[C---:B------:R-:W-:Y:S06]  /*8d960*/  HMMA.1688.F32.TF32 R140, R68.reuse, R40, R140 ;  /* 0x00000028448c723c */ /* 0x040fec000008108c */
[C---:B------:R-:W-:Y:S06]  /*8d970*/  HMMA.1688.F32.TF32 R144, R68.reuse, R36, R144 ;  /* 0x000000244490723c */ /* 0x040fec0000081090 */
[----:B------:R-:W-:Y:S06]  /*8d980*/  HMMA.1688.F32.TF32 R152, R68, R28, R152 ;  /* 0x0000001c4498723c */ /* 0x000fec0000081098 */
[C---:B-1----:R-:W-:Y:S06]  /*8d990*/  HMMA.1688.F32.TF32 R108, R72.reuse, R8, R108 ;  /* 0x00000008486c723c */ /* 0x042fec000008106c */
[-C--:B------:R-:W-:Y:S06]  /*8d9a0*/  HMMA.1688.F32.TF32 R104, R72, R12.reuse, R104 ;  /* 0x0000000c4868723c */ /* 0x080fec0000081068 */
        /* <DEDUP_REMOVED lines=56> */
[C---:B------:R-:W-:Y:S06]  /*8dd30*/  HMMA.1688.F32.TF32 R92, R72.reuse, R36, R88 ;  /* 0x00000024485c723c */ /* 0x040fec0000081058 */
[C---:B------:R-:W-:Y:S06]  /*8dd40*/  HMMA.1688.F32.TF32 R88, R72.reuse, R40, R84 ;  /* 0x000000284858723c */ /* 0x040fec0000081054 */
[C---:B------:R-:W-:Y:S06]  /*8dd50*/  HMMA.1688.F32.TF32 R84, R72.reuse, R44, R80 ;  /* 0x0000002c4854723c */ /* 0x040fec0000081050 */
[----:B----4-:R-:W-:Y:S01]  /*8dd60*/  HMMA.1688.F32.TF32 R76, R72, R48, R76 ;  /* 0x00000030484c723c */ /* 0x010fe2000008104c */
        /* <DEDUP_REMOVED lines=12> */
[----:B------:R-:W4:Y:S04]  /*8de30*/  LDL.LU R80, [R1+0x2040] ;  /* 0x0020400001507983 */ /* 0x000f280000300800 */
[----:B------:R1:W-:Y:S04]  /*8de40*/  STL.64 [R1+0xa50], R84 ;  /* 0x000a505401007387 */ /* 0x0003e80000100a00 */
[----:B------:R1:W-:Y:S04]  /*8de50*/  STL.64 [R1+0xa58], R86 ;  /* 0x000a585601007387 */ /* 0x0003e80000100a00 */
[----:B------:R1:W-:Y:S04]  /*8de60*/  STL.64 [R1+0xa40], R76 ;  /* 0x000a404c01007387 */ /* 0x0003e80000100a00 */
[----:B------:R1:W-:Y:S04]  /*8de70*/  STL.64 [R1+0xa48], R78 ;  /* 0x000a484e01007387 */ /* 0x0003e80000100a00 */
        /* <DEDUP_REMOVED lines=90> */
[----:B------:R-:W4:Y:S01]  /*8e420*/  LDL.LU R79, [R1+0x203c] ;  /* 0x00203c00014f7983 */ /* 0x000f220000300800 */
[-C--:B--2---:R-:W-:Y:S06]  /*8e430*/  HMMA.1688.F32.TF32 R88, R68, R64.reuse, R88 ;  /* 0x000000404458723c */ /* 0x084fec0000081058 */
[C---:B---3--:R-:W-:Y:S06]  /*8e440*/  HMMA.1688.F32.TF32 R144, R72.reuse, R64, R144 ;  /* 0x000000404890723c */ /* 0x048fec0000081090 */
[C---:B----4-:R-:W-:Y:S06]  /*8e450*/  HMMA.1688.F32.TF32 R152, R72.reuse, R56, R152 ;  /* 0x000000384898723c */ /* 0x050fec0000081098 */
        /* <DEDUP_REMOVED lines=67> */
[----:B------:R-:W-:-:S15]  /*8e890*/  HMMA.1688.F32.TF32 R84, R72, R8, R80 ;  /* 0x000000084854723c */ /* 0x000fde0000081050 */
        /* <DEDUP_REMOVED lines=291> */
[C---:B---3--:R-:W-:Y:S06]  /*8fad0*/  HMMA.1688.F32.TF32 R152, R68.reuse, R64, R152 ;  /* 0x000000404498723c */ /* 0x048fec0000081098 */
[----:B----4-:R-:W-:Y:S01]  /*8fae0*/  HMMA.1688.F32.TF32 R156, R68, R60, R232 ;  /* 0x0000003c449c723c */ /* 0x010fe200000810e8 */
        /* <DEDUP_REMOVED lines=64> */
[----:B------:R-:W-:Y:S03]  /*8fef0*/  HMMA.1688.F32.TF32 R84, R68, R16, R80 ;  /* 0x000000104454723c */ /* 0x000fe60000081050 */
        /* <DEDUP_REMOVED lines=118> */
[C---:B----4-:R-:W-:Y:S06]  /*90660*/  HMMA.1688.F32.TF32 R88, R72.reuse, R52, R88 ;  /* 0x000000344858723c */ /* 0x050fec0000081058 */
[----:B---3--:R-:W-:Y:S06]  /*90670*/  HMMA.1688.F32.TF32 R84, R72, R56, R84 ;  /* 0x000000384854723c */ /* 0x008fec0000081054 */
        /* <DEDUP_REMOVED lines=39> */
[----:B------:R-:W1:Y:S04]  /*908f0*/  LDS R71, [R252+UR10+0x12580] ;  /* 0x0125800afc477984 */ /* 0x000e680008000800 */
[----:B------:R-:W-:Y:S01]  /*90900*/  LDS R160, [R247+UR10+0x10600] ;  /* 0x0106000af7a07984 */ /* 0x000fe20008000800 */
[C---:B------:R-:W-:Y:S03]  /*90910*/  HMMA.1688.F32.TF32 R124, R72.reuse, R16, R116 ;  /* 0x00000010487c723c */ /* 0x040fe60000081074 */
[----:B------:R-:W-:Y:S03]  /*90920*/  LDS R162, [R247+UR10+0x12600] ;  /* 0x0126000af7a27984 */ /* 0x000fe60008000800 */
[C---:B------:R-:W-:Y:S01]  /*90930*/  HMMA.1688.F32.TF32 R120, R72.reuse, R20, R112 ;  /* 0x000000144878723c */ /* 0x040fe20000081070 */
[----:B------:R-:W-:Y:S04]  /*90940*/  LDS R161, [R252+UR10+0x10600] ;  /* 0x0106000afca17984 */ /* 0x000fe80008000800 */
[----:B------:R-:W-:Y:S01]  /*90950*/  LDS R163, [R252+UR10+0x12600] ;  /* 0x0126000afca37984 */ /* 0x000fe20008000800 */
        /* <DEDUP_REMOVED lines=38> */
[----:B--2---:R-:W2:Y:S04]  /*90bc0*/  LDL.LU R84, [R1+0x1710] ;  /* 0x0017100001547983 */ /* 0x004ea80000300800 */
[----:B------:R4:W-:Y:S04]  /*90bd0*/  STL.64 [R1+0x670], R80 ;  /* 0x0006705001007387 */ /* 0x0009e80000100a00 */
[----:B------:R1:W-:Y:S04]  /*90be0*/  STL.64 [R1+0x678], R82 ;  /* 0x0006785201007387 */ /* 0x0003e80000100a00 */
[----:B------:R-:W-:Y:S04]  /*90bf0*/  STL.64 [R1+0x280], R72 ;  /* 0x0002804801007387 */ /* 0x000fe80000100a00 */
[----:B------:R1:W-:Y:S04]  /*90c00*/  STL.64 [R1+0x288], R74 ;  /* 0x0002884a01007387 */ /* 0x0003e80000100a00 */
        /* <DEDUP_REMOVED lines=67> */
[----:B------:R-:W-:Y:S04]  /*91040*/  LDS R98, [R0+UR10+0x12600] ;  /* 0x0126000a00627984 */ /* 0x000fe80008000800 */
[----:B------:R-:W-:Y:S04]  /*91050*/  LDS R97, [R227+UR10+0x10600] ;  /* 0x0106000ae3617984 */ /* 0x000fe80008000800 */
[----:B------:R-:W4:Y:S04]  /*91060*/  LDS R99, [R227+UR10+0x12600] ;  /* 0x0126000ae3637984 */ /* 0x000f280008000800 */
[----:B------:R-:W1:Y:S01]  /*91070*/  LDS R227, [R227+UR10+0x12680] ;  /* 0x0126800ae3e37984 */ /* 0x000e620008000800 */
[C---:B---3--:R-:W-:Y:S06]  /*91080*/  HMMA.1688.F32.TF32 R72, R68.reuse, R4, R136 ;  /* 0x000000044448723c */ /* 0x048fec0000081088 */
[C---:B--2---:R-:W-:Y:S06]  /*91090*/  HMMA.1688.F32.TF32 R132, R68.reuse, R8, R132 ;  /* 0x000000084484723c */ /* 0x044fec0000081084 */
[C---:B------:R-:W-:Y:S11]  /*910a0*/  HMMA.1688.F32.TF32 R128, R68.reuse, R12, R128 ;  /* 0x0000000c4480723c */ /* 0x040ff60000081080 */
[----:B------:R-:W-:Y:S04]  /*910b0*/  STL.64 [R1+0x270], R72 ;  /* 0x0002704801007387 */ /* 0x000fe80000100a00 */
[----:B------:R2:W-:Y:S02]  /*910c0*/  STL.64 [R1+0x278], R74 ;  /* 0x0002784a01007387 */ /* 0x0005e40000100a00 */
[----:B--2---:R-:W-:Y:S02]  /*910d0*/  HMMA.1688.F32.TF32 R72, R68, R16, R124 ;  /* 0x000000104448723c */ /* 0x004fe4000008107c */
[----:B------:R-:W-:Y:S04]  /*910e0*/  STL.64 [R1+0x260], R132 ;  /* 0x0002608401007387 */ /* 0x000fe80000100a00 */
[----:B------:R-:W-:-:S15]  /*910f0*/  STL.64 [R1+0x268], R134 ;  /* 0x0002688601007387 */ /* 0x000fde0000100a00 */
[----:B------:R-:W-:-:S02]  /*91100*/  NOP ;  /* 0x0000000000007918 */ /* 0x000fc40000000000 */
[----:B------:R-:W-:Y:S04]  /*91110*/  STL [R1+0x60bc], R72 ;  /* 0x0060bc4801007387 */ /* 0x000fe80000100800 */
[----:B------:R-:W-:Y:S04]  /*91120*/  STL.64 [R1+0x250], R128 ;  /* 0x0002508001007387 */ /* 0x000fe80000100a00 */
[----:B------:R-:W-:Y:S04]  /*91130*/  STL.64 [R1+0x258], R130 ;  /* 0x0002588201007387 */ /* 0x000fe80000100a00 */
[----:B------:R-:W-:Y:S04]  /*91140*/  STL [R1+0x60b8], R73 ;  /* 0x0060b84901007387 */ /* 0x000fe80000100800 */
[----:B------:R-:W-:Y:S04]  /*91150*/  STL [R1+0x60b4], R74 ;  /* 0x0060b44a01007387 */ /* 0x000fe80000100800 */
[----:B------:R2:W-:Y:S02]  /*91160*/  STL [R1+0x60b0], R75 ;  /* 0x0060b04b01007387 */ /* 0x0005e40000100800 */
        /* <DEDUP_REMOVED lines=14> */
[----:B--2---:R-:W-:Y:S02]  /*91250*/  HMMA.1688.F32.TF32 R72, R68, R44, R188 ;  /* 0x0000002c4448723c */ /* 0x004fe400000810bc */
[----:B------:R-:W-:Y:S04]  /*91260*/  STL.64 [R1+0x620], R104 ;  /* 0x0006206801007387 */ /* 0x000fe80000100a00 */
[----:B------:R-:W-:-:S15]  /*91270*/  STL.64 [R1+0x628], R106 ;  /* 0x0006286a01007387 */ /* 0x000fde0000100a00 */
[----:B------:R-:W-:-:S02]  /*91280*/  NOP ;  /* 0x0000000000007918 */ /* 0x000fc40000000000 */
[----:B------:R-:W-:Y:S01]  /*91290*/  STL.64 [R1+0x600], R72 ;  /* 0x0006004801007387 */ /* 0x000fe20000100a00 */
[----:B------:R-:W-:-:S03]  /*912a0*/  IMAD.MOV.U32 R245, RZ, RZ, R75 ;  /* 0x000000fffff57224 */ /* 0x000fc600078e004b */
[----:B------:R-:W-:Y:S04]  /*912b0*/  STL.64 [R1+0x610], R100 ;  /* 0x0006106401007387 */ /* 0x000fe80000100a00 */
[----:B------:R2:W-:Y:S04]  /*912c0*/  STL.64 [R1+0x618], R102 ;  /* 0x0006186601007387 */ /* 0x0005e80000100a00 */
[----:B------:R3:W-:Y:S01]  /*912d0*/  STL [R1+0x608], R74 ;  /* 0x0006084a01007387 */ /* 0x0007e20000100800 */
[C---:B--2---:R-:W-:Y:S06]  /*912e0*/  HMMA.1688.F32.TF32 R100, R68.reuse, R48, R228 ;  /* 0x000000304464723c */ /* 0x044fec00000810e4 */
[----:B---3--:R-:W-:Y:S01]  /*912f0*/  HMMA.1688.F32.TF32 R72, R68, R52, R76 ;  /* 0x000000344448723c */ /* 0x008fe2000008104c */
[----:B------:R-:W-:Y:S04]  /*91300*/  STL [R1+0x60ac], R245 ;  /* 0x0060acf501007387 */ /* 0x000fe80000100800 */
[----:B------:R-:W2:-:S12]  /*91310*/  LDL.LU R76, [R1+0x1aa0] ;  /* 0x001aa000014c7983 */ /* 0x000e980000300800 */
[----:B------:R-:W-:Y:S04]  /*91320*/  STL.64 [R1+0x5f0], R100 ;  /* 0x0005f06401007387 */ /* 0x000fe80000100a00 */
[----:B------:R-:W-:Y:S04]  /*91330*/  STL.64 [R1+0x5f8], R102 ;  /* 0x0005f86601007387 */ /* 0x000fe80000100a00 */
[----:B------:R-:W-:Y:S04]  /*91340*/  STL.64 [R1+0xb50], R72 ;  /* 0x000b504801007387 */ /* 0x000fe80000100a00 */
[----:B------:R3:W-:Y:S04]  /*91350*/  STL.64 [R1+0xb58], R74 ;  /* 0x000b584a01007387 */ /* 0x0007e80000100a00 */
[----:B------:R-:W2:Y:S04]  /*91360*/  LDL.LU R77, [R1+0x1aa4] ;  /* 0x001aa400014d7983 */ /* 0x000ea80000300800 */
[----:B------:R-:W2:Y:S04]  /*91370*/  LDL.LU R78, [R1+0x1aa8] ;  /* 0x001aa800014e7983 */ /* 0x000ea80000300800 */
[----:B------:R-:W2:Y:S01]  /*91380*/  LDL.LU R79, [R1+0x1aac] ;  /* 0x001aac00014f7983 */ /* 0x000ea20000300800 */
[C---:B------:R-:W-:Y:S06]  /*91390*/  HMMA.1688.F32.TF32 R92, R68.reuse, R56, R92 ;  /* 0x00000038445c723c */ /* 0x040fec000008105c */
[C---:B---3--:R-:W-:Y:S06]  /*913a0*/  HMMA.1688.F32.TF32 R72, R68.reuse, R60, R88 ;  /* 0x0000003c4448723c */ /* 0x048fec0000081058 */
[----:B------:R-:W-:Y:S11]  /*913b0*/  HMMA.1688.F32.TF32 R68, R68, R64, R84 ;  /* 0x000000404444723c */ /* 0x000ff60000081054 */
[----:B------:R-:W-:Y:S04]  /*913c0*/  STL.64 [R1+0xb40], R92 ;  /* 0x000b405c01007387 */ /* 0x000fe80000100a00 */
[----:B------:R-:W-:Y:S04]  /*913d0*/  STL.64 [R1+0xb48], R94 ;  /* 0x000b485e01007387 */ /* 0x000fe80000100a00 */
[----:B------:R-:W-:Y:S04]  /*913e0*/  STL.64 [R1+0xb30], R72 ;  /* 0x000b304801007387 */ /* 0x000fe80000100a00 */
[----:B------:R4:W-:Y:S02]  /*913f0*/  STL.64 [R1+0xb38], R74 ;  /* 0x000b384a01007387 */ /* 0x0009e40000100a00 */
[----:B----4-:R-:W-:Y:S02]  /*91400*/  HMMA.1688.F32.TF32 R72, R96, R4, R80 ;  /* 0x000000046048723c */ /* 0x010fe40000081050 */
[----:B------:R-:W-:Y:S04]  /*91410*/  STL.64 [R1+0x5e0], R68 ;  /* 0x0005e04401007387 */ /* 0x000fe80000100a00 */
[----:B------:R-:W-:-:S15]  /*91420*/  STL.64 [R1+0x5e8], R70 ;  /* 0x0005e84601007387 */ /* 0x000fde0000100a00 */
[----:B------:R-:W-:-:S02]  /*91430*/  NOP ;  /* 0x0000000000007918 */ /* 0x000fc40000000000 */
[----:B------:R3:W-:Y:S04]  /*91440*/  STL.64 [R1+0x5d0], R72 ;  /* 0x0005d04801007387 */ /* 0x0007e80000100a00 */
[----:B------:R4:W-:Y:S04]  /*91450*/  STL [R1+0x5d8], R74 ;  /* 0x0005d84a01007387 */ /* 0x0009e80000100800 */
        /* <DEDUP_REMOVED lines=20> */
[----:B---3--:R-:W-:-:S05]  /*915a0*/  IMAD.MOV.U32 R72, RZ, RZ, R75 ;  /* 0x000000ffff487224 */ /* 0x008fca00078e004b */
[----:B------:R-:W-:Y:S01]  /*915b0*/  STL [R1+0x60c0], R72 ;  /* 0x0060c04801007387 */ /* 0x000fe20000100800 */
[----:B--2---:R-:W-:-:S15]  /*915c0*/  HMMA.1688.F32.TF32 R68, R96, R8, R76 ;  /* 0x000000086044723c */ /* 0x004fde000008104c */
[----:B------:R-:W-:-:S08]  /*915d0*/  NOP ;  /* 0x0000000000007918 */ /* 0x000fd00000000000 */
[----:B------:R2:W-:Y:S04]  /*915e0*/  STL [R1+0x5cc], R71 ;  /* 0x0005cc4701007387 */ /* 0x0005e80000100800 */
[----:B------:R-:W3:Y:S04]  /*915f0*/  LDL.LU R76, [R1+0x1a30] ;  /* 0x001a3000014c7983 */ /* 0x000ee80000300800 */
[----:B------:R-:W3:Y:S04]  /*91600*/  LDL.LU R77, [R1+0x1a34] ;  /* 0x001a3400014d7983 */ /* 0x000ee80000300800 */
[----:B------:R-:W3:Y:S04]  /*91610*/  LDL.LU R78, [R1+0x1a38] ;  /* 0x001a3800014e7983 */ /* 0x000ee80000300800 */
[----:B------:R-:W3:Y:S01]  /*91620*/  LDL.LU R79, [R1+0x1a3c] ;  /* 0x001a3c00014f7983 */ /* 0x000ee20000300800 */
[----:B------:R-:W-:-:S02]  /*91630*/  IMAD.MOV.U32 R73, RZ, RZ, R68 ;  /* 0x000000ffff497224 */ /* 0x000fc400078e0044 */
[----:B----4-:R-:W-:Y:S02]  /*91640*/  IMAD.MOV.U32 R74, RZ, RZ, R69 ;  /* 0x000000ffff4a7224 */ /* 0x010fe400078e0045 */
[----:B------:R-:W-:-:S05]  /*91650*/  IMAD.MOV.U32 R75, RZ, RZ, R70 ;  /* 0x000000ffff4b7224 */ /* 0x000fca00078e0046 */
[----:B------:R-:W-:Y:S04]  /*91660*/  STL [R1+0x60cc], R75 ;  /* 0x0060cc4b01007387 */ /* 0x000fe80000100800 */
[----:B------:R-:W-:Y:S04]  /*91670*/  STL [R1+0x60c8], R74 ;  /* 0x0060c84a01007387 */ /* 0x000fe80000100800 */
[----:B------:R-:W-:Y:S01]  /*91680*/  STL [R1+0x60c4], R73 ;  /* 0x0060c44901007387 */ /* 0x000fe20000100800 */
[----:B--2---:R-:W-:-:S15]  /*91690*/  HMMA.1688.F32.TF32 R68, R96, R12, R188 ;  /* 0x0000000c6044723c */ /* 0x004fde00000810bc */
[----:B------:R-:W-:-:S08]  /*916a0*/  NOP ;  /* 0x0000000000007918 */ /* 0x000fd00000000000 */
[----:B------:R-:W-:Y:S04]  /*916b0*/  STL.64 [R1+0x5b0], R68 ;  /* 0x0005b04401007387 */ /* 0x000fe80000100a00 */
[----:B------:R2:W-:Y:S01]  /*916c0*/  STL [R1+0x5b8], R70 ;  /* 0x0005b84601007387 */ /* 0x0005e20000100800 */
[----:B------:R-:W-:Y:S02]  /*916d0*/  IMAD.MOV.U32 R72, RZ, RZ, R71 ;  /* 0x000000ffff487224 */ /* 0x000fe400078e0047 */
[----:B--2---:R-:W-:Y:S03]  /*916e0*/  HMMA.1688.F32.TF32 R68, R96, R16, R228 ;  /* 0x000000106044723c */ /* 0x004fe600000810e4 */
[----:B------:R-:W-:-:S15]  /*916f0*/  STL [R1+0x60d0], R72 ;  /* 0x0060d04801007387 */ /* 0x000fde0000100800 */
[----:B------:R-:W-:-:S05]  /*91700*/  NOP ;  /* 0x0000000000007918 */ /* 0x000fca0000000000 */
[----:B------:R2:W-:Y:S01]  /*91710*/  STL [R1+0x5a0], R68 ;  /* 0x0005a04401007387 */ /* 0x0005e20000100800 */
[----:B------:R-:W-:Y:S02]  /*91720*/  IMAD.MOV.U32 R75, RZ, RZ, R69 ;  /* 0x000000ffff4b7224 */ /* 0x000fe400078e0045 */
[----:B------:R-:W-:Y:S02]  /*91730*/  IMAD.MOV.U32 R74, RZ, RZ, R70 ;  /* 0x000000ffff4a7224 */ /* 0x000fe400078e0046 */
[----:B------:R-:W-:Y:S02]  /*91740*/  IMAD.MOV.U32 R73, RZ, RZ, R71 ;  /* 0x000000ffff497224 */ /* 0x000fe400078e0047 */
[----:B--2---:R-:W-:Y:S03]  /*91750*/  HMMA.1688.F32.TF32 R68, R96, R20, R92 ;  /* 0x000000146044723c */ /* 0x004fe6000008105c */
[----:B------:R-:W-:Y:S04]  /*91760*/  STL [R1+0x60dc], R73 ;  /* 0x0060dc4901007387 */ /* 0x000fe80000100800 */
[----:B------:R-:W-:Y:S04]  /*91770*/  STL [R1+0x60d8], R74 ;  /* 0x0060d84a01007387 */ /* 0x000fe80000100800 */
[----:B------:R-:W-:-:S12]  /*91780*/  STL [R1+0x60d4], R75 ;  /* 0x0060d44b01007387 */ /* 0x000fd80000100800 */
[----:B------:R-:W-:Y:S04]  /*91790*/  STL.64 [R1+0x590], R68 ;  /* 0x0005904401007387 */ /* 0x000fe80000100a00 */
[----:B------:R2:W-:Y:S01]  /*917a0*/  STL [R1+0x598], R70 ;  /* 0x0005984601007387 */ /* 0x0005e20000100800 */
[----:B------:R-:W-:Y:S02]  /*917b0*/  IMAD.MOV.U32 R72, RZ, RZ, R71 ;  /* 0x000000ffff487224 */ /* 0x000fe400078e0047 */
[----:B--2---:R-:W-:Y:S03]  /*917c0*/  HMMA.1688.F32.TF32 R68, R96, R24, R88 ;  /* 0x000000186044723c */ /* 0x004fe60000081058 */
[----:B------:R-:W-:-:S15]  /*917d0*/  STL [R1+0x60e0], R72 ;  /* 0x0060e04801007387 */ /* 0x000fde0000100800 */
[----:B------:R-:W-:-:S06]  /*917e0*/  NOP ;  /* 0x0000000000007918 */ /* 0x000fcc0000000000 */
[----:B------:R-:W-:Y:S01]  /*917f0*/  IMAD.MOV.U32 R245, RZ, RZ, R70 ;  /* 0x000000fffff57224 */ /* 0x000fe200078e0046 */
[----:B------:R-:W-:Y:S04]  /*91800*/  STL.64 [R1+0x580], R68 ;  /* 0x0005804401007387 */ /* 0x000fe80000100a00 */
[----:B------:R2:W-:Y:S04]  /*91810*/  STL [R1+0x58c], R71 ;  /* 0x00058c4701007387 */ /* 0x0005e80000100800 */
[----:B------:R4:W-:Y:S04]  /*91820*/  STL [R1+0x60e4], R245 ;  /* 0x0060e4f501007387 */ /* 0x0009e80000100800 */
[----:B------:R-:W3:Y:S04]  /*91830*/  LDL.LU R228, [R1+0x1a20] ;  /* 0x001a200001e47983 */ /* 0x000ee80000300800 */
[----:B------:R-:W3:Y:S04]  /*91840*/  LDL.LU R229, [R1+0x1a24] ;  /* 0x001a240001e57983 */ /* 0x000ee80000300800 */
[----:B------:R-:W3:Y:S04]  /*91850*/  LDL.LU R230, [R1+0x1a28] ;  /* 0x001a280001e67983 */ /* 0x000ee80000300800 */
[----:B------:R-:W3:Y:S01]  /*91860*/  LDL.LU R231, [R1+0x1a2c] ;  /* 0x001a2c0001e77983 */ /* 0x000ee20000300800 */
[----:B--2---:R-:W-:Y:S01]  /*91870*/  HMMA.1688.F32.TF32 R68, R96, R28, R84 ;  /* 0x0000001c6044723c */ /* 0x004fe20000081054 */
[----:B------:R-:W-:-:S02]  /*91880*/  IMAD.MOV.U32 R80, RZ, RZ, R246 ;  /* 0x000000ffff507224 */ /* 0x000fc400078e00f6 */
[----:B------:R-:W-:Y:S02]  /*91890*/  IMAD.MOV.U32 R81, RZ, RZ, R244 ;  /* 0x000000ffff517224 */ /* 0x000fe400078e00f4 */
[----:B------:R-:W-:Y:S02]  /*918a0*/  IMAD.MOV.U32 R82, RZ, RZ, R3 ;  /* 0x000000ffff527224 */ /* 0x000fe400078e0003 */
[----:B------:R-:W-:-:S15]  /*918b0*/  IMAD.MOV.U32 R83, RZ, RZ, R2 ;  /* 0x000000ffff537224 */ /* 0x000fde00078e0002 */
[----:B------:R-:W-:-:S02]  /*918c0*/  NOP ;  /* 0x0000000000007918 */ /* 0x000fc40000000000 */
[----:B------:R-:W-:Y:S02]  /*918d0*/  IMAD.MOV.U32 R246, RZ, RZ, R68 ;  /* 0x000000fffff67224 */ /* 0x000fe400078e0044 */
[----:B------:R-:W-:Y:S02]  /*918e0*/  IMAD.MOV.U32 R244, RZ, RZ, R69 ;  /* 0x000000fffff47224 */ /* 0x000fe400078e0045 */
[----:B------:R-:W-:Y:S02]  /*918f0*/  IMAD.MOV.U32 R2, RZ, RZ, R70 ;  /* 0x000000ffff027224 */ /* 0x000fe400078e0046 */
[----:B------:R-:W-:Y:S02]  /*91900*/  IMAD.MOV.U32 R3, RZ, RZ, R71 ;  /* 0x000000ffff037224 */ /* 0x000fe400078e0047 */
[----:B------:R-:W-:Y:S03]  /*91910*/  HMMA.1688.F32.TF32 R68, R96, R32, R80 ;  /* 0x000000206044723c */ /* 0x000fe60000081050 */
[----:B------:R-:W-:Y:S04]  /*91920*/  STL [R1+0x60f4], R3 ;  /* 0x0060f40301007387 */ /* 0x000fe80000100800 */
[----:B------:R-:W-:Y:S04]  /*91930*/  STL [R1+0x60f0], R2 ;  /* 0x0060f00201007387 */ /* 0x000fe80000100800 */
[----:B------:R-:W-:Y:S04]  /*91940*/  STL [R1+0x60ec], R244 ;  /* 0x0060ecf401007387 */ /* 0x000fe80000100800 */
[----:B------:R-:W-:Y:S08]  /*91950*/  STL [R1+0x60e8], R246 ;  /* 0x0060e8f601007387 */ /* 0x000ff00000100800 */
[----:B------:R-:W-:Y:S04]  /*91960*/  STL.64 [R1+0x560], R68 ;  /* 0x0005604401007387 */ /* 0x000fe80000100a00 */
[----:B------:R3:W-:Y:S04]  /*91970*/  STL [R1+0x568], R70 ;  /* 0x0005684601007387 */ /* 0x0007e80000100800 */
[----:B------:R-:W2:Y:S04]  /*91980*/  LDL.LU R104, [R1+0x1700] ;  /* 0x0017000001687983 */ /* 0x000ea80000300800 */
[----:B------:R-:W2:Y:S04]  /*91990*/  LDL.LU R105, [R1+0x1704] ;  /* 0x0017040001697983 */ /* 0x000ea80000300800 */
[----:B------:R-:W2:Y:S04]  /*919a0*/  LDL.LU R106, [R1+0x1708] ;  /* 0x00170800016a7983 */ /* 0x000ea80000300800 */
[----:B------:R-:W2:Y:S04]  /*919b0*/  LDL.LU R107, [R1+0x170c] ;  /* 0x00170c00016b7983 */ /* 0x000ea80000300800 */
[----:B------:R-:W2:Y:S04]  /*919c0*/  LDL.LU R84, [R1+0x19f0] ;  /* 0x0019f00001547983 */ /* 0x000ea80000300800 */
[----:B------:R-:W2:Y:S01]  /*919d0*/  LDL.LU R85, [R1+0x19f4] ;  /* 0x0019f40001557983 */ /* 0x000ea20000300800 */
[----:B----4-:R-:W-:-:S03]  /*919e0*/  IMAD.MOV.U32 R245, RZ, RZ, R71 ;  /* 0x000000fffff57224 */ /* 0x010fc600078e0047 */
[----:B------:R-:W2:Y:S04]  /*919f0*/  LDL.LU R86, [R1+0x19f8] ;  /* 0x0019f80001567983 */ /* 0x000ea80000300800 */
[----:B------:R-:W2:Y:S01]  /*91a00*/  LDL.LU R87, [R1+0x19fc] ;  /* 0x0019fc0001577983 */ /* 0x000ea20000300800 */
[----:B---3--:R-:W-:Y:S03]  /*91a10*/  HMMA.1688.F32.TF32 R68, R96, R36, R76 ;  /* 0x000000246044723c */ /* 0x008fe6000008104c */
        /* <DEDUP_REMOVED lines=28> */
[----:B------:R-:W-:Y:S01]  /*91be0*/  HMMA.1688.F32.TF32 R68, R96, R40, R228 ;  /* 0x000000286044723c */ /* 0x000fe200000810e4 */
[----:B------:R-:W4:Y:S04]  /*91bf0*/  LDL.LU R228, [R1+0x19a0] ;  /* 0x0019a00001e47983 */ /* 0x000f280000300800 */
[----:B------:R-:W4:Y:S04]  /*91c00*/  LDL.LU R229, [R1+0x19a4] ;  /* 0x0019a40001e57983 */ /* 0x000f280000300800 */
[----:B------:R-:W4:Y:S04]  /*91c10*/  LDL.LU R230, [R1+0x19a8] ;  /* 0x0019a80001e67983 */ /* 0x000f280000300800 */
[----:B------:R-:W4:Y:S11]  /*91c20*/  LDL.LU R231, [R1+0x19ac] ;  /* 0x0019ac0001e77983 */ /* 0x000f360000300800 */
[----:B------:R-:W-:-:S02]  /*91c30*/  IMAD.MOV.U32 R74, RZ, RZ, R70 ;  /* 0x000000ffff4a7224 */ /* 0x000fc400078e0046 */
[----:B------:R-:W-:Y:S02]  /*91c40*/  IMAD.MOV.U32 R75, RZ, RZ, R71 ;  /* 0x000000ffff4b7224 */ /* 0x000fe400078e0047 */
[----:B------:R-:W-:Y:S02]  /*91c50*/  IMAD.MOV.U32 R72, RZ, RZ, R68 ;  /* 0x000000ffff487224 */ /* 0x000fe400078e0044 */
[----:B------:R-:W-:Y:S01]  /*91c60*/  IMAD.MOV.U32 R73, RZ, RZ, R69 ;  /* 0x000000ffff497224 */ /* 0x000fe200078e0045 */
[----:B------:R-:W-:Y:S04]  /*91c70*/  LDS R68, [R0+UR10+0x10700] ;  /* 0x0107000a00447984 */ /* 0x000fe80008000800 */
[----:B------:R-:W-:Y:S04]  /*91c80*/  STL.64 [R1+0x6100], R74 ;  /* 0x0061004a01007387 */ /* 0x000fe80000100a00 */
[----:B------:R1:W-:Y:S04]  /*91c90*/  STL.64 [R1+0x60f8], R72 ;  /* 0x0060f84801007387 */ /* 0x0003e80000100a00 */
[----:B------:R-:W-:Y:S01]  /*91ca0*/  LDS R70, [R0+UR10+0x12700] ;  /* 0x0127000a00467984 */ /* 0x000fe20008000800 */
[C---:B--2---:R-:W-:Y:S06]  /*91cb0*/  HMMA.1688.F32.TF32 R84, R96.reuse, R52, R84 ;  /* 0x000000346054723c */ /* 0x044fec0000081054 */
[C---:B---3--:R-:W-:Y:S06]  /*91cc0*/  HMMA.1688.F32.TF32 R76, R96.reuse, R44, R76 ;  /* 0x0000002c604c723c */ /* 0x048fec000008104c */
[C---:B----4-:R-:W-:Y:S06]  /*91cd0*/  HMMA.1688.F32.TF32 R80, R96.reuse, R48, R80 ;  /* 0x000000306050723c */ /* 0x050fec0000081050 */
[C---:B------:R-:W-:Y:S06]  /*91ce0*/  HMMA.1688.F32.TF32 R88, R96.reuse, R56, R88 ;  /* 0x000000386058723c */ /* 0x040fec0000081058 */
[C---:B------:R-:W-:Y:S06]  /*91cf0*/  HMMA.1688.F32.TF32 R92, R96.reuse, R60, R92 ;  /* 0x0000003c605c723c */ /* 0x040fec000008105c */
[----:B------:R-:W-:Y:S06]  /*91d00*/  HMMA.1688.F32.TF32 R96, R96, R64, R104 ;  /* 0x000000406060723c */ /* 0x000fec0000081068 */
[C---:B------:R-:W-:Y:S06]  /*91d10*/  HMMA.1688.F32.TF32 R100, R160.reuse, R4, R100 ;  /* 0x00000004a064723c */ /* 0x040fec0000081064 */
[C---:B------:R-:W-:Y:S01]  /*91d20*/  HMMA.1688.F32.TF32 R104, R160.reuse, R8, R188 ;  /* 0x00000008a068723c */ /* 0x040fe200000810bc */
[----:B------:R-:W-:Y:S04]  /*91d30*/  STL.64 [R1+0x5f90], R78 ;  /* 0x005f904e01007387 */ /* 0x000fe80000100a00 */
[----:B------:R2:W-:Y:S04]  /*91d40*/  STL.64 [R1+0x5f88], R76 ;  /* 0x005f884c01007387 */ /* 0x0005e80000100a00 */
[----:B------:R-:W-:Y:S04]  /*91d50*/  STL.64 [R1+0x5fa0], R82 ;  /* 0x005fa05201007387 */ /* 0x000fe80000100a00 */
[----:B------:R-:W-:Y:S04]  /*91d60*/  STL.64 [R1+0x5f98], R80 ;  /* 0x005f985001007387 */ /* 0x000fe80000100a00 */
        /* <DEDUP_REMOVED lines=10> */
[----:B------:R-:W-:Y:S04]  /*91e10*/  STL.64 [R1+0x6010], R106 ;  /* 0x0060106a01007387 */ /* 0x000fe80000100a00 */
        /* <DEDUP_REMOVED lines=41> */
[C---:B------:R-:W-:Y:S03]  /*920b0*/  HMMA.1688.F32.TF32 R108, R160.reuse, R12, R228 ;  /* 0x0000000ca06c723c */ /* 0x040fe600000810e4 */
[----:B------:R-:W3:Y:S04]  /*920c0*/  LDL.LU R228, [R1+0x18f0] ;  /* 0x0018f00001e47983 */ /* 0x000ee80000300800 */
[----:B------:R-:W3:Y:S04]  /*920d0*/  LDL.LU R229, [R1+0x18f4] ;  /* 0x0018f40001e57983 */ /* 0x000ee80000300800 */
[----:B------:R-:W3:Y:S04]  /*920e0*/  LDL.LU R230, [R1+0x18f8] ;  /* 0x0018f80001e67983 */ /* 0x000ee80000300800 */
[----:B------:R-:W3:Y:S08]  /*920f0*/  LDL.LU R231, [R1+0x18fc] ;  /* 0x0018fc0001e77983 */ /* 0x000ef00000300800 */
[----:B------:R-:W-:Y:S04]  /*92100*/  STL.64 [R1+0x6020], R110 ;  /* 0x0060206e01007387 */ /* 0x000fe80000100a00 */
[----:B------:R1:W-:Y:S01]  /*92110*/  STL.64 [R1+0x6018], R108 ;  /* 0x0060186c01007387 */ /* 0x0003e20000100a00 */
        /* <DEDUP_REMOVED lines=66> */
[-C--:B------:R-:W-:Y:S03]  /*92540*/  HMMA.1688.F32.TF32 R152, R160, R56.reuse, R228 ;  /* 0x00000038a098723c */ /* 0x080fe600000810e4 */
        /* <DEDUP_REMOVED lines=37> */
[----:B------:R2:W-:Y:S01]  /*927a0*/  STL.64 [R1+0x6128], R152 ;  /* 0x0061289801007387 */ /* 0x0005e20000100a00 */
[C---:B-1----:R-:W-:Y:S06]  /*927b0*/  HMMA.1688.F32.TF32 R216, R224.reuse, R56, R216 ;  /* 0x00000038e0d8723c */ /* 0x042fec00000810d8 */
[C---:B---3--:R-:W-:Y:S06]  /*927c0*/  HMMA.1688.F32.TF32 R212, R224.reuse, R52, R212 ;  /* 0x00000034e0d4723c */ /* 0x048fec00000810d4 */
[C---:B----4-:R-:W-:Y:S06]  /*927d0*/  HMMA.1688.F32.TF32 R208, R224.reuse, R48, R208 ;  /* 0x00000030e0d0723c */ /* 0x050fec00000810d0 */
[C---:B--2---:R-:W-:Y:S06]  /*927e0*/  HMMA.1688.F32.TF32 R200, R224.reuse, R40, R200 ;  /* 0x00000028e0c8723c */ /* 0x044fec00000810c8 */
[C---:B------:R-:W-:Y:S06]  /*927f0*/  HMMA.1688.F32.TF32 R196, R224.reuse, R36, R196 ;  /* 0x00000024e0c4723c */ /* 0x040fec00000810c4 */
[C---:B------:R-:W-:Y:S06]  /*92800*/  HMMA.1688.F32.TF32 R192, R224.reuse, R32, R192 ;  /* 0x00000020e0c0723c */ /* 0x040fec00000810c0 */
[C---:B------:R-:W-:Y:S06]  /*92810*/  HMMA.1688.F32.TF32 R184, R224.reuse, R24, R184 ;  /* 0x00000018e0b8723c */ /* 0x040fec00000810b8 */
[----:B------:R-:W-:Y:S06]  /*92820*/  HMMA.1688.F32.TF32 R180, R224, R20, R180 ;  /* 0x00000014e0b4723c */ /* 0x000fec00000810b4 */
[C---:B------:R-:W-:Y:S06]  /*92830*/  HMMA.1688.F32.TF32 R156, R160.reuse, R60, R156 ;  /* 0x0000003ca09c723c */ /* 0x040fec000008109c */
[----:B------:R-:W-:Y:S06]  /*92840*/  HMMA.1688.F32.TF32 R160, R160, R64, R228 ;  /* 0x00000040a0a0723c */ /* 0x000fec00000810e4 */
[C---:B------:R-:W-:Y:S01]  /*92850*/  HMMA.1688.F32.TF32 R176, R224.reuse, R16, R176 ;  /* 0x00000010e0b0723c */ /* 0x040fe200000810b0 */
[----:B------:R-:W-:Y:S04]  /*92860*/  LDS R228, [R247+UR10+0x10680] ;  /* 0x0106800af7e47984 */ /* 0x000fe80008000800 */
[----:B------:R-:W-:Y:S04]  /*92870*/  LDS R230, [R247+UR10+0x12680] ;  /* 0x0126800af7e67984 */ /* 0x000fe80008000800 */
[----:B------:R-:W-:Y:S04]  /*92880*/  LDS R229, [R252+UR10+0x10680] ;  /* 0x0106800afce57984 */ /* 0x000fe80008000800 */
[----:B------:R-:W1:Y:S01]  /*92890*/  LDS R231, [R252+UR10+0x12680] ;  /* 0x0126800afce77984 */ /* 0x000e620008000800 */
[C---:B------:R-:W-:Y:S06]  /*928a0*/  HMMA.1688.F32.TF32 R164, R224.reuse, R4, R164 ;  /* 0x00000004e0a4723c */ /* 0x040fec00000810a4 */
[C---:B------:R-:W-:Y:S06]  /*928b0*/  HMMA.1688.F32.TF32 R168, R224.reuse, R8, R168 ;  /* 0x00000008e0a8723c */ /* 0x040fec00000810a8 */
[C---:B------:R-:W-:Y:S06]  /*928c0*/  HMMA.1688.F32.TF32 R172, R224.reuse, R12, R172 ;  /* 0x0000000ce0ac723c */ /* 0x040fec00000810ac */
[C---:B------:R-:W-:Y:S01]  /*928d0*/  HMMA.1688.F32.TF32 R188, R224.reuse, R28, R188 ;  /* 0x0000001ce0bc723c */ /* 0x040fe200000810bc */
[----:B------:R-:W-:Y:S04]  /*928e0*/  STL.64 [R1+0x6140], R158 ;  /* 0x0061409e01007387 */ /* 0x000fe80000100a00 */
[----:B------:R2:W-:Y:S04]  /*928f0*/  STL.64 [R1+0x6138], R156 ;  /* 0x0061389c01007387 */ /* 0x0005e80000100a00 */
[----:B------:R-:W-:Y:S04]  /*92900*/  STL.64 [R1+0x6150], R162 ;  /* 0x006150a201007387 */ /* 0x000fe80000100a00 */
[----:B------:R-:W-:Y:S01]  /*92910*/  STL.64 [R1+0x6148], R160 ;  /* 0x006148a001007387 */ /* 0x000fe20000100a00 */
[C---:B------:R-:W-:Y:S06]  /*92920*/  HMMA.1688.F32.TF32 R204, R224.reuse, R44, R204 ;  /* 0x0000002ce0cc723c */ /* 0x040fec00000810cc */
[C---:B------:R-:W-:Y:S01]  /*92930*/  HMMA.1688.F32.TF32 R220, R224.reuse, R60, R220 ;  /* 0x0000003ce0dc723c */ /* 0x040fe200000810dc */
[----:B------:R-:W-:Y:S04]  /*92940*/  STL.64 [R1+0x6160], R166 ;  /* 0x006160a601007387 */ /* 0x000fe80000100a00 */
[----:B------:R-:W-:Y:S04]  /*92950*/  STL.64 [R1+0x6158], R164 ;  /* 0x006158a401007387 */ /* 0x000fe80000100a00 */
[----:B------:R-:W-:Y:S04]  /*92960*/  STL.64 [R1+0x6170], R170 ;  /* 0x006170aa01007387 */ /* 0x000fe80000100a00 */
[----:B------:R-:W-:Y:S01]  /*92970*/  STL.64 [R1+0x6168], R168 ;  /* 0x006168a801007387 */ /* 0x000fe20000100a00 */
[----:B------:R-:W-:Y:S03]  /*92980*/  HMMA.1688.F32.TF32 R224, R224, R64, R232 ;  /* 0x00000040e0e0723c */ /* 0x000fe600000810e8 */
        /* <DEDUP_REMOVED lines=100> */
[----:B------:R-:W-:-:S05]  /*92fd0*/  LOP3.LUT R103, R0, 0x20, RZ, 0x3c, !PT ;  /* 0x0000002000677812 */ /* 0x000fca00078e3cff */
[----:B------:R-:W-:Y:S04]  /*92fe0*/  LDS R69, [R103+UR10+0x10700] ;  /* 0x0107000a67457984 */ /* 0x000fe80008000800 */
[----:B------:R-:W2:Y:S01]  /*92ff0*/  LDS R71, [R103+UR10+0x12700] ;  /* 0x0127000a67477984 */ /* 0x000ea20008000800 */
[C---:B-1----:R-:W-:Y:S06]  /*93000*/  HMMA.1688.F32.TF32 R92, R228.reuse, R64, R92 ;  /* 0x00000040e45c723c */ /* 0x042fec000008105c */
        /* <DEDUP_REMOVED lines=10> */
[C---:B--2---:R-:W-:Y:S06]  /*930b0*/  HMMA.1688.F32.TF32 R156, R228.reuse, R4, R156 ;  /* 0x00000004e49c723c */ /* 0x044fec000008109c */
[C---:B------:R-:W-:Y:S06]  /*930c0*/  HMMA.1688.F32.TF32 R148, R228.reuse, R12, R148 ;  /* 0x0000000ce494723c */ /* 0x040fec0000081094 */
[C---:B------:R-:W-:Y:S06]  /*930d0*/  HMMA.1688.F32.TF32 R132, R228.reuse, R28, R132 ;  /* 0x0000001ce484723c */ /* 0x040fec0000081084 */
[C---:B------:R-:W-:Y:S06]  /*930e0*/  HMMA.1688.F32.TF32 R116, R228.reuse, R44, R116 ;  /* 0x0000002ce474723c */ /* 0x040fec0000081074 */
[----:B------:R-:W-:Y:S01]  /*930f0*/  HMMA.1688.F32.TF32 R96, R228, R60, R96 ;  /* 0x0000003ce460723c */ /* 0x000fe20000081060 */
[----:B------:R-:W-:Y:S04]  /*93100*/  LDS R228, [R247+UR10+0x10700] ;  /* 0x0107000af7e47984 */ /* 0x000fe80008000800 */
[----:B------:R-:W-:Y:S04]  /*93110*/  LDS R230, [R247+UR10+0x12700] ;  /* 0x0127000af7e67984 */ /* 0x000fe80008000800 */
[----:B------:R-:W-:Y:S04]  /*93120*/  LDS R229, [R252+UR10+0x10700] ;  /* 0x0107000afce57984 */ /* 0x000fe80008000800 */
[----:B------:R-:W1:Y:S04]  /*93130*/  LDS R231, [R252+UR10+0x12700] ;  /* 0x0127000afce77984 */ /* 0x000e680008000800 */
        /* <DEDUP_REMOVED lines=47> */
[----:B------:R3:W-:Y:S04]  /*93430*/  STL.64 [R1+0x19a8], R78 ;  /* 0x0019a84e01007387 */ /* 0x0007e80000100a00 */
[----:B------:R-:W-:Y:S04]  /*93440*/  STL.64 [R1+0x1990], R72 ;  /* 0x0019904801007387 */ /* 0x000fe80000100a00 */
[----:B------:R4:W-:Y:S01]  /*93450*/  STL.64 [R1+0x1998], R74 ;  /* 0x0019984a01007387 */ /* 0x0009e20000100a00 */
[C---:B--2---:R-:W-:Y:S06]  /*93460*/  HMMA.1688.F32.TF32 R80, R68.reuse, R28, R240 ;  /* 0x0000001c4450723c */ /* 0x044fec00000810f0 */
[C---:B---3--:R-:W-:Y:S06]  /*93470*/  HMMA.1688.F32.TF32 R76, R68.reuse, R32, R248 ;  /* 0x00000020444c723c */ /* 0x048fec00000810f8 */
[C---:B----4-:R-:W-:Y:S11]  /*93480*/  HMMA.1688.F32.TF32 R72, R68.reuse, R36, R232 ;  /* 0x000000244448723c */ /* 0x050ff600000810e8 */
        /* <DEDUP_REMOVED lines=98> */
[----:B---3--:R-:W-:Y:S03]  /*93ab0*/  HMMA.1688.F32.TF32 R152, R68, R40, R248 ;  /* 0x000000284498723c */ /* 0x008fe600000810f8 */
[----:B------:R-:W3:-:S15]  /*93ac0*/  LDL.LU R248, [R1+0x2560] ;  /* 0x0025600001f87983 */ /* 0x000ede0000300800 */
[----:B------:R-:W-:-:S05]  /*93ad0*/  NOP ;  /* 0x0000000000007918 */ /* 0x000fca0000000000 */
[----:B------:R-:W-:Y:S04]  /*93ae0*/  STL.64 [R1+0x1950], R152 ;  /* 0x0019509801007387 */ /* 0x000fe80000100a00 */
[----:B------:R-:W-:Y:S04]  /*93af0*/  STL.64 [R1+0x1958], R154 ;  /* 0x0019589a01007387 */ /* 0x000fe80000100a00 */
[----:B------:R-:W3:Y:S04]  /*93b00*/  LDL.LU R249, [R1+0x2564] ;  /* 0x0025640001f97983 */ /* 0x000ee80000300800 */
[----:B------:R-:W3:Y:S04]  /*93b10*/  LDL.LU R250, [R1+0x2568] ;  /* 0x0025680001fa7983 */ /* 0x000ee80000300800 */
[----:B------:R-:W3:Y:S01]  /*93b20*/  LDL.LU R251, [R1+0x256c] ;  /* 0x00256c0001fb7983 */ /* 0x000ee20000300800 */
[C---:B----4-:R-:W-:Y:S06]  /*93b30*/  HMMA.1688.F32.TF32 R148, R68.reuse, R44, R148 ;  /* 0x0000002c4494723c */ /* 0x050fec0000081094 */
[C---:B--2---:R-:W-:Y:S06]  /*93b40*/  HMMA.1688.F32.TF32 R144, R68.reuse, R48, R144 ;  /* 0x000000304490723c */ /* 0x044fec0000081090 */
[C---:B------:R-:W-:Y:S06]  /*93b50*/  HMMA.1688.F32.TF32 R140, R68.reuse, R52, R140 ;  /* 0x00000034448c723c */ /* 0x040fec000008108c */
[C---:B------:R-:W-:Y:S06]  /*93b60*/  HMMA.1688.F32.TF32 R136, R68.reuse, R56, R136 ;  /* 0x000000384488723c */ /* 0x040fec0000081088 */
[C---:B------:R-:W-:Y:S06]  /*93b70*/  HMMA.1688.F32.TF32 R132, R68.reuse, R60, R132 ;  /* 0x0000003c4484723c */ /* 0x040fec0000081084 */
[----:B------:R-:W-:Y:S06]  /*93b80*/  HMMA.1688.F32.TF32 R128, R68, R64, R128 ;  /* 0x000000404480723c */ /* 0x000fec0000081080 */
        /* <DEDUP_REMOVED lines=13> */
[----:B------:R-:W-:Y:S04]  /*93c60*/  LDS R68, [R0+UR10+0x10780] ;  /* 0x0107800a00447984 */ /* 0x000fe80008000800 */
        /* <DEDUP_REMOVED lines=25> */
[----:B------:R-:W3:Y:S04]  /*93e00*/  LDS R71, [R103+UR10+0x12780] ;  /* 0x0127800a67477984 */ /* 0x000ee80008000800 */
        /* <DEDUP_REMOVED lines=15> */
[C---:B-1----:R-:W-:Y:S06]  /*93f00*/  HMMA.1688.F32.TF32 R80, R228.reuse, R56, R236 ;  /* 0x00000038e450723c */ /* 0x042fec00000810ec */
[C---:B--2---:R-:W-:Y:S06]  /*93f10*/  HMMA.1688.F32.TF32 R76, R228.reuse, R60, R240 ;  /* 0x0000003ce44c723c */ /* 0x044fec00000810f0 */
[----:B----4-:R-:W-:Y:S01]  /*93f20*/  HMMA.1688.F32.TF32 R72, R228, R64, R232 ;  /* 0x00000040e448723c */ /* 0x010fe200000810e8 */
[----:B------:R-:W-:Y:S04]  /*93f30*/  LDS R232, [R247+UR10+0x10780] ;  /* 0x0107800af7e87984 */ /* 0x000fe80008000800 */
[----:B------:R-:W-:Y:S04]  /*93f40*/  LDS R234, [R247+UR10+0x12780] ;  /* 0x0127800af7ea7984 */ /* 0x000fe80008000800 */
[----:B------:R-:W-:Y:S04]  /*93f50*/  LDS R233, [R252+UR10+0x10780] ;  /* 0x0107800afce97984 */ /* 0x000fe80008000800 */
[----:B------:R-:W1:Y:S04]  /*93f60*/  LDS R235, [R252+UR10+0x12780] ;  /* 0x0127800afceb7984 */ /* 0x000e680008000800 */
[----:B------:R-:W-:Y:S04]  /*93f70*/  LDS R228, [R0+UR10+0x14000] ;  /* 0x0140000a00e47984 */ /* 0x000fe80008000800 */
[----:B------:R-:W-:Y:S04]  /*93f80*/  LDS R230, [R0+UR10+0x16000] ;  /* 0x0160000a00e67984 */ /* 0x000fe80008000800 */
[----:B------:R-:W-:Y:S04]  /*93f90*/  LDS R229, [R103+UR10+0x14000] ;  /* 0x0140000a67e57984 */ /* 0x000fe80008000800 */
[----:B------:R-:W2:Y:S04]  /*93fa0*/  LDS R231, [R103+UR10+0x16000] ;  /* 0x0160000a67e77984 */ /* 0x000ea80008000800 */
        /* <DEDUP_REMOVED lines=14> */
[----:B---3--:R-:W3:Y:S04]  /*94090*/  LDL.LU R72, [R1+0x1610] ;  /* 0x0016100001487983 */ /* 0x008ee80000300800 */
[----:B------:R-:W3:Y:S04]  /*940a0*/  LDL.LU R73, [R1+0x1614] ;  /* 0x0016140001497983 */ /* 0x000ee80000300800 */
[----:B-1----:R-:W3:Y:S04]  /*940b0*/  LDL.LU R74, [R1+0x1618] ;  /* 0x00161800014a7983 */ /* 0x002ee80000300800 */
        /* <DEDUP_REMOVED lines=136> */
[----:B------:R1:W-:Y:S03]  /*94940*/  STL.64 [R1+0x17b8], R70 ;  /* 0x0017b84601007387 */ /* 0x0003e60000100a00 */
[C---:B-1----:R-:W-:Y:S06]  /*94950*/  HMMA.1688.F32.TF32 R68, R232.reuse, R12, R84 ;  /* 0x0000000ce844723c */ /* 0x042fec0000081054 */
[C---:B------:R-:W-:Y:S06]  /*94960*/  HMMA.1688.F32.TF32 R84, R232.reuse, R16, R80 ;  /* 0x00000010e854723c */ /* 0x040fec0000081050 */
[C---:B------:R-:W-:Y:S01]  /*94970*/  HMMA.1688.F32.TF32 R80, R232.reuse, R20, R76 ;  /* 0x00000014e850723c */ /* 0x040fe2000008104c */
[----:B------:R-:W-:Y:S04]  /*94980*/  STL.64 [R1+0x1670], R92 ;  /* 0x0016705c01007387 */ /* 0x000fe80000100a00 */
[----:B------:R-:W-:Y:S04]  /*94990*/  STL.64 [R1+0x1678], R94 ;  /* 0x0016785e01007387 */ /* 0x000fe80000100a00 */
[----:B------:R-:W-:Y:S04]  /*949a0*/  STL.64 [R1+0x16a0], R88 ;  /* 0x0016a05801007387 */ /* 0x000fe80000100a00 */
[----:B------:R-:W-:Y:S01]  /*949b0*/  STL.64 [R1+0x16a8], R90 ;  /* 0x0016a85a01007387 */ /* 0x000fe20000100a00 */
[C---:B------:R-:W-:Y:S03]  /*949c0*/  HMMA.1688.F32.TF32 R76, R232.reuse, R28, R236 ;  /* 0x0000001ce84c723c */ /* 0x040fe600000810ec */
[----:B------:R-:W-:Y:S04]  /*949d0*/  STL.64 [R1+0x1640], R68 ;  /* 0x0016404401007387 */ /* 0x000fe80000100a00 */
[----:B------:R1:W-:Y:S02]  /*949e0*/  STL.64 [R1+0x1648], R70 ;  /* 0x0016484601007387 */ /* 0x0003e40000100a00 */
[C---:B-1----:R-:W-:Y:S06]  /*949f0*/  HMMA.1688.F32.TF32 R68, R232.reuse, R24, R72 ;  /* 0x00000018e844723c */ /* 0x042fec0000081048 */
[----:B------:R-:W-:Y:S01]  /*94a00*/  HMMA.1688.F32.TF32 R72, R232, R32, R240 ;  /* 0x00000020e848723c */ /* 0x000fe200000810f0 */
[----:B------:R1:W-:Y:S04]  /*94a10*/  STL.64 [R1+0x1630], R84 ;  /* 0x0016305401007387 */ /* 0x0003e80000100a00 */
[----:B------:R3:W-:Y:S04]  /*94a20*/  STL.64 [R1+0x1638], R86 ;  /* 0x0016385601007387 */ /* 0x0007e80000100a00 */
[----:B------:R-:W-:Y:S04]  /*94a30*/  STL.64 [R1+0x1620], R80 ;  /* 0x0016205001007387 */ /* 0x000fe80000100a00 */
[----:B------:R-:W-:Y:S04]  /*94a40*/  STL.64 [R1+0x1628], R82 ;  /* 0x0016285201007387 */ /* 0x000fe80000100a00 */
[----:B------:R-:W-:Y:S04]  /*94a50*/  STL.64 [R1+0x1610], R68 ;  /* 0x0016104401007387 */ /* 0x000fe80000100a00 */
[----:B------:R-:W-:Y:S04]  /*94a60*/  STL.64 [R1+0x1618], R70 ;  /* 0x0016184601007387 */ /* 0x000fe80000100a00 */
[----:B------:R4:W-:Y:S04]  /*94a70*/  STL.64 [R1+0x1600], R76 ;  /* 0x0016004c01007387 */ /* 0x0009e80000100a00 */
[----:B------:R4:W-:Y:S04]  /*94a80*/  STL.64 [R1+0x1608], R78 ;  /* 0x0016084e01007387 */ /* 0x0009e80000100a00 */
[----:B------:R-:W-:Y:S04]  /*94a90*/  STL.64 [R1+0x15e0], R72 ;  /* 0x0015e04801007387 */ /* 0x000fe80000100a00 */
[----:B------:R2:W-:Y:S01]  /*94aa0*/  STL.64 [R1+0x15e8], R74 ;  /* 0x0015e84a01007387 */ /* 0x0005e20000100a00 */
[----:B------:R-:W-:-:S02]  /*94ab0*/  IMAD.MOV.U32 R236, RZ, RZ, R50 ;  /* 0x000000ffffec7224 */ /* 0x000fc400078e0032 */
[----:B------:R-:W-:Y:S01]  /*94ac0*/  IMAD.MOV.U32 R237, RZ, RZ, R51 ;  /* 0x000000ffffed7224 */ /* 0x000fe200078e0033 */
[----:B------:R-:W2:Y:S01]  /*94ad0*/  LDL.LU R50, [R1+0x6324] ;  /* 0x0063240001327983 */ /* 0x000ea20000300800 */
[----:B------:R-:W-:Y:S02]  /*94ae0*/  IMAD.MOV.U32 R238, RZ, RZ, R46 ;  /* 0x000000ffffee7224 */ /* 0x000fe400078e002e */
[----:B------:R-:W-:Y:S02]  /*94af0*/  IMAD.MOV.U32 R239, RZ, RZ, R47 ;  /* 0x000000ffffef7224 */ /* 0x000fe400078e002f */
[----:B-1----:R-:W-:Y:S02]  /*94b00*/  IMAD.MOV.U32 R84, RZ, RZ, R58 ;  /* 0x000000ffff547224 */ /* 0x002fe400078e003a */
[----:B------:R-:W-:Y:S02]  /*94b10*/  IMAD.MOV.U32 R85, RZ, RZ, R59 ;  /* 0x000000ffff557224 */ /* 0x000fe400078e003b */
[----:B---3--:R-:W-:-:S02]  /*94b20*/  IMAD.MOV.U32 R86, RZ, RZ, R63 ;  /* 0x000000ffff567224 */ /* 0x008fc400078e003f */
[----:B----4-:R-:W-:Y:S02]  /*94b30*/  IMAD.MOV.U32 R76, RZ, RZ, R67 ;  /* 0x000000ffff4c7224 */ /* 0x010fe400078e0043 */
        /* <DEDUP_REMOVED lines=16> */
[----:B------:R-:W-:Y:S04]  /*94c40*/  LDS R68, [R247+UR10+0x14000] ;  /* 0x0140000af7447984 */ /* 0x000fe80008000800 */
[----:B------:R-:W-:Y:S04]  /*94c50*/  LDS R70, [R247+UR10+0x16000] ;  /* 0x0160000af7467984 */ /* 0x000fe80008000800 */
[----:B------:R-:W-:Y:S04]  /*94c60*/  LDS R69, [R252+UR10+0x14000] ;  /* 0x0140000afc457984 */ /* 0x000fe80008000800 */
[----:B------:R-:W1:Y:S01]  /*94c70*/  LDS R71, [R252+UR10+0x16000] ;  /* 0x0160000afc477984 */ /* 0x000e620008000800 */
[----:B--2---:R-:W-:-:S15]  /*94c80*/  HMMA.1688.F32.TF32 R72, R232, R36, R248 ;  /* 0x00000024e848723c */ /* 0x004fde00000810f8 */
[----:B------:R-:W-:-:S08]  /*94c90*/  NOP ;  /* 0x0000000000007918 */ /* 0x000fd00000000000 */
[----:B------:R2:W-:Y:S04]  /*94ca0*/  STL.64 [R1+0x15d0], R72 ;  /* 0x0015d04801007387 */ /* 0x0005e80000100a00 */
[----:B------:R3:W-:Y:S04]  /*94cb0*/  STL.64 [R1+0x15d8], R74 ;  /* 0x0015d84a01007387 */ /* 0x0007e80000100a00 */
[----:B------:R-:W4:Y:S04]  /*94cc0*/  LDL.LU R51, [R1+0x6320] ;  /* 0x0063200001337983 */ /* 0x000f280000300800 */
[----:B------:R-:W4:Y:S04]  /*94cd0*/  LDL.LU R46, [R1+0x631c] ;  /* 0x00631c00012e7983 */ /* 0x000f280000300800 */
[----:B------:R-:W4:Y:S01]  /*94ce0*/  LDL.LU R47, [R1+0x6318] ;  /* 0x00631800012f7983 */ /* 0x000f220000300800 */
[----:B--2---:R-:W-:-:S02]  /*94cf0*/  IMAD.MOV.U32 R72, RZ, RZ, R31 ;  /* 0x000000ffff487224 */ /* 0x004fc400078e001f */
[----:B------:R-:W-:Y:S01]  /*94d00*/  IMAD.MOV.U32 R73, RZ, RZ, R30 ;  /* 0x000000ffff497224 */ /* 0x000fe200078e001e */
[----:B------:R-:W2:Y:S04]  /*94d10*/  LDL.LU R31, [R1+0x6314] ;  /* 0x00631400011f7983 */ /* 0x000ea80000300800 */
[----:B------:R-:W2:Y:S01]  /*94d20*/  LDL.LU R30, [R1+0x6310] ;  /* 0x00631000011e7983 */ /* 0x000ea20000300800 */
[----:B---3--:R-:W-:Y:S02]  /*94d30*/  IMAD.MOV.U32 R74, RZ, RZ, R35 ;  /* 0x000000ffff4a7224 */ /* 0x008fe400078e0023 */
[----:B------:R-:W-:Y:S01]  /*94d40*/  IMAD.MOV.U32 R75, RZ, RZ, R34 ;  /* 0x000000ffff4b7224 */ /* 0x000fe200078e0022 */
[----:B------:R-:W3:Y:S04]  /*94d50*/  LDL.LU R35, [R1+0x630c] ;  /* 0x00630c0001237983 */ /* 0x000ee80000300800 */
[----:B------:R-:W2:Y:S04]  /*94d60*/  LDL.LU R34, [R1+0x6308] ;  /* 0x0063080001227983 */ /* 0x000ea80000300800 */
        /* <DEDUP_REMOVED lines=13> */
[----:B----4-:R-:W-:Y:S02]  /*94e40*/  IMAD.MOV.U32 R94, RZ, RZ, R51 ;  /* 0x000000ffff5e7224 */ /* 0x010fe400078e0033 */
[----:B------:R-:W-:Y:S02]  /*94e50*/  IMAD.MOV.U32 R93, RZ, RZ, R46 ;  /* 0x000000ffff5d7224 */ /* 0x000fe400078e002e */
[----:B------:R-:W-:Y:S02]  /*94e60*/  IMAD.MOV.U32 R92, RZ, RZ, R47 ;  /* 0x000000ffff5c7224 */ /* 0x000fe400078e002f */
[----:B------:R-:W4:Y:S04]  /*94e70*/  LDL.LU R47, [R1+0x62d4] ;  /* 0x0062d400012f7983 */ /* 0x000f280000300800 */
[----:B------:R-:W4:Y:S04]  /*94e80*/  LDL.LU R46, [R1+0x62d0] ;  /* 0x0062d000012e7983 */ /* 0x000f280000300800 */
[----:B------:R-:W4:Y:S04]  /*94e90*/  LDL.LU R51, [R1+0x62cc] ;  /* 0x0062cc0001337983 */ /* 0x000f280000300800 */
[----:B------:R-:W4:Y:S01]  /*94ea0*/  LDL.LU R50, [R1+0x62c8] ;  /* 0x0062c80001327983 */ /* 0x000f220000300800 */
[----:B---3--:R-:W-:-:S02]  /*94eb0*/  IMAD.MOV.U32 R107, RZ, RZ, R67 ;  /* 0x000000ffff6b7224 */ /* 0x008fc400078e0043 */
[----:B--2---:R-:W-:Y:S02]  /*94ec0*/  IMAD.MOV.U32 R106, RZ, RZ, R66 ;  /* 0x000000ffff6a7224 */ /* 0x004fe400078e0042 */
[----:B------:R-:W-:Y:S02]  /*94ed0*/  IMAD.MOV.U32 R105, RZ, RZ, R54 ;  /* 0x000000ffff697224 */ /* 0x000fe400078e0036 */
[----:B------:R-:W-:Y:S02]  /*94ee0*/  IMAD.MOV.U32 R104, RZ, RZ, R55 ;  /* 0x000000ffff687224 */ /* 0x000fe400078e0037 */
[----:B------:R-:W2:Y:S04]  /*94ef0*/  LDL.LU R55, [R1+0x62c4] ;  /* 0x0062c40001377983 */ /* 0x000ea80000300800 */
[----:B------:R-:W3:Y:S04]  /*94f00*/  LDL.LU R54, [R1+0x62c0] ;  /* 0x0062c00001367983 */ /* 0x000ee80000300800 */
[----:B------:R-:W4:Y:S04]  /*94f10*/  LDL.LU R66, [R1+0x62bc] ;  /* 0x0062bc0001427983 */ /* 0x000f280000300800 */
[----:B------:R-:W2:Y:S01]  /*94f20*/  LDL.LU R67, [R1+0x62b8] ;  /* 0x0062b80001437983 */ /* 0x000ea20000300800 */
[----:B------:R-:W-:-:S02]  /*94f30*/  IMAD.MOV.U32 R108, RZ, RZ, R62 ;  /* 0x000000ffff6c7224 */ /* 0x000fc400078e003e */
[----:B------:R-:W-:Y:S01]  /*94f40*/  IMAD.MOV.U32 R109, RZ, RZ, R63 ;  /* 0x000000ffff6d7224 */ /* 0x000fe200078e003f */
[----:B------:R-:W3:Y:S04]  /*94f50*/  LDL.LU R62, [R1+0x62b4] ;  /* 0x0062b400013e7983 */ /* 0x000ee80000300800 */
[----:B------:R-:W3:Y:S01]  /*94f60*/  LDL.LU R63, [R1+0x62b0] ;  /* 0x0062b000013f7983 */ /* 0x000ee20000300800 */
[----:B------:R-:W-:Y:S02]  /*94f70*/  IMAD.MOV.U32 R110, RZ, RZ, R59 ;  /* 0x000000ffff6e7224 */ /* 0x000fe400078e003b */
[----:B------:R-:W-:Y:S01]  /*94f80*/  IMAD.MOV.U32 R111, RZ, RZ, R58 ;  /* 0x000000ffff6f7224 */ /* 0x000fe200078e003a */
        /* <DEDUP_REMOVED lines=10> */
[----:B----4-:R-:W-:Y:S02]  /*95030*/  IMAD.MOV.U32 R248, RZ, RZ, R66 ;  /* 0x000000fffff87224 */ /* 0x010fe400078e0042 */
[----:B--2---:R-:W-:Y:S01]  /*95040*/  IMAD.MOV.U32 R249, RZ, RZ, R67 ;  /* 0x000000fffff97224 */ /* 0x004fe200078e0043 */
[----:B------:R-:W2:Y:S04]  /*95050*/  LDL.LU R66, [R1+0x62a4] ;  /* 0x0062a40001427983 */ /* 0x000ea80000300800 */
[----:B------:R-:W2:Y:S01]  /*95060*/  LDL.LU R67, [R1+0x62a0] ;  /* 0x0062a00001437983 */ /* 0x000ea20000300800 */
[----:B---3--:R-:W-:-:S02]  /*95070*/  IMAD.MOV.U32 R250, RZ, RZ, R62 ;  /* 0x000000fffffa7224 */ /* 0x008fc400078e003e */
[----:B------:R-:W-:Y:S01]  /*95080*/  IMAD.MOV.U32 R251, RZ, RZ, R63 ;  /* 0x000000fffffb7224 */ /* 0x000fe200078e003f */
[----:B------:R-:W3:Y:S04]  /*95090*/  LDL.LU R62, [R1+0x629c] ;  /* 0x00629c00013e7983 */ /* 0x000ee80000300800 */
[----:B------:R-:W3:Y:S04]  /*950a0*/  LDL.LU R63, [R1+0x6298] ;  /* 0x00629800013f7983 */ /* 0x000ee80000300800 */
[----:B------:R-:W4:Y:S04]  /*950b0*/  LDL R124, [R1+0x13f0] ;  /* 0x0013f000017c7983 */ /* 0x000f280000100800 */
[----:B------:R-:W4:Y:S04]  /*950c0*/  LDL R125, [R1+0x13f4] ;  /* 0x0013f400017d7983 */ /* 0x000f280000100800 */
[----:B------:R-:W4:Y:S04]  /*950d0*/  LDL R126, [R1+0x13f8] ;  /* 0x0013f800017e7983 */ /* 0x000f280000100800 */
[----:B------:R-:W4:Y:S04]  /*950e0*/  LDL R127, [R1+0x13fc] ;  /* 0x0013fc00017f7983 */ /* 0x000f280000100800 */
        /* <DEDUP_REMOVED lines=28> */
[----:B------:R-:W-:-:S03]  /*952b0*/  IMAD.MOV.U32 R120, RZ, RZ, R58 ;  /* 0x000000ffff787224 */ /* 0x000fc600078e003a */
[----:B------:R-:W4:Y:S01]  /*952c0*/  LDL.LU R58, [R1+0x6294] ;  /* 0x00629400013a7983 */ /* 0x000f220000300800 */
[----:B------:R-:W-:Y:S02]  /*952d0*/  IMAD.MOV.U32 R121, RZ, RZ, R59 ;  /* 0x000000ffff797224 */ /* 0x000fe400078e003b */
[----:B------:R-:W-:Y:S01]  /*952e0*/  IMAD.MOV.U32 R122, RZ, RZ, R54 ;  /* 0x000000ffff7a7224 */ /* 0x000fe200078e0036 */
[----:B------:R-:W4:Y:S04]  /*952f0*/  LDL.LU R59, [R1+0x6290] ;  /* 0x00629000013b7983 */ /* 0x000f280000300800 */
[----:B------:R-:W4:Y:S01]  /*95300*/  LDL.LU R54, [R1+0x628c] ;  /* 0x00628c0001367983 */ /* 0x000f220000300800 */
[----:B------:R-:W-:Y:S02]  /*95310*/  IMAD.MOV.U32 R123, RZ, RZ, R55 ;  /* 0x000000ffff7b7224 */ /* 0x000fe400078e0037 */
[----:B------:R-:W-:Y:S01]  /*95320*/  IMAD.MOV.U32 R116, RZ, RZ, R50 ;  /* 0x000000ffff747224 */ /* 0x000fe200078e0032 */
[----:B------:R-:W4:Y:S04]  /*95330*/  LDL.LU R55, [R1+0x6288] ;  /* 0x0062880001377983 */ /* 0x000f280000300800 */
[----:B------:R-:W4:Y:S01]  /*95340*/  LDL.LU R50, [R1+0x6284] ;  /* 0x0062840001327983 */ /* 0x000f220000300800 */
[----:B------:R-:W-:-:S02]  /*95350*/  IMAD.MOV.U32 R117, RZ, RZ, R51 ;  /* 0x000000ffff757224 */ /* 0x000fc400078e0033 */
[----:B------:R-:W-:Y:S01]  /*95360*/  IMAD.MOV.U32 R118, RZ, RZ, R46 ;  /* 0x000000ffff767224 */ /* 0x000fe200078e002e */
[----:B------:R-:W4:Y:S04]  /*95370*/  LDL.LU R51, [R1+0x6280] ;  /* 0x0062800001337983 */ /* 0x000f280000300800 */
[----:B------:R-:W4:Y:S01]  /*95380*/  LDL.LU R46, [R1+0x627c] ;  /* 0x00627c00012e7983 */ /* 0x000f220000300800 */
[----:B------:R-:W-:-:S03]  /*95390*/  IMAD.MOV.U32 R119, RZ, RZ, R47 ;  /* 0x000000ffff777224 */ /* 0x000fc600078e002f */
        /* <DEDUP_REMOVED lines=19> */
[C---:B----4-:R-:W-:Y:S06]  /*954d0*/  HMMA.1688.F32.TF32 R148, R232.reuse, R48, R144 ;  /* 0x00000030e894723c */ /* 0x050fec0000081090 */
[C---:B------:R-:W-:Y:S06]  /*954e0*/  HMMA.1688.F32.TF32 R144, R232.reuse, R52, R140 ;  /* 0x00000034e890723c */ /* 0x040fec000008108c */
[C---:B------:R-:W-:Y:S06]  /*954f0*/  HMMA.1688.F32.TF32 R140, R232.reuse, R56, R136 ;  /* 0x00000038e88c723c */ /* 0x040fec0000081088 */
[C---:B------:R-:W-:Y:S06]  /*95500*/  HMMA.1688.F32.TF32 R136, R232.reuse, R60, R132 ;  /* 0x0000003ce888723c */ /* 0x040fec0000081084 */
[----:B------:R-:W-:Y:S01]  /*95510*/  HMMA.1688.F32.TF32 R132, R232, R64, R128 ;  /* 0x00000040e884723c */ /* 0x000fe20000081080 */
        /* <DEDUP_REMOVED lines=8> */
[----:B------:R-:W-:Y:S01]  /*955a0*/  STL.64 [R1+0x16c0], R148 ;  /* 0x0016c09401007387 */ /* 0x000fe20000100a00 */
        /* <DEDUP_REMOVED lines=11> */
[----:B------:R-:W-:-:S02]  /*95660*/  IMAD.MOV.U32 R248, RZ, RZ, R26 ;  /* 0x000000fffff87224 */ /* 0x000fc400078e001a */
[----:B------:R-:W-:Y:S02]  /*95670*/  IMAD.MOV.U32 R249, RZ, RZ, R22 ;  /* 0x000000fffff97224 */ /* 0x000fe400078e0016 */
[----:B------:R-:W-:Y:S01]  /*95680*/  IMAD.MOV.U32 R250, RZ, RZ, R23 ;  /* 0x000000fffffa7224 */ /* 0x000fe200078e0017 */
[----:B------:R-:W-:Y:S04]  /*95690*/  STL.64 [R1+0x23c0], R128 ;  /* 0x0023c08001007387 */ /* 0x000fe80000100a00 */
[----:B------:R-:W-:Y:S04]  /*956a0*/  STL.64 [R1+0x23c8], R130 ;  /* 0x0023c88201007387 */ /* 0x000fe80000100a00 */
[----:B------:R-:W3:Y:S04]  /*956b0*/  LDL.LU R26, [R1+0x6234] ;  /* 0x00623400011a7983 */ /* 0x000ee80000300800 */
[----:B------:R-:W-:Y:S04]  /*956c0*/  STL.64 [R1+0x23b0], R124 ;  /* 0x0023b07c01007387 */ /* 0x000fe80000100a00 */
[----:B------:R-:W-:Y:S04]  /*956d0*/  STL.64 [R1+0x23b8], R126 ;  /* 0x0023b87e01007387 */ /* 0x000fe80000100a00 */
[----:B------:R-:W4:Y:S04]  /*956e0*/  LDL.LU R22, [R1+0x6230] ;  /* 0x0062300001167983 */ /* 0x000f280000300800 */
[----:B------:R-:W4:Y:S01]  /*956f0*/  LDL.LU R23, [R1+0x622c] ;  /* 0x00622c0001177983 */ /* 0x000f220000300800 */
[----:B------:R-:W-:-:S03]  /*95700*/  IMAD.MOV.U32 R251, RZ, RZ, R27 ;  /* 0x000000fffffb7224 */ /* 0x000fc600078e001b */
[----:B------:R-:W3:Y:S01]  /*95710*/  LDL.LU R27, [R1+0x6228] ;  /* 0x00622800011b7983 */ /* 0x000ee20000300800 */
[C---:B------:R-:W-:Y:S06]  /*95720*/  HMMA.1688.F32.TF32 R120, R228.reuse, R14, R120 ;  /* 0x0000000ee478723c */ /* 0x040fec0000081078 */
[----:B------:R-:W-:-:S15]  /*95730*/  HMMA.1688.F32.TF32 R116, R228, R18, R116 ;  /* 0x00000012e474723c */ /* 0x000fde0000081074 */
[----:B------:R-:W-:-:S02]  /*95740*/  NOP ;  /* 0x0000000000007918 */ /* 0x000fc40000000000 */
[----:B------:R-:W-:Y:S04]  /*95750*/  STL.64 [R1+0x2380], R120 ;  /* 0x0023807801007387 */ /* 0x000fe80000100a00 */
[----:B------:R-:W-:Y:S04]  /*95760*/  STL.64 [R1+0x2388], R122 ;  /* 0x0023887a01007387 */ /* 0x000fe80000100a00 */
[----:B------:R-:W-:Y:S04]  /*95770*/  STL.64 [R1+0x2370], R116 ;  /* 0x0023707401007387 */ /* 0x000fe80000100a00 */
[----:B------:R3:W-:Y:S01]  /*95780*/  STL.64 [R1+0x2378], R118 ;  /* 0x0023787601007387 */ /* 0x0007e20000100a00 */
[C---:B----4-:R-:W-:Y:S06]  /*95790*/  HMMA.1688.F32.TF32 R112, R228.reuse, R22, R112 ;  /* 0x00000016e470723c */ /* 0x050fec0000081070 */
[C---:B---3--:R-:W-:Y:S06]  /*957a0*/  HMMA.1688.F32.TF32 R116, R228.reuse, R26, R108 ;  /* 0x0000001ae474723c */ /* 0x048fec000008106c */
[C---:B------:R-:W-:Y:S06]  /*957b0*/  HMMA.1688.F32.TF32 R108, R228.reuse, R34, R96 ;  /* 0x00000022e46c723c */ /* 0x040fec0000081060 */
[C---:B------:R-:W-:Y:S06]  /*957c0*/  HMMA.1688.F32.TF32 R96, R228.reuse, R42, R88 ;  /* 0x0000002ae460723c */ /* 0x040fec0000081058 */
[C---:B------:R-:W-:Y:S06]  /*957d0*/  HMMA.1688.F32.TF32 R88, R228.reuse, R50, R80 ;  /* 0x00000032e458723c */ /* 0x040fec0000081050 */
[C---:B------:R-:W-:Y:S01]  /*957e0*/  HMMA.1688.F32.TF32 R80, R228.reuse, R58, R72 ;  /* 0x0000003ae450723c */ /* 0x040fe20000081048 */
[----:B------:R-:W-:Y:S04]  /*957f0*/  STL.64 [R1+0x2490], R112 ;  /* 0x0024907001007387 */ /* 0x000fe80000100a00 */
[----:B------:R3:W-:Y:S02]  /*95800*/  STL.64 [R1+0x2498], R114 ;  /* 0x0024987201007387 */ /* 0x0007e40000100a00 */
[C---:B---3--:R-:W-:Y:S06]  /*95810*/  HMMA.1688.F32.TF32 R112, R228.reuse, R30, R104 ;  /* 0x0000001ee470723c */ /* 0x048fec0000081068 */
[C---:B------:R-:W-:Y:S06]  /*95820*/  HMMA.1688.F32.TF32 R104, R228.reuse, R38, R92 ;  /* 0x00000026e468723c */ /* 0x040fec000008105c */
[C---:B------:R-:W-:Y:S06]  /*95830*/  HMMA.1688.F32.TF32 R92, R228.reuse, R46, R84 ;  /* 0x0000002ee45c723c */ /* 0x040fec0000081054 */
[C---:B------:R-:W-:Y:S06]  /*95840*/  HMMA.1688.F32.TF32 R84, R228.reuse, R54, R76 ;  /* 0x00000036e454723c */ /* 0x040fec000008104c */
[C---:B------:R-:W-:Y:S06]  /*95850*/  HMMA.1688.F32.TF32 R76, R228.reuse, R62, R236 ;  /* 0x0000003ee44c723c */ /* 0x040fec00000810ec */
[----:B------:R-:W-:Y:S01]  /*95860*/  HMMA.1688.F32.TF32 R72, R228, R66, R240 ;  /* 0x00000042e448723c */ /* 0x000fe200000810f0 */
[----:B------:R-:W-:Y:S04]  /*95870*/  STL.64 [R1+0x2480], R116 ;  /* 0x0024807401007387 */ /* 0x000fe80000100a00 */
[----:B------:R-:W-:Y:S04]  /*95880*/  STL.64 [R1+0x2488], R118 ;  /* 0x0024887601007387 */ /* 0x000fe80000100a00 */
        /* <DEDUP_REMOVED lines=18> */
[----:B------:R2:W-:Y:S04]  /*959b0*/  STL.64 [R1+0x24b0], R80 ;  /* 0x0024b05001007387 */ /* 0x0005e80000100a00 */
[----:B------:R3:W-:Y:S04]  /*959c0*/  STL.64 [R1+0x24b8], R82 ;  /* 0x0024b85201007387 */ /* 0x0007e80000100a00 */
[----:B----4-:R-:W4:Y:S04]  /*959d0*/  LDL R88, [R1+0x1410] ;  /* 0x0014100001587983 */ /* 0x010f280000100800 */
[----:B------:R-:W-:Y:S04]  /*959e0*/  STL.64 [R1+0x24a0], R76 ;  /* 0x0024a04c01007387 */ /* 0x000fe80000100a00 */
[----:B------:R-:W-:Y:S04]  /*959f0*/  STL.64 [R1+0x24a8], R78 ;  /* 0x0024a84e01007387 */ /* 0x000fe80000100a00 */
[----:B------:R-:W-:Y:S04]  /*95a00*/  STL.64 [R1+0x23f0], R72 ;  /* 0x0023f04801007387 */ /* 0x000fe80000100a00 */
[----:B------:R3:W-:Y:S04]  /*95a10*/  STL.64 [R1+0x23f8], R74 ;  /* 0x0023f84a01007387 */ /* 0x0007e80000100a00 */
[----:B------:R-:W4:Y:S04]  /*95a20*/  LDL R89, [R1+0x1414] ;  /* 0x0014140001597983 */ /* 0x000f280000100800 */
[----:B-1----:R-:W4:Y:S04]  /*95a30*/  LDL R90, [R1+0x1418] ;  /* 0x00141800015a7983 */ /* 0x002f280000100800 */
[----:B------:R-:W4:Y:S04]  /*95a40*/  LDL R91, [R1+0x141c] ;  /* 0x00141c00015b7983 */ /* 0x000f280000100800 */
[----:B--2---:R-:W2:Y:S04]  /*95a50*/  LDL.LU R80, [R1+0x14e0] ;  /* 0x0014e00001507983 */ /* 0x004ea80000300800 */
[----:B------:R-:W2:Y:S04]  /*95a60*/  LDL.LU R81, [R1+0x14e4] ;  /* 0x0014e40001517983 */ /* 0x000ea80000300800 */
[----:B---3--:R-:W2:Y:S04]  /*95a70*/  LDL.LU R82, [R1+0x14e8] ;  /* 0x0014e80001527983 */ /* 0x008ea80000300800 */
[----:B------:R-:W2:Y:S04]  /*95a80*/  LDL.LU R83, [R1+0x14ec] ;  /* 0x0014ec0001537983 */ /* 0x000ea80000300800 */
[----:B------:R-:W3:Y:S04]  /*95a90*/  LDL.LU R84, [R1+0x14d0] ;  /* 0x0014d00001547983 */ /* 0x000ee80000300800 */
[----:B------:R-:W3:Y:S04]  /*95aa0*/  LDL.LU R85, [R1+0x14d4] ;  /* 0x0014d40001557983 */ /* 0x000ee80000300800 */
[----:B------:R-:W3:Y:S04]  /*95ab0*/  LDL.LU R86, [R1+0x14d8] ;  /* 0x0014d80001567983 */ /* 0x000ee80000300800 */
[----:B------:R-:W3:Y:S01]  /*95ac0*/  LDL.LU R87, [R1+0x14dc] ;  /* 0x0014dc0001577983 */ /* 0x000ee20000300800 */
[----:B------:R-:W-:Y:S03]  /*95ad0*/  HMMA.1688.F32.TF32 R72, R68, R6, R248 ;  /* 0x000000064448723c */ /* 0x000fe600000810f8 */
[----:B------:R-:W4:Y:S04]  /*95ae0*/  LDL.LU R76, [R1+0x1500] ;  /* 0x00150000014c7983 */ /* 0x000f280000300800 */
[----:B------:R-:W4:Y:S04]  /*95af0*/  LDL.LU R77, [R1+0x1504] ;  /* 0x00150400014d7983 */ /* 0x000f280000300800 */
[----:B------:R-:W4:Y:S04]  /*95b00*/  LDL.LU R78, [R1+0x1508] ;  /* 0x00150800014e7983 */ /* 0x000f280000300800 */
[----:B------:R-:W4:Y:S09]  /*95b10*/  LDL.LU R79, [R1+0x150c] ;  /* 0x00150c00014f7983 */ /* 0x000f320000300800 */
[----:B------:R-:W-:-:S02]  /*95b20*/  IMAD.MOV.U32 R9, RZ, RZ, R72 ;  /* 0x000000ffff097224 */ /* 0x000fc400078e0048 */
[----:B------:R-:W-:Y:S01]  /*95b30*/  IMAD.MOV.U32 R8, RZ, RZ, R73 ;  /* 0x000000ffff087224 */ /* 0x000fe200078e0049 */
[----:B------:R-:W2:Y:S01]  /*95b40*/  LDL.LU R72, [R1+0x1520] ;  /* 0x0015200001487983 */ /* 0x000ea20000300800 */
[----:B------:R-:W-:-:S03]  /*95b50*/  IMAD.MOV.U32 R5, RZ, RZ, R74 ;  /* 0x000000ffff057224 */ /* 0x000fc600078e004a */
[----:B------:R-:W2:Y:S01]  /*95b60*/  LDL.LU R73, [R1+0x1524] ;  /* 0x0015240001497983 */ /* 0x000ea20000300800 */
[----:B------:R-:W-:-:S03]  /*95b70*/  IMAD.MOV.U32 R4, RZ, RZ, R75 ;  /* 0x000000ffff047224 */ /* 0x000fc600078e004b */
        /* <DEDUP_REMOVED lines=16> */
[----:B--2---:R-:W-:Y:S11]  /*95c80*/  HMMA.1688.F32.TF32 R72, R68, R26, R72 ;  /* 0x0000001a4448723c */ /* 0x004ff60000081048 */
[----:B------:R-:W-:Y:S07]  /*95c90*/  STL.64 [R1+0x13c0], R84 ;  /* 0x0013c05401007387 */ /* 0x000fee0000100a00 */
[----:B------:R-:W-:-:S06]  /*95ca0*/  IMAD.MOV.U32 R21, RZ, RZ, R78 ;  /* 0x000000ffff157224 */ /* 0x000fcc00078e004e */
[----:B------:R-:W-:Y:S02]  /*95cb0*/  IMAD.MOV.U32 R53, RZ, RZ, R72 ;  /* 0x000000ffff357224 */ /* 0x000fe400078e0048 */
[----:B------:R-:W-:Y:S02]  /*95cc0*/  IMAD.MOV.U32 R52, RZ, RZ, R73 ;  /* 0x000000ffff347224 */ /* 0x000fe400078e0049 */
[----:B------:R-:W-:Y:S02]  /*95cd0*/  IMAD.MOV.U32 R49, RZ, RZ, R74 ;  /* 0x000000ffff317224 */ /* 0x000fe400078e004a */
[----:B------:R-:W-:Y:S02]  /*95ce0*/  IMAD.MOV.U32 R48, RZ, RZ, R75 ;  /* 0x000000ffff307224 */ /* 0x000fe400078e004b */
[----:B------:R-:W-:Y:S01]  /*95cf0*/  HMMA.1688.F32.TF32 R72, R68, R34, R240 ;  /* 0x000000224448723c */ /* 0x000fe200000810f0 */
[----:B------:R1:W-:Y:S01]  /*95d00*/  STL.64 [R1+0x13e0], R76 ;  /* 0x0013e04c01007387 */ /* 0x0003e20000100a00 */
[----:B------:R-:W-:-:S04]  /*95d10*/  IMAD.MOV.U32 R20, RZ, RZ, R79 ;  /* 0x000000ffff147224 */ /* 0x000fc800078e004f */
[----:B-1----:R-:W-:-:S15]  /*95d20*/  HMMA.1688.F32.TF32 R76, R68, R30, R236 ;  /* 0x0000001e444c723c */ /* 0x002fde00000810ec */
[----:B------:R-:W-:-:S03]  /*95d30*/  NOP ;  /* 0x0000000000007918 */ /* 0x000fc60000000000 */
[----:B------:R-:W-:Y:S02]  /*95d40*/  IMAD.MOV.U32 R45, RZ, RZ, R72 ;  /* 0x000000ffff2d7224 */ /* 0x000fe400078e0048 */
[----:B------:R-:W-:Y:S02]  /*95d50*/  IMAD.MOV.U32 R44, RZ, RZ, R73 ;  /* 0x000000ffff2c7224 */ /* 0x000fe400078e0049 */
[----:B------:R-:W-:Y:S02]  /*95d60*/  IMAD.MOV.U32 R41, RZ, RZ, R74 ;  /* 0x000000ffff297224 */ /* 0x000fe400078e004a */
[----:B------:R-:W-:Y:S02]  /*95d70*/  IMAD.MOV.U32 R40, RZ, RZ, R75 ;  /* 0x000000ffff287224 */ /* 0x000fe400078e004b */
[C---:B------:R-:W-:Y:S06]  /*95d80*/  HMMA.1688.F32.TF32 R72, R68.reuse, R38, R248 ;  /* 0x000000264448723c */ /* 0x040fec00000810f8 */
[----:B------:R-:W-:Y:S01]  /*95d90*/  HMMA.1688.F32.TF32 R88, R68, R10, R88 ;  /* 0x0000000a4458723c */ /* 0x000fe20000081058 */
[----:B------:R-:W-:Y:S04]  /*95da0*/  STL.64 [R1+0x1400], R76 ;  /* 0x0014004c01007387 */ /* 0x000fe80000100a00 */
[----:B------:R-:W-:Y:S04]  /*95db0*/  STL.64 [R1+0x1408], R78 ;  /* 0x0014084e01007387 */ /* 0x000fe80000100a00 */
[----:B------:R-:W2:Y:S08]  /*95dc0*/  LDL.LU R248, [R1+0x2720] ;  /* 0x0027200001f87983 */ /* 0x000eb00000300800 */
        /* <DEDUP_REMOVED lines=107> */
[C---:B------:R-:W-:Y:S01]  /*96480*/  HMMA.1688.F32.TF32 R92, R232.reuse, R22, R92 ;  /* 0x00000016e85c723c */ /* 0x040fe2000008105c */
        /* <DEDUP_REMOVED lines=26> */
[----:B------:R-:W-:Y:S01]  /*96630*/  IMAD.MOV.U32 R28, RZ, RZ, R125 ;  /* 0x000000ffff1c7224 */ /* 0x000fe200078e007d */
[----:B------:R-:W-:Y:S04]  /*96640*/  STL.64 [R1+0x22f0], R80 ;  /* 0x0022f05001007387 */ /* 0x000fe80000100a00 */
[----:B------:R1:W-:Y:S04]  /*96650*/  STL.64 [R1+0x22f8], R82 ;  /* 0x0022f85201007387 */ /* 0x0003e80000100a00 */
[----:B------:R-:W-:Y:S04]  /*96660*/  STL.64 [R1+0x22e0], R76 ;  /* 0x0022e04c01007387 */ /* 0x000fe80000100a00 */
[----:B------:R2:W-:Y:S04]  /*96670*/  STL.64 [R1+0x22e8], R78 ;  /* 0x0022e84e01007387 */ /* 0x0005e80000100a00 */
[----:B------:R-:W-:Y:S04]  /*96680*/  STL.64 [R1+0x22d0], R72 ;  /* 0x0022d04801007387 */ /* 0x000fe80000100a00 */
[----:B------:R3:W-:Y:S01]  /*96690*/  STL.64 [R1+0x22d8], R74 ;  /* 0x0022d84a01007387 */ /* 0x0007e20000100a00 */
[----:B------:R-:W-:-:S02]  /*966a0*/  IMAD.MOV.U32 R25, RZ, RZ, R126 ;  /* 0x000000ffff197224 */ /* 0x000fc400078e007e */
[----:B------:R-:W-:Y:S02]  /*966b0*/  IMAD.MOV.U32 R24, RZ, RZ, R127 ;  /* 0x000000ffff187224 */ /* 0x000fe400078e007f */
[----:B------:R-:W-:Y:S02]  /*966c0*/  IMAD.MOV.U32 R37, RZ, RZ, R140 ;  /* 0x000000ffff257224 */ /* 0x000fe400078e008c */
[----:B------:R-:W-:Y:S02]  /*966d0*/  IMAD.MOV.U32 R36, RZ, RZ, R141 ;  /* 0x000000ffff247224 */ /* 0x000fe400078e008d */
[----:B------:R-:W-:Y:S02]  /*966e0*/  IMAD.MOV.U32 R33, RZ, RZ, R142 ;  /* 0x000000ffff217224 */ /* 0x000fe400078e008e */
[----:B------:R-:W-:Y:S01]  /*966f0*/  IMAD.MOV.U32 R32, RZ, RZ, R143 ;  /* 0x000000ffff207224 */ /* 0x000fe200078e008f */
[----:B------:R-:W-:Y:S01]  /*96700*/  LDS R68, [R0+UR10+0x14100] ;  /* 0x0141000a00447984 */ /* 0x000fe20008000800 */
[C---:B-1----:R-:W-:Y:S06]  /*96710*/  HMMA.1688.F32.TF32 R80, R232.reuse, R46, R236 ;  /* 0x0000002ee850723c */ /* 0x042fec00000810ec */
[C---:B--2---:R-:W-:Y:S06]  /*96720*/  HMMA.1688.F32.TF32 R76, R232.reuse, R50, R240 ;  /* 0x00000032e84c723c */ /* 0x044fec00000810f0 */
[----:B---3--:R-:W-:Y:S01]  /*96730*/  HMMA.1688.F32.TF32 R72, R232, R54, R248 ;  /* 0x00000036e848723c */ /* 0x008fe200000810f8 */
[----:B------:R-:W-:Y:S04]  /*96740*/  LDS R70, [R0+UR10+0x16100] ;  /* 0x0161000a00467984 */ /* 0x000fe80008000800 */
        /* <DEDUP_REMOVED lines=106> */
[----:B--2---:R-:W-:Y:S06]  /*96df0*/  HMMA.1688.F32.TF32 R144, R228, R6, R144 ;  /* 0x00000006e490723c */ /* 0x004fec0000081090 */
[C---:B------:R-:W-:Y:S06]  /*96e00*/  HMMA.1688.F32.TF32 R152, R232.reuse, R62, R152 ;  /* 0x0000003ee898723c */ /* 0x040fec0000081098 */
[C---:B------:R-:W-:Y:S06]  /*96e10*/  HMMA.1688.F32.TF32 R156, R232.reuse, R58, R156 ;  /* 0x0000003ae89c723c */ /* 0x040fec000008109c */
[----:B------:R-:W-:Y:S01]  /*96e20*/  HMMA.1688.F32.TF32 R148, R232, R66, R148 ;  /* 0x00000042e894723c */ /* 0x000fe20000081094 */
[----:B------:R-:W-:Y:S04]  /*96e30*/  LDS R232, [R247+UR10+0x14100] ;  /* 0x0141000af7e87984 */ /* 0x000fe80008000800 */
[----:B------:R-:W-:Y:S04]  /*96e40*/  LDS R234, [R247+UR10+0x16100] ;  /* 0x0161000af7ea7984 */ /* 0x000fe80008000800 */
[----:B------:R-:W-:Y:S04]  /*96e50*/  LDS R233, [R252+UR10+0x14100] ;  /* 0x0141000afce97984 */ /* 0x000fe80008000800 */
[----:B------:R-:W2:Y:S01]  /*96e60*/  LDS R235, [R252+UR10+0x16100] ;  /* 0x0161000afceb7984 */ /* 0x000ea20008000800 */
        /* <DEDUP_REMOVED lines=29> */
[C---:B-1----:R-:W-:Y:S06]  /*97040*/  HMMA.1688.F32.TF32 R84, R68.reuse, R6, R76 ;  /* 0x000000064454723c */ /* 0x042fec000008104c */
[C---:B------:R-:W-:Y:S06]  /*97050*/  HMMA.1688.F32.TF32 R80, R68.reuse, R10, R72 ;  /* 0x0000000a4450723c */ /* 0x040fec0000081048 */
[C---:B------:R-:W-:Y:S06]  /*97060*/  HMMA.1688.F32.TF32 R76, R68.reuse, R14, R236 ;  /* 0x0000000e444c723c */ /* 0x040fec00000810ec */
[C---:B------:R-:W-:Y:S01]  /*97070*/  HMMA.1688.F32.TF32 R72, R68.reuse, R18, R240 ;  /* 0x000000124448723c */ /* 0x040fe200000810f0 */
[----:B------:R-:W-:Y:S04]  /*97080*/  LDS R228, [R0+UR10+0x14180] ;  /* 0x0141800a00e47984 */ /* 0x000fe80008000800 */
[----:B------:R-:W-:Y:S04]  /*97090*/  LDS R230, [R0+UR10+0x16180] ;  /* 0x0161800a00e67984 */ /* 0x000fe80008000800 */
        /* <DEDUP_REMOVED lines=44> */
[----:B-1----:R-:W2:Y:S04]  /*97360*/  LDL.LU R72, [R1+0x2840] ;  /* 0x0028400001487983 */ /* 0x002ea80000300800 */
        /* <DEDUP_REMOVED lines=171> */
[----:B------:R-:W-:Y:S04]  /*97e20*/  LDS R68, [R247+UR10+0x14180] ;  /* 0x0141800af7447984 */ /* 0x000fe80008000800 */
[----:B------:R-:W-:Y:S04]  /*97e30*/  LDS R70, [R247+UR10+0x16180] ;  /* 0x0161800af7467984 */ /* 0x000fe80008000800 */
[----:B------:R-:W-:Y:S04]  /*97e40*/  LDS R69, [R252+UR10+0x14180] ;  /* 0x0141800afc457984 */ /* 0x000fe80008000800 */
[----:B------:R-:W4:Y:S01]  /*97e50*/  LDS R71, [R252+UR10+0x16180] ;  /* 0x0161800afc477984 */ /* 0x000f220008000800 */
[C---:B-1----:R-:W-:Y:S06]  /*97e60*/  HMMA.1688.F32.TF32 R80, R232.reuse, R58, R236 ;  /* 0x0000003ae850723c */ /* 0x042fec00000810ec */
[C---:B--2---:R-:W-:Y:S06]  /*97e70*/  HMMA.1688.F32.TF32 R76, R232.reuse, R62, R240 ;  /* 0x0000003ee84c723c */ /* 0x044fec00000810f0 */
[----:B---3--:R-:W-:Y:S01]  /*97e80*/  HMMA.1688.F32.TF32 R72, R232, R66, R248 ;  /* 0x00000042e848723c */ /* 0x008fe200000810f8 */
[----:B------:R-:W-:Y:S04]  /*97e90*/  LDS R232, [R0+UR10+0x14200] ;  /* 0x0142000a00e87984 */ /* 0x000fe80008000800 */
        /* <DEDUP_REMOVED lines=123> */
[----:B------:R-:W-:Y:S06]  /*98650*/  HMMA.1688.F32.TF32 R92, R228, R62, R92 ;  /* 0x0000003ee45c723c */ /* 0x000fec000008105c */
[C---:B------:R-:W-:Y:S01]  /*98660*/  HMMA.1688.F32.TF32 R76, R68.reuse, R14, R76 ;  /* 0x0000000e444c723c */ /* 0x040fe2000008104c */
        /* <DEDUP_REMOVED lines=38> */
[----:B------:R-:W-:Y:S04]  /*988d0*/  LDS R229, [R252+UR10+0x14200] ;  /* 0x0142000afce57984 */ /* 0x000fe80008000800 */
[----:B------:R-:W3:Y:S01]  /*988e0*/  LDS R231, [R252+UR10+0x16200] ;  /* 0x0162000afce77984 */ /* 0x000ee20008000800 */
[C---:B--2---:R-:W-:Y:S06]  /*988f0*/  HMMA.1688.F32.TF32 R72, R68.reuse, R22, R236 ;  /* 0x000000164448723c */ /* 0x044fec00000810ec */
[----:B------:R-:W-:-:S15]  /*98900*/  HMMA.1688.F32.TF32 R76, R68, R26, R240 ;  /* 0x0000001a444c723c */ /* 0x000fde00000810f0 */
[----:B------:R-:W-:-:S02]  /*98910*/  NOP ;  /* 0x0000000000007918 */ /* 0x000fc40000000000 */
[----:B------:R-:W-:Y:S04]  /*98920*/  STL.64 [R1+0x1290], R72 ;  /* 0x0012904801007387 */ /* 0x000fe80000100a00 */
[----:B------:R2:W-:Y:S04]  /*98930*/  STL.64 [R1+0x1298], R74 ;  /* 0x0012984a01007387 */ /* 0x0005e80000100a00 */
[----:B------:R-:W3:Y:S01]  /*98940*/  LDL.LU R240, [R1+0x10d0] ;  /* 0x0010d00001f07983 */ /* 0x000ee20000300800 */
[----:B--2---:R-:W-:Y:S03]  /*98950*/  HMMA.1688.F32.TF32 R72, R68, R30, R248 ;  /* 0x0000001e4448723c */ /* 0x004fe600000810f8 */
[----:B------:R-:W-:Y:S04]  /*98960*/  STL.64 [R1+0x1280], R76 ;  /* 0x0012804c01007387 */ /* 0x000fe80000100a00 */
[----:B------:R-:W-:-:S15]  /*98970*/  STL.64 [R1+0x1288], R78 ;  /* 0x0012884e01007387 */ /* 0x000fde0000100a00 */
        /* <DEDUP_REMOVED lines=180> */
[----:B------:R-:W-:Y:S04]  /*994c0*/  LDS R68, [R0+UR10+0x14280] ;  /* 0x0142800a00447984 */ /* 0x000fe80008000800 */
[----:B------:R-:W-:Y:S04]  /*994d0*/  STL.64 [R1+0x1f80], R72 ;  /* 0x001f804801007387 */ /* 0x000fe80000100a00 */
[----:B------:R3:W-:Y:S04]  /*994e0*/  STL.64 [R1+0x1f88], R74 ;  /* 0x001f884a01007387 */ /* 0x0007e80000100a00 */
[----:B------:R-:W-:Y:S04]  /*994f0*/  LDS R70, [R0+UR10+0x16280] ;  /* 0x0162800a00467984 */ /* 0x000fe80008000800 */
[----:B------:R-:W-:Y:S04]  /*99500*/  LDS R69, [R103+UR10+0x14280] ;  /* 0x0142800a67457984 */ /* 0x000fe80008000800 */
[----:B------:R-:W4:Y:S01]  /*99510*/  LDS R71, [R103+UR10+0x16280] ;  /* 0x0162800a67477984 */ /* 0x000f220008000800 */
[----:B-1----:R-:W-:Y:S06]  /*99520*/  HMMA.1688.F32.TF32 R80, R232, R66, R236 ;  /* 0x00000042e850723c */ /* 0x002fec00000810ec */
[C---:B--2---:R-:W-:Y:S06]  /*99530*/  HMMA.1688.F32.TF32 R76, R228.reuse, R6, R240 ;  /* 0x00000006e44c723c */ /* 0x044fec00000810f0 */
[----:B---3--:R-:W-:Y:S01]  /*99540*/  HMMA.1688.F32.TF32 R72, R228, R10, R248 ;  /* 0x0000000ae448723c */ /* 0x008fe200000810f8 */
[----:B------:R-:W-:Y:S04]  /*99550*/  LDS R232, [R247+UR10+0x14280] ;  /* 0x0142800af7e87984 */ /* 0x000fe80008000800 */
[----:B------:R-:W-:Y:S04]  /*99560*/  LDS R234, [R247+UR10+0x16280] ;  /* 0x0162800af7ea7984 */ /* 0x000fe80008000800 */
[----:B------:R-:W-:Y:S04]  /*99570*/  LDS R233, [R252+UR10+0x14280] ;  /* 0x0142800afce97984 */ /* 0x000fe80008000800 */
[----:B------:R-:W1:Y:S04]  /*99580*/  LDS R235, [R252+UR10+0x16280] ;  /* 0x0162800afceb7984 */ /* 0x000e680008000800 */
        /* <DEDUP_REMOVED lines=14> */
[----:B--2---:R-:W4:Y:S04]  /*99670*/  LDL.LU R80, [R1+0xf90] ;  /* 0x000f900001507983 */ /* 0x004f280000300800 */
[----:B------:R-:W4:Y:S04]  /*99680*/  LDL.LU R81, [R1+0xf94] ;  /* 0x000f940001517983 */ /* 0x000f280000300800 */
[----:B---3--:R-:W4:Y:S04]  /*99690*/  LDL.LU R82, [R1+0xf98] ;  /* 0x000f980001527983 */ /* 0x008f280000300800 */
        /* <DEDUP_REMOVED lines=83> */
[----:B---3--:R-:W-:Y:S06]  /*99bd0*/  HMMA.1688.F32.TF32 R88, R68, R10, R88 ;  /* 0x0000000a4458723c */ /* 0x008fec0000081058 */
        /* <DEDUP_REMOVED lines=63> */
[C---:B---3--:R-:W-:Y:S11]  /*99fd0*/  HMMA.1688.F32.TF32 R72, R68.reuse, R38, R248 ;  /* 0x000000264448723c */ /* 0x048ff600000810f8 */
        /* <DEDUP_REMOVED lines=113> */
[----:B------:R-:W2:Y:S01]  /*9a6f0*/  LDL.LU R75, [R1+0xd7c] ;  /* 0x000d7c00014b7983 */ /* 0x000ea20000300800 */
[----:B---3--:R-:W-:-:S15]  /*9a700*/  HMMA.1688.F32.TF32 R236, R68, R42, R236 ;  /* 0x0000002a44ec723c */ /* 0x008fde00000810ec */
[----:B------:R-:W-:-:S08]  /*9a710*/  NOP ;  /* 0x0000000000007918 */ /* 0x000fd00000000000 */
[----:B------:R-:W-:Y:S04]  /*9a720*/  STL.64 [R1+0x1ec0], R236 ;  /* 0x001ec0ec01007387 */ /* 0x000fe80000100a00 */
[----:B------:R1:W-:Y:S04]  /*9a730*/  STL.64 [R1+0x1ec8], R238 ;  /* 0x001ec8ee01007387 */ /* 0x0003e80000100a00 */
[----:B-1----:R-:W3:Y:S04]  /*9a740*/  LDL.LU.64 R238, [R1+0x6220] ;  /* 0x0062200001ee7983 */ /* 0x002ee80000300a00 */
[----:B------:R-:W3:Y:S01]  /*9a750*/  LDL.LU.64 R236, [R1+0x6218] ;  /* 0x0062180001ec7983 */ /* 0x000ee20000300a00 */
[C---:B----4-:R-:W-:Y:S06]  /*9a760*/  HMMA.1688.F32.TF32 R240, R68.reuse, R46, R240 ;  /* 0x0000002e44f0723c */ /* 0x050fec00000810f0 */
        /* <DEDUP_REMOVED lines=35> */
[----:B------:R-:W-:Y:S04]  /*9a9a0*/  LDS R69, [R252+UR10+0x14300] ;  /* 0x0143000afc457984 */ /* 0x000fe80008000800 */
[----:B------:R-:W4:Y:S01]  /*9a9b0*/  LDS R71, [R252+UR10+0x16300] ;  /* 0x0163000afc477984 */ /* 0x000f220008000800 */
        /* <DEDUP_REMOVED lines=15> */
[----:B--2---:R-:W-:Y:S01]  /*9aab0*/  HMMA.1688.F32.TF32 R76, R228, R18, R72 ;  /* 0x00000012e44c723c */ /* 0x004fe20000081048 */
        /* <DEDUP_REMOVED lines=34> */
[----:B---3--:R-:W-:-:S03]  /*9ace0*/  IMAD.MOV.U32 R72, RZ, RZ, R238 ;  /* 0x000000ffff487224 */ /* 0x008fc600078e00ee */
[----:B------:R-:W2:Y:S04]  /*9acf0*/  LDL.LU R238, [R1+0x61f4] ;  /* 0x0061f40001ee7983 */ /* 0x000ea80000300800 */
[----:B------:R4:W-:Y:S04]  /*9ad00*/  STL.64 [R1+0x1d70], R76 ;  /* 0x001d704c01007387 */ /* 0x0009e80000100a00 */
[----:B------:R1:W-:Y:S01]  /*9ad10*/  STL.64 [R1+0x1d78], R78 ;  /* 0x001d784e01007387 */ /* 0x0003e20000100a00 */
[----:B------:R-:W-:Y:S02]  /*9ad20*/  IMAD.MOV.U32 R73, RZ, RZ, R239 ;  /* 0x000000ffff497224 */ /* 0x000fe400078e00ef */
[----:B------:R-:W-:Y:S01]  /*9ad30*/  IMAD.MOV.U32 R74, RZ, RZ, R236 ;  /* 0x000000ffff4a7224 */ /* 0x000fe200078e00ec */
[----:B------:R-:W3:Y:S04]  /*9ad40*/  LDL.LU R239, [R1+0x61f0] ;  /* 0x0061f00001ef7983 */ /* 0x000ee80000300800 */
[----:B------:R-:W3:Y:S01]  /*9ad50*/  LDL.LU R236, [R1+0x61ec] ;  /* 0x0061ec0001ec7983 */ /* 0x000ee20000300800 */
[----:B------:R-:W-:-:S03]  /*9ad60*/  IMAD.MOV.U32 R75, RZ, RZ, R237 ;  /* 0x000000ffff4b7224 */ /* 0x000fc600078e00ed */
[----:B------:R-:W3:Y:S01]  /*9ad70*/  LDL.LU R237, [R1+0x61e8] ;  /* 0x0061e80001ed7983 */ /* 0x000ee20000300800 */
[----:B----4-:R-:W-:Y:S02]  /*9ad80*/  IMAD.MOV.U32 R76, RZ, RZ, R240 ;  /* 0x000000ffff4c7224 */ /* 0x010fe400078e00f0 */
[----:B------:R-:W-:Y:S01]  /*9ad90*/  IMAD.MOV.U32 R77, RZ, RZ, R241 ;  /* 0x000000ffff4d7224 */ /* 0x000fe200078e00f1 */
[----:B------:R-:W4:Y:S04]  /*9ada0*/  LDL.LU R240, [R1+0x61e4] ;  /* 0x0061e40001f07983 */ /* 0x000f280000300800 */
[----:B------:R-:W4:Y:S01]  /*9adb0*/  LDL.LU R241, [R1+0x61e0] ;  /* 0x0061e00001f17983 */ /* 0x000f220000300800 */
[----:B-1----:R-:W-:Y:S02]  /*9adc0*/  IMAD.MOV.U32 R78, RZ, RZ, R243 ;  /* 0x000000ffff4e7224 */ /* 0x002fe400078e00f3 */
[----:B------:R-:W-:Y:S01]  /*9add0*/  IMAD.MOV.U32 R79, RZ, RZ, R242 ;  /* 0x000000ffff4f7224 */ /* 0x000fe200078e00f2 */
[----:B------:R-:W4:Y:S04]  /*9ade0*/  LDL.LU R243, [R1+0x61dc] ;  /* 0x0061dc0001f37983 */ /* 0x000f280000300800 */
[----:B------:R-:W4:Y:S01]  /*9adf0*/  LDL.LU R242, [R1+0x61d8] ;  /* 0x0061d80001f27983 */ /* 0x000f220000300800 */
[----:B--2---:R-:W-:-:S02]  /*9ae00*/  IMAD.MOV.U32 R87, RZ, RZ, R238 ;  /* 0x000000ffff577224 */ /* 0x004fc400078e00ee */
[----:B---3--:R-:W-:Y:S02]  /*9ae10*/  IMAD.MOV.U32 R84, RZ, RZ, R236 ;  /* 0x000000ffff547224 */ /* 0x008fe400078e00ec */
[----:B------:R-:W-:Y:S01]  /*9ae20*/  IMAD.MOV.U32 R86, RZ, RZ, R239 ;  /* 0x000000ffff567224 */ /* 0x000fe200078e00ef */
[----:B------:R-:W2:Y:S01]  /*9ae30*/  LDL.LU R236, [R1+0x61d4] ;  /* 0x0061d40001ec7983 */ /* 0x000ea20000300800 */
[----:B------:R-:W-:-:S03]  /*9ae40*/  IMAD.MOV.U32 R85, RZ, RZ, R237 ;  /* 0x000000ffff557224 */ /* 0x000fc600078e00ed */
[----:B------:R-:W3:Y:S04]  /*9ae50*/  LDL.LU R237, [R1+0x61d0] ;  /* 0x0061d00001ed7983 */ /* 0x000ee80000300800 */
[----:B------:R-:W3:Y:S04]  /*9ae60*/  LDL.LU R239, [R1+0x61cc] ;  /* 0x0061cc0001ef7983 */ /* 0x000ee80000300800 */
[----:B------:R-:W3:Y:S01]  /*9ae70*/  LDL.LU R238, [R1+0x61c8] ;  /* 0x0061c80001ee7983 */ /* 0x000ee20000300800 */
[----:B----4-:R-:W-:Y:S02]  /*9ae80*/  IMAD.MOV.U32 R91, RZ, RZ, R240 ;  /* 0x000000ffff5b7224 */ /* 0x010fe400078e00f0 */
[----:B------:R-:W-:-:S02]  /*9ae90*/  IMAD.MOV.U32 R90, RZ, RZ, R241 ;  /* 0x000000ffff5a7224 */ /* 0x000fc400078e00f1 */
[----:B------:R-:W-:Y:S02]  /*9aea0*/  IMAD.MOV.U32 R88, RZ, RZ, R243 ;  /* 0x000000ffff587224 */ /* 0x000fe400078e00f3 */
[----:B------:R-:W-:Y:S01]  /*9aeb0*/  IMAD.MOV.U32 R89, RZ, RZ, R242 ;  /* 0x000000ffff597224 */ /* 0x000fe200078e00f2 */
[----:B------:R-:W4:Y:S04]  /*9aec0*/  LDL.LU R243, [R1+0x61c4] ;  /* 0x0061c40001f37983 */ /* 0x000f280000300800 */
[----:B------:R-:W4:Y:S04]  /*9aed0*/  LDL.LU R242, [R1+0x61c0] ;  /* 0x0061c00001f27983 */ /* 0x000f280000300800 */
[----:B------:R-:W4:Y:S04]  /*9aee0*/  LDL.LU R241, [R1+0x61bc] ;  /* 0x0061bc0001f17983 */ /* 0x000f280000300800 */
[----:B------:R-:W4:Y:S01]  /*9aef0*/  LDL.LU R240, [R1+0x61b8] ;  /* 0x0061b80001f07983 */ /* 0x000f220000300800 */
[----:B--2---:R-:W-:-:S02]  /*9af00*/  IMAD.MOV.U32 R95, RZ, RZ, R236 ;  /* 0x000000ffff5f7224 */ /* 0x004fc400078e00ec */
[----:B---3--:R-:W-:Y:S02]  /*9af10*/  IMAD.MOV.U32 R92, RZ, RZ, R239 ;  /* 0x000000ffff5c7224 */ /* 0x008fe400078e00ef */
[----:B------:R-:W-:Y:S01]  /*9af20*/  IMAD.MOV.U32 R93, RZ, RZ, R238 ;  /* 0x000000ffff5d7224 */ /* 0x000fe200078e00ee */
[----:B------:R-:W2:Y:S04]  /*9af30*/  LDL.LU R239, [R1+0x61b4] ;  /* 0x0061b40001ef7983 */ /* 0x000ea80000300800 */
        /* <DEDUP_REMOVED lines=56> */
[----:B----4-:R-:W-:-:S02]  /*9b2c0*/  IMAD.MOV.U32 R96, RZ, RZ, R240 ;  /* 0x000000ffff607224 */ /* 0x010fc400078e00f0 */
[----:B------:R-:W-:Y:S02]  /*9b2d0*/  IMAD.MOV.U32 R97, RZ, RZ, R241 ;  /* 0x000000ffff617224 */ /* 0x000fe400078e00f1 */
[----:B------:R-:W-:Y:S02]  /*9b2e0*/  IMAD.MOV.U32 R98, RZ, RZ, R242 ;  /* 0x000000ffff627224 */ /* 0x000fe400078e00f2 */
[----:B------:R-:W-:Y:S02]  /*9b2f0*/  IMAD.MOV.U32 R99, RZ, RZ, R243 ;  /* 0x000000ffff637224 */ /* 0x000fe400078e00f3 */
[----:B------:R-:W-:Y:S02]  /*9b300*/  IMAD.MOV.U32 R80, RZ, RZ, R248 ;  /* 0x000000ffff507224 */ /* 0x000fe400078e00f8 */
[----:B------:R-:W-:Y:S02]  /*9b310*/  IMAD.MOV.U32 R81, RZ, RZ, R249 ;  /* 0x000000ffff517224 */ /* 0x000fe400078e00f9 */
[----:B------:R-:W-:-:S02]  /*9b320*/  IMAD.MOV.U32 R82, RZ, RZ, R250 ;  /* 0x000000ffff527224 */ /* 0x000fc400078e00fa */
[----:B------:R-:W-:Y:S02]  /*9b330*/  IMAD.MOV.U32 R83, RZ, RZ, R251 ;  /* 0x000000ffff537224 */ /* 0x000fe400078e00fb */
[----:B--2---:R-:W-:Y:S02]  /*9b340*/  IMAD.MOV.U32 R107, RZ, RZ, R239 ;  /* 0x000000ffff6b7224 */ /* 0x004fe400078e00ef */
[----:B---3--:R-:W-:Y:S02]  /*9b350*/  IMAD.MOV.U32 R106, RZ, RZ, R238 ;  /* 0x000000ffff6a7224 */ /* 0x008fe400078e00ee */
        /* <DEDUP_REMOVED lines=40> */
[----:B------:R-:W-:Y:S04]  /*9b5e0*/  STL.64 [R1+0x1e10], R160 ;  /* 0x001e10a001007387 */ /* 0x000fe80000100a00 */
[----:B------:R-:W-:Y:S04]  /*9b5f0*/  STL.64 [R1+0x1e18], R162 ;  /* 0x001e18a201007387 */ /* 0x000fe80000100a00 */
        /* <DEDUP_REMOVED lines=26> */
[----:B------:R-:W1:Y:S01]  /*9b7a0*/  LDS R231, [R252+UR10+0x16380] ;  /* 0x0163800afce77984 */ /* 0x000e620008000800 */
[C---:B--2---:R-:W-:Y:S06]  /*9b7b0*/  HMMA.1688.F32.TF32 R112, R68.reuse, R18, R236 ;  /* 0x000000124470723c */ /* 0x044fec00000810ec */
[C---:B---3--:R-:W-:Y:S06]  /*9b7c0*/  HMMA.1688.F32.TF32 R108, R68.reuse, R22, R108 ;  /* 0x00000016446c723c */ /* 0x048fec000008106c */
[C---:B----4-:R-:W-:Y:S06]  /*9b7d0*/  HMMA.1688.F32.TF32 R116, R68.reuse, R14, R240 ;  /* 0x0000000e4474723c */ /* 0x050fec00000810f0 */
[----:B------:R-:W-:-:S15]  /*9b7e0*/  HMMA.1688.F32.TF32 R120, R68, R10, R248 ;  /* 0x0000000a4478723c */ /* 0x000fde00000810f8 */
        /* <DEDUP_REMOVED lines=21> */
[----:B--2---:R-:W1:Y:S04]  /*9b940*/  LDL.LU R80, [R1+0x110] ;  /* 0x0001100001507983 */ /* 0x004e680000300800 */
[----:B------:R2:W-:Y:S04]  /*9b950*/  STL.64 [R1+0xe20], R76 ;  /* 0x000e204c01007387 */ /* 0x0005e80000100a00 */
[----:B------:R4:W-:Y:S04]  /*9b960*/  STL.64 [R1+0xe28], R78 ;  /* 0x000e284e01007387 */ /* 0x0009e80000100a00 */
[----:B------:R4:W-:Y:S04]  /*9b970*/  STL.64 [R1+0xe10], R72 ;  /* 0x000e104801007387 */ /* 0x0009e80000100a00 */
[----:B------:R4:W-:Y:S04]  /*9b980*/  STL.64 [R1+0xe18], R74 ;  /* 0x000e184a01007387 */ /* 0x0009e80000100a00 */
[----:B------:R-:W1:Y:S04]  /*9b990*/  LDL.LU R81, [R1+0x114] ;  /* 0x0001140001517983 */ /* 0x000e680000300800 */
[----:B---3--:R-:W1:Y:S04]  /*9b9a0*/  LDL.LU R82, [R1+0x118] ;  /* 0x0001180001527983 */ /* 0x008e680000300800 */
        /* <DEDUP_REMOVED lines=65> */
[----:B------:R-:W3:Y:S04]  /*9bdc0*/  LDL.LU R144, [R1] ;  /* 0x0000000001907983 */ /* 0x000ee80000300800 */
        /* <DEDUP_REMOVED lines=26> */
[----:B------:R-:W4:Y:S01]  /*9bf70*/  LDL.LU R75, [R1+0xb1c] ;  /* 0x000b1c00014b7983 */ /* 0x000f220000300800 */
[C---:B-1----:R-:W-:Y:S06]  /*9bf80*/  HMMA.1688.F32.TF32 R80, R228.reuse, R14, R80 ;  /* 0x0000000ee450723c */ /* 0x042fec0000081050 */
[C---:B---3--:R-:W-:Y:S06]  /*9bf90*/  HMMA.1688.F32.TF32 R84, R228.reuse, R10, R84 ;  /* 0x0000000ae454723c */ /* 0x048fec0000081054 */
        /* <DEDUP_REMOVED lines=42> */
[C---:B--2---:R-:W-:Y:S03]  /*9c240*/  HMMA.1688.F32.TF32 R76, R228.reuse, R18, R76 ;  /* 0x00000012e44c723c */ /* 0x044fe6000008104c */
[----:B------:R-:W-:Y:S04]  /*9c250*/  STL.64 [R1+0x1ce0], R124 ;  /* 0x001ce07c01007387 */ /* 0x000fe80000100a00 */
        /* <DEDUP_REMOVED lines=25> */
[----:B------:R-:W-:Y:S04]  /*9c3f0*/  LDS R70, [R0+UR10+0x16400] ;  /* 0x0164000a00467984 */ /* 0x000fe80008000800 */
[----:B------:R-:W-:Y:S04]  /*9c400*/  LDS R69, [R103+UR10+0x14400] ;  /* 0x0144000a67457984 */ /* 0x000fe80008000800 */
[----:B------:R-:W3:Y:S04]  /*9c410*/  LDS R71, [R103+UR10+0x16400] ;  /* 0x0164000a67477984 */ /* 0x000ee80008000800 */
[----:B------:R-:W-:Y:S04]  /*9c420*/  LDS R232, [R247+UR10+0x14400] ;  /* 0x0144000af7e87984 */ /* 0x000fe80008000800 */
[----:B------:R-:W-:Y:S04]  /*9c430*/  LDS R234, [R247+UR10+0x16400] ;  /* 0x0164000af7ea7984 */ /* 0x000fe80008000800 */
[----:B------:R-:W-:Y:S04]  /*9c440*/  LDS R233, [R252+UR10+0x14400] ;  /* 0x0144000afce97984 */ /* 0x000fe80008000800 */
        /* <DEDUP_REMOVED lines=106> */
[----:B------:R-:W4:Y:S01]  /*9caf0*/  LDL.LU R75, [R1+0xa1c] ;  /* 0x000a1c00014b7983 */ /* 0x000f220000300800 */
        /* <DEDUP_REMOVED lines=21> */
[C---:B------:R-:W-:Y:S01]  /*9cc50*/  HMMA.1688.F32.TF32 R124, R68.reuse, R14, R124 ;  /* 0x0000000e447c723c */ /* 0x040fe2000008107c */
[----:B------:R-:W-:Y:S04]  /*9cc60*/  LDS R228, [R0+UR10+0x14480] ;  /* 0x0144800a00e47984 */ /* 0x000fe80008000800 */
[----:B------:R-:W-:Y:S04]  /*9cc70*/  LDS R230, [R0+UR10+0x16480] ;  /* 0x0164800a00e67984 */ /* 0x000fe80008000800 */
[----:B------:R-:W-:Y:S04]  /*9cc80*/  LDS R229, [R103+UR10+0x14480] ;  /* 0x0144800a67e57984 */ /* 0x000fe80008000800 */
[----:B------:R-:W1:Y:S04]  /*9cc90*/  LDS R231, [R103+UR10+0x16480] ;  /* 0x0164800a67e77984 */ /* 0x000e680008000800 */
        /* <DEDUP_REMOVED lines=172> */
[C---:B------:R-:W-:Y:S06]  /*9d760*/  HMMA.1688.F32.TF32 R88, R228.reuse, R10, R88 ;  /* 0x0000000ae458723c */ /* 0x040fec0000081058 */
[C---:B--2---:R-:W-:Y:S01]  /*9d770*/  HMMA.1688.F32.TF32 R76, R228.reuse, R22, R76 ;  /* 0x00000016e44c723c */ /* 0x044fe2000008104c */
        /* <DEDUP_REMOVED lines=48> */
[----:B------:R-:W4:Y:S04]  /*9da80*/  LDS R235, [R103+UR10+0x16500] ;  /* 0x0165000a67eb7984 */ /* 0x000f280008000800 */
[----:B-1----:R-:W4:Y:S04]  /*9da90*/  LDL.LU R76, [R1+0x3f0] ;  /* 0x0003f000014c7983 */ /* 0x002f280000300800 */
[----:B------:R1:W-:Y:S04]  /*9daa0*/  STL.64 [R1+0x1b00], R72 ;  /* 0x001b004801007387 */ /* 0x0003e80000100a00 */
[----:B------:R3:W-:Y:S04]  /*9dab0*/  STL.64 [R1+0x1b08], R74 ;  /* 0x001b084a01007387 */ /* 0x0007e80000100a00 */
[----:B------:R-:W4:Y:S04]  /*9dac0*/  LDL.LU R77, [R1+0x3f4] ;  /* 0x0003f400014d7983 */ /* 0x000f280000300800 */
[----:B--2---:R-:W4:Y:S04]  /*9dad0*/  LDL.LU R78, [R1+0x3f8] ;  /* 0x0003f800014e7983 */ /* 0x004f280000300800 */
        /* <DEDUP_REMOVED lines=103> */
[----:B---3--:R-:W3:Y:S04]  /*9e150*/  LDL.LU R74, [R1+0x3e8] ;  /* 0x0003e800014a7983 */ /* 0x008ee80000300800 */
[----:B------:R-:W3:Y:S01]  /*9e160*/  LDL.LU R75, [R1+0x3ec] ;  /* 0x0003ec00014b7983 */ /* 0x000ee20000300800 */
[C---:B----4-:R-:W-:Y:S06]  /*9e170*/  HMMA.1688.F32.TF32 R236, R228.reuse, R30, R236 ;  /* 0x0000001ee4ec723c */ /* 0x050fec00000810ec */
[C---:B--2---:R-:W-:Y:S06]  /*9e180*/  HMMA.1688.F32.TF32 R240, R228.reuse, R34, R240 ;  /* 0x00000022e4f0723c */ /* 0x044fec00000810f0 */
[C---:B------:R-:W-:Y:S06]  /*9e190*/  HMMA.1688.F32.TF32 R168, R228.reuse, R42, R168 ;  /* 0x0000002ae4a8723c */ /* 0x040fec00000810a8 */
[C---:B------:R-:W-:Y:S06]  /*9e1a0*/  HMMA.1688.F32.TF32 R164, R228.reuse, R46, R164 ;  /* 0x0000002ee4a4723c */ /* 0x040fec00000810a4 */
[C---:B------:R-:W-:Y:S06]  /*9e1b0*/  HMMA.1688.F32.TF32 R160, R228.reuse, R50, R160 ;  /* 0x00000032e4a0723c */ /* 0x040fec00000810a0 */
[C---:B------:R-:W-:Y:S06]  /*9e1c0*/  HMMA.1688.F32.TF32 R156, R228.reuse, R54, R156 ;  /* 0x00000036e49c723c */ /* 0x040fec000008109c */
[C---:B------:R-:W-:Y:S06]  /*9e1d0*/  HMMA.1688.F32.TF32 R152, R228.reuse, R58, R152 ;  /* 0x0000003ae498723c */ /* 0x040fec0000081098 */
[C---:B------:R-:W-:Y:S01]  /*9e1e0*/  HMMA.1688.F32.TF32 R148, R228.reuse, R62, R148 ;  /* 0x0000003ee494723c */ /* 0x040fe20000081094 */
[----:B------:R-:W-:Y:S04]  /*9e1f0*/  STL.64 [R1+0x1af0], R236 ;  /* 0x001af0ec01007387 */ /* 0x000fe80000100a00 */
[----:B------:R1:W-:Y:S02]  /*9e200*/  STL.64 [R1+0x1af8], R238 ;  /* 0x001af8ee01007387 */ /* 0x0003e40000100a00 */
[C---:B-1----:R-:W-:Y:S06]  /*9e210*/  HMMA.1688.F32.TF32 R236, R228.reuse, R38, R248 ;  /* 0x00000026e4ec723c */ /* 0x042fec00000810f8 */
[----:B------:R-:W-:Y:S06]  /*9e220*/  HMMA.1688.F32.TF32 R144, R228, R66, R144 ;  /* 0x00000042e490723c */ /* 0x000fec0000081090 */
[C---:B------:R-:W-:Y:S06]  /*9e230*/  HMMA.1688.F32.TF32 R140, R68.reuse, R6, R140 ;  /* 0x00000006448c723c */ /* 0x040fec000008108c */
[C---:B------:R-:W-:Y:S06]  /*9e240*/  HMMA.1688.F32.TF32 R136, R68.reuse, R10, R136 ;  /* 0x0000000a4488723c */ /* 0x040fec0000081088 */
[C---:B------:R-:W-:Y:S01]  /*9e250*/  HMMA.1688.F32.TF32 R132, R68.reuse, R14, R132 ;  /* 0x0000000e4484723c */ /* 0x040fe20000081084 */
[----:B------:R-:W-:Y:S04]  /*9e260*/  STL.64 [R1+0x1ae0], R240 ;  /* 0x001ae0f001007387 */ /* 0x000fe80000100a00 */
[----:B------:R-:W-:Y:S01]  /*9e270*/  STL.64 [R1+0x1ae8], R242 ;  /* 0x001ae8f201007387 */ /* 0x000fe20000100a00 */
[C---:B------:R-:W-:Y:S03]  /*9e280*/  HMMA.1688.F32.TF32 R128, R68.reuse, R18, R128 ;  /* 0x000000124480723c */ /* 0x040fe60000081080 */
        /* <DEDUP_REMOVED lines=40> */
[----:B---3--:R-:W-:Y:S01]  /*9e510*/  HMMA.1688.F32.TF32 R68, R232, R6, R72 ;  /* 0x00000006e844723c */ /* 0x008fe20000081048 */
        /* <DEDUP_REMOVED lines=22> */
[----:B------:R-:W1:Y:S04]  /*9e680*/  LDL.LU R76, [R1+0x720] ;  /* 0x00072000014c7983 */ /* 0x000e680000300800 */
[----:B------:R2:W-:Y:S04]  /*9e690*/  STL.64 [R1+0x800], R80 ;  /* 0x0008005001007387 */ /* 0x0005e80000100a00 */
[----:B------:R3:W-:Y:S04]  /*9e6a0*/  STL.64 [R1+0x808], R82 ;  /* 0x0008085201007387 */ /* 0x0007e80000100a00 */
[----:B------:R-:W-:Y:S04]  /*9e6b0*/  STL.64 [R1+0x1a60], R68 ;  /* 0x001a604401007387 */ /* 0x000fe80000100a00 */
[----:B------:R4:W-:Y:S04]  /*9e6c0*/  STL.64 [R1+0x1a68], R70 ;  /* 0x001a684601007387 */ /* 0x0009e80000100a00 */
[----:B------:R-:W1:Y:S04]  /*9e6d0*/  LDL.LU R77, [R1+0x724] ;  /* 0x00072400014d7983 */ /* 0x000e680000300800 */
[----:B------:R-:W1:Y:S04]  /*9e6e0*/  LDL.LU R78, [R1+0x728] ;  /* 0x00072800014e7983 */ /* 0x000e680000300800 */
[----:B------:R-:W1:Y:S04]  /*9e6f0*/  LDL.LU R79, [R1+0x72c] ;  /* 0x00072c00014f7983 */ /* 0x000e680000300800 */
        /* <DEDUP_REMOVED lines=162> */
[----:B------:R-:W-:Y:S04]  /*9f120*/  STL.64 [R1+0x4e0], R76 ;  /* 0x0004e04c01007387 */ /* 0x000fe80000100a00 */
[----:B------:R-:W-:Y:S04]  /*9f130*/  STL.64 [R1+0x4e8], R78 ;  /* 0x0004e84e01007387 */ /* 0x000fe80000100a00 */
[----:B------:R1:W-:Y:S04]  /*9f140*/  STL.64 [R1+0x4d0], R72 ;  /* 0x0004d04801007387 */ /* 0x0003e80000100a00 */
[----:B------:R3:W-:Y:S04]  /*9f150*/  STL.64 [R1+0x4d8], R74 ;  /* 0x0004d84a01007387 */ /* 0x0007e80000100a00 */
[----:B------:R-:W4:Y:S04]  /*9f160*/  LDL.LU R81, [R1+0x264] ;  /* 0x0002640001517983 */ /* 0x000f280000300800 */
[----:B--2---:R-:W2:Y:S04]  /*9f170*/  LDL.LU R82, [R1+0x268] ;  /* 0x0002680001527983 */ /* 0x004ea80000300800 */
        /* <DEDUP_REMOVED lines=111> */
[C---:B------:R-:W-:Y:S01]  /*9f870*/  HMMA.1688.F32.TF32 R144, R228.reuse, R62, R144 ;  /* 0x0000003ee490723c */ /* 0x040fe20000081090 */
        /* <DEDUP_REMOVED lines=29> */
[----:B------:R-:W3:Y:S04]  /*9fa50*/  LDL.LU.64 R74, [R1+0x6100] ;  /* 0x00610000014a7983 */ /* 0x000ee80000300a00 */
        /* <DEDUP_REMOVED lines=14> */
[C---:B------:R-:W-:Y:S06]  /*9fb40*/  HMMA.1688.F32.TF32 R116, R68.reuse, R42, R116 ;  /* 0x0000002a4474723c */ /* 0x040fec0000081074 */
[C---:B------:R-:W-:Y:S06]  /*9fb50*/  HMMA.1688.F32.TF32 R112, R68.reuse, R46, R112 ;  /* 0x0000002e4470723c */ /* 0x040fec0000081070 */
[C---:B------:R-:W-:Y:S06]  /*9fb60*/  HMMA.1688.F32.TF32 R108, R68.reuse, R50, R108 ;  /* 0x00000032446c723c */ /* 0x040fec000008106c */
[C---:B------:R-:W-:Y:S01]  /*9fb70*/  HMMA.1688.F32.TF32 R104, R68.reuse, R54, R104 ;  /* 0x000000364468723c */ /* 0x040fe20000081068 */
[----:B------:R-:W-:Y:S04]  /*9fb80*/  STL.64 [R1+0x1110], R236 ;  /* 0x001110ec01007387 */ /* 0x000fe80000100a00 */
[----:B------:R1:W-:Y:S01]  /*9fb90*/  STL.64 [R1+0x1118], R238 ;  /* 0x001118ee01007387 */ /* 0x0003e20000100a00 */
        /* <DEDUP_REMOVED lines=32> */
[----:B------:R1:W-:Y:S01]  /*9fda0*/  STL.64 [R1+0x1138], R70 ;  /* 0x0011384601007387 */ /* 0x0003e20000100a00 */
[----:B------:R-:W-:-:S02]  /*9fdb0*/  IMAD.MOV.U32 R240, RZ, RZ, R3 ;  /* 0x000000fffff07224 */ /* 0x000fc400078e0003 */
[----:B------:R-:W-:Y:S02]  /*9fdc0*/  IMAD.MOV.U32 R241, RZ, RZ, R2 ;  /* 0x000000fffff17224 */ /* 0x000fe400078e0002 */
[----:B------:R-:W-:Y:S02]  /*9fdd0*/  IMAD.MOV.U32 R242, RZ, RZ, R244 ;  /* 0x000000fffff27224 */ /* 0x000fe400078e00f4 */
[----:B------:R-:W-:Y:S02]  /*9fde0*/  IMAD.MOV.U32 R243, RZ, RZ, R246 ;  /* 0x000000fffff37224 */ /* 0x000fe400078e00f6 */
[----:B-1----:R-:W-:Y:S01]  /*9fdf0*/  IMAD.MOV.U32 R239, RZ, RZ, R245 ;  /* 0x000000ffffef7224 */ /* 0x002fe200078e00f5 */
[----:B------:R-:W-:Y:S04]  /*9fe00*/  LDS R229, [R103+UR10+0x14600] ;  /* 0x0146000a67e57984 */ /* 0x000fe80008000800 */
[----:B------:R-:W-:Y:S04]  /*9fe10*/  LDS R231, [R103+UR10+0x16600] ;  /* 0x0166000a67e77984 */ /* 0x000fe80008000800 */
[----:B------:R-:W-:Y:S04]  /*9fe20*/  LDS R228, [R0+UR10+0x14600] ;  /* 0x0146000a00e47984 */ /* 0x000fe80008000800 */
[----:B------:R-:W1:Y:S01]  /*9fe30*/  LDS R230, [R0+UR10+0x16600] ;  /* 0x0166000a00e67984 */ /* 0x000e620008000800 */
[----:B------:R-:W-:Y:S03]  /*9fe40*/  HMMA.1688.F32.TF32 R68, R232, R14, R76 ;  /* 0x0000000ee844723c */ /* 0x000fe6000008104c */
[----:B------:R-:W-:Y:S04]  /*9fe50*/  STL.64 [R1+0x450], R84 ;  /* 0x0004505401007387 */ /* 0x000fe80000100a00 */
[----:B------:R-:W-:Y:S04]  /*9fe60*/  STL.64 [R1+0x458], R86 ;  /* 0x0004585601007387 */ /* 0x000fe80000100a00 */
[----:B------:R3:W-:Y:S04]  /*9fe70*/  STL.64 [R1+0x440], R80 ;  /* 0x0004405001007387 */ /* 0x0007e80000100a00 */
[----:B------:R1:W-:Y:S04]  /*9fe80*/  STL.64 [R1+0x448], R82 ;  /* 0x0004485201007387 */ /* 0x0003e80000100a00 */
[----:B------:R-:W2:Y:S04]  /*9fe90*/  LDL.LU R3, [R1+0x60f4] ;  /* 0x0060f40001037983 */ /* 0x000ea80000300800 */
[----:B------:R-:W-:Y:S04]  /*9fea0*/  STL.64 [R1+0x430], R68 ;  /* 0x0004304401007387 */ /* 0x000fe80000100a00 */
[----:B------:R2:W-:Y:S04]  /*9feb0*/  STL.64 [R1+0x438], R70 ;  /* 0x0004384601007387 */ /* 0x0005e80000100a00 */
[----:B------:R-:W2:Y:S04]  /*9fec0*/  LDL.LU R2, [R1+0x60f0] ;  /* 0x0060f00001027983 */ /* 0x000ea80000300800 */
[----:B------:R-:W2:Y:S04]  /*9fed0*/  LDL.LU R244, [R1+0x60ec] ;  /* 0x0060ec0001f47983 */ /* 0x000ea80000300800 */
[----:B------:R-:W2:Y:S04]  /*9fee0*/  LDL.LU R246, [R1+0x60e8] ;  /* 0x0060e80001f67983 */ /* 0x000ea80000300800 */
[----:B------:R-:W2:Y:S04]  /*9fef0*/  LDL.LU R236, [R1+0x560] ;  /* 0x0005600001ec7983 */ /* 0x000ea80000300800 */
[----:B------:R-:W2:Y:S04]  /*9ff00*/  LDL.LU R237, [R1+0x564] ;  /* 0x0005640001ed7983 */ /* 0x000ea80000300800 */
[----:B------:R-:W2:Y:S04]  /*9ff10*/  LDL.LU R238, [R1+0x568] ;  /* 0x0005680001ee7983 */ /* 0x000ea80000300800 */
[----:B------:R-:W2:Y:S01]  /*9ff20*/  LDL.LU R245, [R1+0x60e4] ;  /* 0x0060e40001f57983 */ /* 0x000ea20000300800 */
[----:B----4-:R-:W-:-:S03]  /*9ff30*/  IMAD.MOV.U32 R248, RZ, RZ, R72 ;  /* 0x000000fffff87224 */ /* 0x010fc600078e0048 */
[----:B------:R-:W4:Y:S01]  /*9ff40*/  LDL.LU R72, [R1+0x60e0] ;  /* 0x0060e00001487983 */ /* 0x000f220000300800 */
[----:B------:R-:W-:-:S03]  /*9ff50*/  IMAD.MOV.U32 R249, RZ, RZ, R73 ;  /* 0x000000fffff97224 */ /* 0x000fc600078e0049 */
[----:B------:R-:W2:Y:S01]  /*9ff60*/  LDL.LU R73, [R1+0x60dc] ;  /* 0x0060dc0001497983 */ /* 0x000ea20000300800 */
[----:B---3--:R-:W-:Y:S02]  /*9ff70*/  IMAD.MOV.U32 R250, RZ, RZ, R74 ;  /* 0x000000fffffa7224 */ /* 0x008fe400078e004a */
[----:B------:R-:W-:Y:S01]  /*9ff80*/  IMAD.MOV.U32 R251, RZ, RZ, R75 ;  /* 0x000000fffffb7224 */ /* 0x000fe200078e004b */
[----:B------:R-:W3:Y:S04]  /*9ff90*/  LDL.LU R74, [R1+0x60d8] ;  /* 0x0060d800014a7983 */ /* 0x000ee80000300800 */
[----:B------:R-:W2:Y:S04]  /*9ffa0*/  LDL.LU R75, [R1+0x60d4] ;  /* 0x0060d400014b7983 */ /* 0x000ea80000300800 */
[----:B------:R-:W3:Y:S04]  /*9ffb0*/  LDL.LU R80, [R1+0x590] ;  /* 0x0005900001507983 */ /* 0x000ee80000300800 */
[----:B------:R-:W3:Y:S04]  /*9ffc0*/  LDL.LU R81, [R1+0x594] ;  /* 0x0005940001517983 */ /* 0x000ee80000300800 */
[----:B-1----:R-:W3:Y:S01]  /*9ffd0*/  LDL.LU R82, [R1+0x598] ;  /* 0x0005980001527983 */ /* 0x002ee20000300800 */
[----:B----4-:R-:W-:-:S03]  /*9ffe0*/  IMAD.MOV.U32 R83, RZ, RZ, R72 ;  /* 0x000000ffff537224 */ /* 0x010fc600078e0048 */
[----:B------:R-:W4:Y:S04]  /*9fff0*/  LDL.LU R72, [R1+0x60d0] ;  /* 0x0060d00001487983 */ /* 0x000f280000300800 */
[----:B------:R-:W4:Y:S01]  /*a0000*/  LDL.LU R84, [R1+0x5a0] ;  /* 0x0005a00001547983 */ /* 0x000f220000300800 */
[----:B--2---:R-:W-:Y:S02]  /*a0010*/  IMAD.MOV.U32 R85, RZ, RZ, R75 ;  /* 0x000000ffff557224 */ /* 0x004fe400078e004b */
[----:B---3--:R-:W-:Y:S01]  /*a0020*/  IMAD.MOV.U32 R86, RZ, RZ, R74 ;  /* 0x000000ffff567224 */ /* 0x008fe200078e004a */
[----:B------:R-:W2:Y:S04]  /*a0030*/  LDL.LU R75, [R1+0x60cc] ;  /* 0x0060cc00014b7983 */ /* 0x000ea80000300800 */
[----:B------:R-:W3:Y:S01]  /*a0040*/  LDL.LU R74, [R1+0x60c8] ;  /* 0x0060c800014a7983 */ /* 0x000ee20000300800 */
[----:B------:R-:W-:-:S03]  /*a0050*/  IMAD.MOV.U32 R87, RZ, RZ, R73 ;  /* 0x000000ffff577224 */ /* 0x000fc600078e0049 */
[----:B------:R-:W2:Y:S04]  /*a0060*/  LDL.LU R73, [R1+0x60c4] ;  /* 0x0060c40001497983 */ /* 0x000ea80000300800 */
[----:B------:R-:W3:Y:S04]  /*a0070*/  LDL.LU R88, [R1+0x5b0] ;  /* 0x0005b00001587983 */ /* 0x000ee80000300800 */
[----:B------:R-:W3:Y:S04]  /*a0080*/  LDL.LU R89, [R1+0x5b4] ;  /* 0x0005b40001597983 */ /* 0x000ee80000300800 */
[----:B------:R-:W3:Y:S01]  /*a0090*/  LDL.LU R90, [R1+0x5b8] ;  /* 0x0005b800015a7983 */ /* 0x000ee20000300800 */
[----:B----4-:R-:W-:-:S03]  /*a00a0*/  IMAD.MOV.U32 R91, RZ, RZ, R72 ;  /* 0x000000ffff5b7224 */ /* 0x010fc600078e0048 */
        /* <DEDUP_REMOVED lines=50> */
[----:B------:R-:W-:Y:S02]  /*a03d0*/  IMAD.MOV.U32 R94, RZ, RZ, R75 ;  /* 0x000000ffff5e7224 */ /* 0x000fe400078e004b */
[----:B----4-:R-:W-:Y:S02]  /*a03e0*/  IMAD.MOV.U32 R99, RZ, RZ, R72 ;  /* 0x000000ffff637224 */ /* 0x010fe400078e0048 */
[----:B------:R-:W2:Y:S04]  /*a03f0*/  LDL.LU R72, [R1+0x60bc] ;  /* 0x0060bc0001487983 */ /* 0x000ea80000300800 */
[----:B------:R-:W2:Y:S04]  /*a0400*/  LDL.LU R73, [R1+0x60b8] ;  /* 0x0060b80001497983 */ /* 0x000ea80000300800 */
[----:B------:R-:W2:Y:S04]  /*a0410*/  LDL.LU R74, [R1+0x60b4] ;  /* 0x0060b400014a7983 */ /* 0x000ea80000300800 */
[----:B------:R-:W2:Y:S04]  /*a0420*/  LDL.LU R75, [R1+0x60b0] ;  /* 0x0060b000014b7983 */ /* 0x000ea80000300800 */
[----:B------:R-:W3:Y:S04]  /*a0430*/  LDL.LU R95, [R1+0x5cc] ;  /* 0x0005cc00015f7983 */ /* 0x000ee80000300800 */
[----:B------:R-:W4:Y:S04]  /*a0440*/  LDL.LU R76, [R1+0x580] ;  /* 0x00058000014c7983 */ /* 0x000f280000300800 */
[----:B------:R-:W4:Y:S01]  /*a0450*/  LDL.LU R77, [R1+0x584] ;  /* 0x00058400014d7983 */ /* 0x000f220000300800 */
[----:B------:R-:W-:-:S03]  /*a0460*/  IMAD.MOV.U32 R78, RZ, RZ, R245 ;  /* 0x000000ffff4e7224 */ /* 0x000fc600078e00f5 */
[----:B------:R-:W3:Y:S04]  /*a0470*/  LDL.LU R245, [R1+0x60ac] ;  /* 0x0060ac0001f57983 */ /* 0x000ee80000300800 */
[----:B------:R-:W4:Y:S01]  /*a0480*/  LDL.LU R79, [R1+0x58c] ;  /* 0x00058c00014f7983 */ /* 0x000f220000300800 */
[----:B--2---:R-:W-:Y:S03]  /*a0490*/  HMMA.1688.F32.TF32 R68, R232, R18, R72 ;  /* 0x00000012e844723c */ /* 0x004fe60000081048 */
[----:B------:R-:W2:-:S15]  /*a04a0*/  LDL.LU R72, [R1+0x600] ;  /* 0x0006000001487983 */ /* 0x000e9e0000300800 */
[----:B------:R-:W-:-:S05]  /*a04b0*/  NOP ;  /* 0x0000000000007918 */ /* 0x000fca0000000000 */
[----:B------:R-:W-:Y:S04]  /*a04c0*/  STL.64 [R1+0x420], R68 ;  /* 0x0004204401007387 */ /* 0x000fe80000100a00 */
[----:B------:R-:W-:Y:S04]  /*a04d0*/  STL.64 [R1+0x428], R70 ;  /* 0x0004284601007387 */ /* 0x000fe80000100a00 */
[----:B------:R-:W2:Y:S04]  /*a04e0*/  LDL.LU R73, [R1+0x604] ;  /* 0x0006040001497983 */ /* 0x000ea80000300800 */
[----:B------:R-:W2:Y:S01]  /*a04f0*/  LDL.LU R74, [R1+0x608] ;  /* 0x00060800014a7983 */ /* 0x000ea20000300800 */
[C---:B------:R-:W-:Y:S06]  /*a0500*/  HMMA.1688.F32.TF32 R140, R232.reuse, R22, R140 ;  /* 0x00000016e88c723c */ /* 0x040fec000008108c */
[C---:B------:R-:W-:Y:S06]  /*a0510*/  HMMA.1688.F32.TF32 R136, R232.reuse, R26, R136 ;  /* 0x0000001ae888723c */ /* 0x040fec0000081088 */
[C---:B------:R-:W-:Y:S06]  /*a0520*/  HMMA.1688.F32.TF32 R132, R232.reuse, R30, R132 ;  /* 0x0000001ee884723c */ /* 0x040fec0000081084 */
[C---:B------:R-:W-:Y:S06]  /*a0530*/  HMMA.1688.F32.TF32 R128, R232.reuse, R34, R128 ;  /* 0x00000022e880723c */ /* 0x040fec0000081080 */
[----:B------:R-:W-:Y:S01]  /*a0540*/  HMMA.1688.F32.TF32 R124, R232, R38, R124 ;  /* 0x00000026e87c723c */ /* 0x000fe2000008107c */
[----:B---3--:R-:W-:-:S05]  /*a0550*/  IMAD.MOV.U32 R75, RZ, RZ, R245 ;  /* 0x000000ffff4b7224 */ /* 0x008fca00078e00f5 */
[C---:B------:R-:W-:Y:S01]  /*a0560*/  HMMA.1688.F32.TF32 R120, R232.reuse, R42, R120 ;  /* 0x0000002ae878723c */ /* 0x040fe20000081078 */
[----:B------:R-:W3:Y:S05]  /*a0570*/  LDL.LU R245, [R1+0x60a8] ;  /* 0x0060a80001f57983 */ /* 0x000eea0000300800 */
        /* <DEDUP_REMOVED lines=9> */
[C---:B----4-:R-:W-:Y:S06]  /*a0610*/  HMMA.1688.F32.TF32 R76, R228.reuse, R26, R76 ;  /* 0x0000001ae44c723c */ /* 0x050fec000008104c */
[----:B------:R-:W-:Y:S01]  /*a0620*/  HMMA.1688.F32.TF32 R240, R228, R38, R240 ;  /* 0x00000026e4f0723c */ /* 0x000fe200000810f0 */
[----:B------:R-:W-:Y:S04]  /*a0630*/  LDS R68, [R247+UR10+0x14600] ;  /* 0x0146000af7447984 */ /* 0x000fe80008000800 */
[----:B------:R-:W-:Y:S04]  /*a0640*/  LDS R70, [R247+UR10+0x16600] ;  /* 0x0166000af7467984 */ /* 0x000fe80008000800 */
        /* <DEDUP_REMOVED lines=32> */
[----:B------:R1:W-:Y:S04]  /*a0850*/  STL.64 [R1+0x3a8], R118 ;  /* 0x0003a87601007387 */ /* 0x0003e80000100a00 */
[----:B------:R-:W-:Y:S04]  /*a0860*/  LDS R72, [R0+UR10+0x14680] ;  /* 0x0146800a00487984 */ /* 0x000fe80008000800 */
[----:B------:R-:W-:Y:S04]  /*a0870*/  LDS R74, [R0+UR10+0x16680] ;  /* 0x0166800a004a7984 */ /* 0x000fe80008000800 */
        /* <DEDUP_REMOVED lines=17> */
[----:B------:R1:W-:Y:S02]  /*a0990*/  STL.64 [R1+0x368], R234 ;  /* 0x000368ea01007387 */ /* 0x0003e40000100a00 */
[----:B-1----:R-:W-:-:S02]  /*a09a0*/  IMAD.MOV.U32 R232, RZ, RZ, R246 ;  /* 0x000000ffffe87224 */ /* 0x002fc400078e00f6 */
[----:B------:R-:W-:Y:S01]  /*a09b0*/  IMAD.MOV.U32 R233, RZ, RZ, R244 ;  /* 0x000000ffffe97224 */ /* 0x000fe200078e00f4 */
[----:B------:R-:W2:Y:S04]  /*a09c0*/  LDL.LU R246, [R1+0x5ff0] ;  /* 0x005ff00001f67983 */ /* 0x000ea80000300800 */
[----:B------:R-:W2:Y:S01]  /*a09d0*/  LDL.LU R244, [R1+0x5fec] ;  /* 0x005fec0001f47983 */ /* 0x000ea20000300800 */
        /* <DEDUP_REMOVED lines=25> */
[----:B------:R-:W2:Y:S01]  /*a0b70*/  LDL.LU.64 R76, [R1+0x5f88] ;  /* 0x005f8800014c7983 */ /* 0x000ea20000300a00 */
[----:B------:R-:W-:Y:S01]  /*a0b80*/  IMAD.MOV.U32 R235, RZ, RZ, R3 ;  /* 0x000000ffffeb7224 */ /* 0x000fe200078e0003 */
[----:B------:R-:W-:Y:S01]  /*a0b90*/  LOP3.LUT R75, R0, 0x20, RZ, 0x3c, !PT ;  /* 0x00000020004b7812 */ /* 0x000fe200078e3cff */
[----:B------:R-:W1:Y:S04]  /*a0ba0*/  LDC R3, c[0x0][0x238] ;  /* 0x00008e00ff037b82 */ /* 0x000e680000000800 */
[----:B------:R-:W-:Y:S01]  /*a0bb0*/  LDS R73, [R75+UR10+0x14680] ;  /* 0x0146800a4b497984 */ /* 0x000fe20008000800 */
[----:B------:R-:W-:Y:S03]  /*a0bc0*/  HMMA.1688.F32.TF32 R232, R228, R30, R232 ;  /* 0x0000001ee4e8723c */ /* 0x000fe600000810e8 */
[----:B------:R-:W1:-:S15]  /*a0bd0*/  LDS R75, [R75+UR10+0x16680] ;  /* 0x0166800a4b4b7984 */ /* 0x000e5e0008000800 */
[----:B------:R-:W-:-:S05]  /*a0be0*/  NOP ;  /* 0x0000000000007918 */ /* 0x000fca0000000000 */
[----:B------:R-:W-:Y:S04]  /*a0bf0*/  STL.64 [R1+0xf50], R232 ;  /* 0x000f50e801007387 */ /* 0x000fe80000100a00 */
[----:B------:R1:W-:Y:S02]  /*a0c00*/  STL.64 [R1+0xf58], R234 ;  /* 0x000f58ea01007387 */ /* 0x0003e40000100a00 */
[C---:B-1----:R-:W-:Y:S06]  /*a0c10*/  HMMA.1688.F32.TF32 R232, R228.reuse, R34, R236 ;  /* 0x00000022e4e8723c */ /* 0x042fec00000810ec */
[----:B------:R-:W-:-:S15]  /*a0c20*/  HMMA.1688.F32.TF32 R236, R228, R42, R248 ;  /* 0x0000002ae4ec723c */ /* 0x000fde00000810f8 */
[----:B------:R-:W-:-:S02]  /*a0c30*/  NOP ;  /* 0x0000000000007918 */ /* 0x000fc40000000000 */
[----:B------:R-:W-:Y:S04]  /*a0c40*/  STL.64 [R1+0xb50], R232 ;  /* 0x000b50e801007387 */ /* 0x000fe80000100a00 */
[----:B------:R2:W-:Y:S04]  /*a0c50*/  STL.64 [R1+0xb58], R234 ;  /* 0x000b58ea01007387 */ /* 0x0005e80000100a00 */
[----:B------:R-:W-:Y:S04]  /*a0c60*/  STL.64 [R1+0xb30], R240 ;  /* 0x000b30f001007387 */ /* 0x000fe80000100a00 */
[----:B------:R-:W-:Y:S04]  /*a0c70*/  STL.64 [R1+0xb38], R242 ;  /* 0x000b38f201007387 */ /* 0x000fe80000100a00 */
[----:B------:R-:W-:Y:S04]  /*a0c80*/  STL.64 [R1+0xab0], R236 ;  /* 0x000ab0ec01007387 */ /* 0x000fe80000100a00 */
[----:B------:R-:W-:Y:S01]  /*a0c90*/  STL.64 [R1+0xab8], R238 ;  /* 0x000ab8ee01007387 */ /* 0x000fe20000100a00 */
[C---:B--2---:R-:W-:Y:S06]  /*a0ca0*/  HMMA.1688.F32.TF32 R232, R228.reuse, R46, R76 ;  /* 0x0000002ee4e8723c */ /* 0x044fec000008104c */
[C---:B----4-:R-:W-:Y:S06]  /*a0cb0*/  HMMA.1688.F32.TF32 R76, R228.reuse, R50, R80 ;  /* 0x00000032e44c723c */ /* 0x050fec0000081050 */
[C---:B---3--:R-:W-:Y:S06]  /*a0cc0*/  HMMA.1688.F32.TF32 R80, R228.reuse, R54, R84 ;  /* 0x00000036e450723c */ /* 0x048fec0000081054 */
[C---:B------:R-:W-:Y:S05]  /*a0cd0*/  HMMA.1688.F32.TF32 R84, R228.reuse, R58, R88 ;  /* 0x0000003ae454723c */ /* 0x040fea0000081058 */
[----:B------:R-:W-:Y:S04]  /*a0ce0*/  STL.64 [R1+0x10e0], R232 ;  /* 0x0010e0e801007387 */ /* 0x000fe80000100a00 */
[----:B------:R-:W-:Y:S04]  /*a0cf0*/  STL.64 [R1+0x10e8], R234 ;  /* 0x0010e8ea01007387 */ /* 0x000fe80000100a00 */
[----:B------:R-:W-:Y:S04]  /*a0d00*/  STL.64 [R1+0xfc0], R76 ;  /* 0x000fc04c01007387 */ /* 0x000fe80000100a00 */
[----:B------:R1:W-:Y:S04]  /*a0d10*/  STL.64 [R1+0xfc8], R78 ;  /* 0x000fc84e01007387 */ /* 0x0003e80000100a00 */
[----:B------:R-:W-:Y:S04]  /*a0d20*/  STL.64 [R1+0xfb0], R80 ;  /* 0x000fb05001007387 */ /* 0x000fe80000100a00 */
[----:B------:R2:W-:Y:S01]  /*a0d30*/  STL.64 [R1+0xfb8], R82 ;  /* 0x000fb85201007387 */ /* 0x0005e20000100a00 */
[C---:B-1----:R-:W-:Y:S06]  /*a0d40*/  HMMA.1688.F32.TF32 R76, R228.reuse, R62, R92 ;  /* 0x0000003ee44c723c */ /* 0x042fec000008105c */
[----:B--2---:R-:W-:Y:S01]  /*a0d50*/  HMMA.1688.F32.TF32 R80, R228, R66, R96 ;  /* 0x00000042e450723c */ /* 0x004fe20000081060 */
[----:B------:R-:W-:Y:S04]  /*a0d60*/  STL.64 [R1+0xfa0], R84 ;  /* 0x000fa05401007387 */ /* 0x000fe80000100a00 */
[----:B------:R1:W-:Y:S02]  /*a0d70*/  STL.64 [R1+0xfa8], R86 ;  /* 0x000fa85601007387 */ /* 0x0003e40000100a00 */
[C---:B-1----:R-:W-:Y:S10]  /*a0d80*/  HMMA.1688.F32.TF32 R84, R68.reuse, R6, R100 ;  /* 0x000000064454723c */ /* 0x042ff40000081064 */
[----:B------:R-:W-:Y:S04]  /*a0d90*/  STL.64 [R1+0xf90], R76 ;  /* 0x000f904c01007387 */ /* 0x000fe80000100a00 */
[----:B------:R1:W-:Y:S04]  /*a0da0*/  STL.64 [R1+0xf98], R78 ;  /* 0x000f984e01007387 */ /* 0x0003e80000100a00 */
[----:B------:R-:W-:Y:S04]  /*a0db0*/  STL.64 [R1+0xaa0], R80 ;  /* 0x000aa05001007387 */ /* 0x000fe80000100a00 */
[----:B------:R2:W-:Y:S01]  /*a0dc0*/  STL.64 [R1+0xaa8], R82 ;  /* 0x000aa85201007387 */ /* 0x0005e20000100a00 */
[C---:B-1----:R-:W-:Y:S06]  /*a0dd0*/  HMMA.1688.F32.TF32 R76, R68.reuse, R10, R104 ;  /* 0x0000000a444c723c */ /* 0x042fec0000081068 */
[C---:B--2---:R-:W-:Y:S01]  /*a0de0*/  HMMA.1688.F32.TF32 R80, R68.reuse, R14, R108 ;  /* 0x0000000e4450723c */ /* 0x044fe2000008106c */
        /* <DEDUP_REMOVED lines=47> */
[C---:B---3--:R-:W-:Y:S11]  /*a10e0*/  HMMA.1688.F32.TF32 R68, R72.reuse, R14, R172 ;  /* 0x0000000e4844723c */ /* 0x048ff600000810ac */
        /* <DEDUP_REMOVED lines=10> */
[----:B------:R-:W-:Y:S04]  /*a1190*/  STL.64 [R1+0x928], R78 ;  /* 0x0009284e01007387 */ /* 0x000fe80000100a00 */
[----:B------:R-:W-:Y:S04]  /*a11a0*/  STL.64 [R1+0x910], R80 ;  /* 0x0009105001007387 */ /* 0x000fe80000100a00 */
[----:B------:R1:W-:Y:S04]  /*a11b0*/  STL.64 [R1+0x918], R82 ;  /* 0x0009185201007387 */ /* 0x0003e80000100a00 */
[----:B------:R-:W-:Y:S04]  /*a11c0*/  STL.64 [R1+0x900], R68 ;  /* 0x0009004401007387 */ /* 0x000fe80000100a00 */
[----:B------:R2:W-:Y:S01]  /*a11d0*/  STL.64 [R1+0x908], R70 ;  /* 0x0009084601007387 */ /* 0x0005e20000100a00 */
[----:B------:R-:W-:Y:S01]  /*a11e0*/  HMMA.1688.F32.TF32 R84, R72, R34, R192 ;  /* 0x000000224854723c */ /* 0x000fe200000810c0 */
[----:B------:R-:W-:-:S02]  /*a11f0*/  LOP3.LUT R251, R245, 0x40, RZ, 0x3c, !PT ;  /* 0x00000040f5fb7812 */ /* 0x000fc400078e3cff */
[----:B------:R-:W-:Y:S04]  /*a1200*/  LDS R76, [R247+UR10+0x14680] ;  /* 0x0146800af74c7984 */ /* 0x000fe80008000800 */
[----:B------:R-:W-:Y:S04]  /*a1210*/  LDS R78, [R247+UR10+0x16680] ;  /* 0x0166800af74e7984 */ /* 0x000fe80008000800 */
[----:B------:R-:W-:Y:S04]  /*a1220*/  LDS R77, [R252+UR10+0x14680] ;  /* 0x0146800afc4d7984 */ /* 0x000fe80008000800 */
[----:B------:R-:W-:Y:S04]  /*a1230*/  LDS R79, [R252+UR10+0x16680] ;  /* 0x0166800afc4f7984 */ /* 0x000fe80008000800 */
[----:B------:R-:W-:Y:S04]  /*a1240*/  LDSM.16.M88.4 R156, [R251+UR11+0x40080] ;  /* 0x0400800bfb9c783b */ /* 0x000fe80008000200 */
[----:B------:R-:W-:Y:S04]  /*a1250*/  LDSM.16.M88.4 R152, [R251+UR11+0x40880] ;  /* 0x0408800bfb98783b */ /* 0x000fe80008000200 */
[----:B------:R-:W-:Y:S01]  /*a1260*/  LDSM.16.M88.4 R148, [R251+UR11+0x41080] ;  /* 0x0410800bfb94783b */ /* 0x000fe20008000200 */
[C---:B-1----:R-:W-:Y:S06]  /*a1270*/  HMMA.1688.F32.TF32 R80, R72.reuse, R42, R200 ;  /* 0x0000002a4850723c */ /* 0x042fec00000810c8 */
[C---:B--2---:R-:W-:Y:S01]  /*a1280*/  HMMA.1688.F32.TF32 R68, R72.reuse, R30, R188 ;  /* 0x0000001e4844723c */ /* 0x044fe200000810bc */
[----:B------:R-:W-:Y:S04]  /*a1290*/  LDSM.16.M88.4 R140, [R251+UR11+0x41880] ;  /* 0x0418800bfb8c783b */ /* 0x000fe80008000200 */
        /* <DEDUP_REMOVED lines=25> */
[C---:B-1----:R-:W-:Y:S06]  /*a1430*/  HMMA.1688.F32.TF32 R80, R72.reuse, R54, R212 ;  /* 0x000000364850723c */ /* 0x042fec00000810d4 */
[C---:B--2---:R-:W-:Y:S02]  /*a1440*/  HMMA.1688.F32.TF32 R84, R72.reuse, R58, R216 ;  /* 0x0000003a4854723c */ /* 0x044fe400000810d8 */
[----:B------:R-:W-:Y:S04]  /*a1450*/  STL.64 [R1+0x7a0], R68 ;  /* 0x0007a04401007387 */ /* 0x000fe80000100a00 */
[----:B------:R1:W-:Y:S02]  /*a1460*/  STL.64 [R1+0x7a8], R70 ;  /* 0x0007a84601007387 */ /* 0x0003e40000100a00 */
[C---:B-1----:R-:W-:Y:S06]  /*a1470*/  HMMA.1688.F32.TF32 R68, R72.reuse, R62, R220 ;  /* 0x0000003e4844723c */ /* 0x042fec00000810dc */
[----:B------:R-:W-:Y:S03]  /*a1480*/  HMMA.1688.F32.TF32 R72, R72, R66, R224 ;  /* 0x000000424848723c */ /* 0x000fe600000810e0 */
        /* <DEDUP_REMOVED lines=8> */
[----:B------:R-:W-:Y:S04]  /*a1510*/  STL.64 [R1+0x770], R68 ;  /* 0x0007704401007387 */ /* 0x000fe80000100a00 */
[----:B------:R-:W-:Y:S04]  /*a1520*/  STL.64 [R1+0x778], R70 ;  /* 0x0007784601007387 */ /* 0x000fe80000100a00 */
[----:B------:R-:W-:Y:S04]  /*a1530*/  LDS R68, [R247+UR10+0x14780] ;  /* 0x0147800af7447984 */ /* 0x000fe80008000800 */
[----:B------:R-:W-:Y:S04]  /*a1540*/  LDS R70, [R247+UR10+0x16780] ;  /* 0x0167800af7467984 */ /* 0x000fe80008000800 */
[----:B------:R-:W-:Y:S04]  /*a1550*/  LDS R69, [R252+UR10+0x14780] ;  /* 0x0147800afc457984 */ /* 0x000fe80008000800 */
[----:B------:R-:W4:Y:S04]  /*a1560*/  LDS R71, [R252+UR10+0x16780] ;  /* 0x0167800afc477984 */ /* 0x000f280008000800 */
[----:B------:R-:W-:Y:S04]  /*a1570*/  STL.64 [R1+0x760], R72 ;  /* 0x0007604801007387 */ /* 0x000fe80000100a00 */
[----:B------:R-:W-:Y:S01]  /*a1580*/  STL.64 [R1+0x768], R74 ;  /* 0x0007684a01007387 */ /* 0x000fe20000100a00 */
[----:B------:R-:W-:-:S04]  /*a1590*/  IMAD.SHL.U32 R3, R3, 0x40, RZ ;  /* 0x0000004003037824 */ /* 0x000fc800078e00ff */
[----:B------:R-:W-:Y:S01]  /*a15a0*/  IMAD.SHL.U32 R3, R3, 0x4, RZ ;  /* 0x0000000403037824 */ /* 0x000fe200078e00ff */
        /* <DEDUP_REMOVED lines=18> */
[----:B--2---:R-:W4:Y:S04]  /*a16d0*/  LDL.LU R86, [R1+0xb68] ;  /* 0x000b680001567983 */ /* 0x004f280000300800 */
        /* <DEDUP_REMOVED lines=102> */
[----:B------:R-:W-:Y:S04]  /*a1d40*/  STL [R1+0x60e0], R2 ;  /* 0x0060e00201007387 */ /* 0x000fe80000100800 */
[----:B------:R-:W-:Y:S01]  /*a1d50*/  STL.64 [R1+0x5f88], R244 ;  /* 0x005f88f401007387 */ /* 0x000fe20000100a00 */
[C---:B--2---:R-:W-:Y:S06]  /*a1d60*/  HMMA.1688.F32.TF32 R104, R76.reuse, R14, R216 ;  /* 0x0000000e4c68723c */ /* 0x044fec00000810d8 */
[C---:B----4-:R-:W-:Y:S06]  /*a1d70*/  HMMA.1688.F32.TF32 R100, R76.reuse, R10, R220 ;  /* 0x0000000a4c64723c */ /* 0x050fec00000810dc */
[----:B------:R-:W-:-:S15]  /*a1d80*/  HMMA.1688.F32.TF32 R72, R76, R6, R224 ;  /* 0x000000064c48723c */ /* 0x000fde00000810e0 */
[----:B------:R-:W-:-:S08]  /*a1d90*/  NOP ;  /* 0x0000000000007918 */ /* 0x000fd00000000000 */
        /* <DEDUP_REMOVED lines=40> */
[----:B-1----:R-:W-:Y:S03]  /*a2020*/  HMMA.1688.F32.TF32 R72, R76, R66, R164 ;  /* 0x000000424c48723c */ /* 0x002fe600000810a4 */
[----:B------:R-:W-:Y:S04]  /*a2030*/  STL.64 [R1+0x200], R104 ;  /* 0x0002006801007387 */ /* 0x000fe80000100a00 */
[----:B------:R-:W-:Y:S01]  /*a2040*/  STL.64 [R1+0x208], R106 ;  /* 0x0002086a01007387 */ /* 0x000fe20000100a00 */
[C---:B------:R-:W-:Y:S06]  /*a2050*/  HMMA.1688.F32.TF32 R76, R80.reuse, R10, R228 ;  /* 0x0000000a504c723c */ /* 0x040fec00000810e4 */
[C---:B--2---:R-:W-:Y:S09]  /*a2060*/  HMMA.1688.F32.TF32 R100, R80.reuse, R6, R160 ;  /* 0x000000065064723c */ /* 0x044ff200000810a0 */
[----:B------:R-:W-:Y:S04]  /*a2070*/  STL.64 [R1+0x1e0], R72 ;  /* 0x0001e04801007387 */ /* 0x000fe80000100a00 */
[----:B------:R1:W-:Y:S10]  /*a2080*/  STL.64 [R1+0x1e8], R74 ;  /* 0x0001e84a01007387 */ /* 0x0003f40000100a00 */
[----:B------:R-:W-:Y:S01]  /*a2090*/  STL.64 [R1+0x1f0], R100 ;  /* 0x0001f06401007387 */ /* 0x000fe20000100a00 */
[C---:B-1----:R-:W-:Y:S03]  /*a20a0*/  HMMA.1688.F32.TF32 R72, R80.reuse, R14, R92 ;  /* 0x0000000e5048723c */ /* 0x042fe6000008105c */
[----:B------:R-:W-:Y:S04]  /*a20b0*/  STL.64 [R1+0x1f8], R102 ;  /* 0x0001f86601007387 */ /* 0x000fe80000100a00 */
[----:B------:R-:W-:Y:S04]  /*a20c0*/  STL.64 [R1+0x1d0], R76 ;  /* 0x0001d04c01007387 */ /* 0x000fe80000100a00 */
[----:B------:R1:W-:Y:S02]  /*a20d0*/  STL.64 [R1+0x1d8], R78 ;  /* 0x0001d84e01007387 */ /* 0x0003e40000100a00 */
[C---:B-1----:R-:W-:Y:S10]  /*a20e0*/  HMMA.1688.F32.TF32 R76, R80.reuse, R22, R84 ;  /* 0x00000016504c723c */ /* 0x042ff40000081054 */
[----:B------:R-:W-:Y:S04]  /*a20f0*/  STL.64 [R1+0x170], R72 ;  /* 0x0001704801007387 */ /* 0x000fe80000100a00 */
[----:B------:R1:W-:Y:S01]  /*a2100*/  STL.64 [R1+0x178], R74 ;  /* 0x0001784a01007387 */ /* 0x0003e20000100a00 */
[C---:B------:R-:W-:Y:S03]  /*a2110*/  HMMA.1688.F32.TF32 R84, R80.reuse, R30, R236 ;  /* 0x0000001e5054723c */ /* 0x040fe600000810ec */
[----:B------:R-:W-:Y:S04]  /*a2120*/  STL.64 [R1+0x120], R88 ;  /* 0x0001205801007387 */ /* 0x000fe80000100a00 */
[----:B------:R-:W-:Y:S01]  /*a2130*/  STL.64 [R1+0x128], R90 ;  /* 0x0001285a01007387 */ /* 0x000fe20000100a00 */
[C---:B-1----:R-:W-:Y:S03]  /*a2140*/  HMMA.1688.F32.TF32 R72, R80.reuse, R26, R232 ;  /* 0x0000001a5048723c */ /* 0x042fe600000810e8 */
[----:B------:R-:W-:Y:S04]  /*a2150*/  STL.64 [R1+0x110], R76 ;  /* 0x0001104c01007387 */ /* 0x000fe80000100a00 */
[----:B------:R1:W-:Y:S02]  /*a2160*/  STL.64 [R1+0x118], R78 ;  /* 0x0001184e01007387 */ /* 0x0003e40000100a00 */
[----:B-1----:R-:W-:-:S14]  /*a2170*/  HMMA.1688.F32.TF32 R76, R80, R34, R240 ;  /* 0x00000022504c723c */ /* 0x002fdc00000810f0 */
[----:B------:R-:W-:Y:S04]  /*a2180*/  STL.64 [R1+0x100], R72 ;  /* 0x0001004801007387 */ /* 0x000fe80000100a00 */
[----:B------:R1:W-:Y:S04]  /*a2190*/  STL.64 [R1+0x108], R74 ;  /* 0x0001084a01007387 */ /* 0x0003e80000100a00 */
[----:B------:R2:W-:Y:S04]  /*a21a0*/  STL.64 [R1+0xf0], R84 ;  /* 0x0000f05401007387 */ /* 0x0005e80000100a00 */
[----:B------:R3:W-:Y:S01]  /*a21b0*/  STL.64 [R1+0xf8], R86 ;  /* 0x0000f85601007387 */ /* 0x0007e20000100a00 */
[----:B-1----:R-:W-:Y:S03]  /*a21c0*/  HMMA.1688.F32.TF32 R72, R80, R38, R248 ;  /* 0x000000265048723c */ /* 0x002fe600000810f8 */
[----:B------:R-:W4:Y:S04]  /*a21d0*/  LDL.LU R92, [R1+0x1570] ;  /* 0x00157000015c7983 */ /* 0x000f280000300800 */
[----:B------:R-:W-:Y:S04]  /*a21e0*/  STL.64 [R1+0xe0], R76 ;  /* 0x0000e04c01007387 */ /* 0x000fe80000100a00 */
[----:B------:R-:W-:-:S12]  /*a21f0*/  STL.64 [R1+0xe8], R78 ;  /* 0x0000e84e01007387 */ /* 0x000fd80000100a00 */
        /* <DEDUP_REMOVED lines=97> */
[----:B------:R-:W-:Y:S06]  /*a2810*/  HMMA.1688.F32.TF32 R240, R68, R34, R240 ;  /* 0x0000002244f0723c */ /* 0x000fec00000810f0 */
[C---:B-1----:R-:W-:Y:S06]  /*a2820*/  HMMA.1688.F32.TF32 R72, R80.reuse, R46, R212 ;  /* 0x0000002e5048723c */ /* 0x042fec00000810d4 */
[C---:B------:R-:W-:Y:S06]  /*a2830*/  HMMA.1688.F32.TF32 R76, R80.reuse, R42, R216 ;  /* 0x0000002a504c723c */ /* 0x040fec00000810d8 */
[----:B------:R-:W-:-:S15]  /*a2840*/  HMMA.1688.F32.TF32 R100, R80, R50, R208 ;  /* 0x000000325064723c */ /* 0x000fde00000810d0 */
        /* <DEDUP_REMOVED lines=18> */
[C---:B--2---:R-:W-:Y:S01]  /*a2970*/  HMMA.1688.F32.TF32 R72, R68.reuse, R6, R160 ;  /* 0x000000064448723c */ /* 0x044fe200000810a0 */
[----:B------:R-:W-:Y:S04]  /*a2980*/  LDS R160, [R0+UR10+0x14780] ;  /* 0x0147800a00a07984 */ /* 0x000fe80008000800 */
[----:B------:R-:W-:Y:S01]  /*a2990*/  LDS R162, [R0+UR10+0x16780] ;  /* 0x0167800a00a27984 */ /* 0x000fe20008000800 */
[----:B------:R-:W-:Y:S01]  /*a29a0*/  HMMA.1688.F32.TF32 R248, R68, R30, R248 ;  /* 0x0000001e44f8723c */ /* 0x000fe200000810f8 */
[----:B------:R-:W-:-:S02]  /*a29b0*/  LOP3.LUT R163, R0, 0x20, RZ, 0x3c, !PT ;  /* 0x0000002000a37812 */ /* 0x000fc400078e3cff */
[----:B------:R-:W-:Y:S04]  /*a29c0*/  STL.64 [R1+0x60], R76 ;  /* 0x0000604c01007387 */ /* 0x000fe80000100a00 */
[----:B------:R1:W-:Y:S04]  /*a29d0*/  STL.64 [R1+0x68], R78 ;  /* 0x0000684e01007387 */ /* 0x0003e80000100a00 */
[----:B------:R-:W-:Y:S06]  /*a29e0*/  LDS R161, [R163+UR10+0x14780] ;  /* 0x0147800aa3a17984 */ /* 0x000fec0008000800 */
[----:B------:R-:W-:Y:S01]  /*a29f0*/  STL.64 [R1+0x50], R72 ;  /* 0x0000504801007387 */ /* 0x000fe20000100a00 */
[C---:B-1----:R-:W-:Y:S03]  /*a2a00*/  HMMA.1688.F32.TF32 R76, R68.reuse, R14, R184 ;  /* 0x0000000e444c723c */ /* 0x042fe600000810b8 */
        /* <DEDUP_REMOVED lines=8> */
[----:B------:R-:W-:Y:S04]  /*a2a90*/  STL.64 [R1+0x30], R76 ;  /* 0x0000304c01007387 */ /* 0x000fe80000100a00 */
[----:B------:R1:W-:Y:S04]  /*a2aa0*/  STL.64 [R1+0x38], R78 ;  /* 0x0000384e01007387 */ /* 0x0003e80000100a00 */
[----:B------:R-:W-:Y:S04]  /*a2ab0*/  LDS R166, [R0+UR10+0x16700] ;  /* 0x0167000a00a67984 */ /* 0x000fe80008000800 */
[----:B------:R-:W-:Y:S01]  /*a2ac0*/  STL.64 [R1+0x20], R72 ;  /* 0x0000204801007387 */ /* 0x000fe20000100a00 */
[C---:B-1----:R-:W-:Y:S03]  /*a2ad0*/  HMMA.1688.F32.TF32 R76, R68.reuse, R22, R180 ;  /* 0x00000016444c723c */ /* 0x042fe600000810b4 */
[----:B------:R1:W-:Y:S04]  /*a2ae0*/  STL.64 [R1+0x28], R74 ;  /* 0x0000284a01007387 */ /* 0x0003e80000100a00 */
[----:B------:R-:W2:Y:S01]  /*a2af0*/  LDS R163, [R163+UR10+0x16780] ;  /* 0x0167800aa3a37984 */ /* 0x000ea20008000800 */
[----:B-1----:R-:W-:-:S15]  /*a2b00*/  HMMA.1688.F32.TF32 R72, R68, R26, R176 ;  /* 0x0000001a4448723c */ /* 0x002fde00000810b0 */
[----:B------:R-:W-:Y:S04]  /*a2b10*/  STL.64 [R1+0x10], R76 ;  /* 0x0000104c01007387 */ /* 0x000fe80000100a00 */
[----:B------:R1:W-:Y:S04]  /*a2b20*/  STL.64 [R1+0x18], R78 ;  /* 0x0000184e01007387 */ /* 0x0003e80000100a00 */
[----:B------:R-:W-:Y:S01]  /*a2b30*/  STL.64 [R1], R72 ;  /* 0x0000004801007387 */ /* 0x000fe20000100a00 */
[C---:B-1----:R-:W-:Y:S03]  /*a2b40*/  HMMA.1688.F32.TF32 R76, R68.reuse, R46, R168 ;  /* 0x0000002e444c723c */ /* 0x042fe600000810a8 */
[----:B------:R1:W-:Y:S04]  /*a2b50*/  STL.64 [R1+0x8], R74 ;  /* 0x0000084a01007387 */ /* 0x0003e80000100a00 */
[----:B------:R-:W-:Y:S04]  /*a2b60*/  LDS R168, [R247+UR10+0x18000] ;  /* 0x0180000af7a87984 */ /* 0x000fe80008000800 */
[----:B------:R-:W-:Y:S01]  /*a2b70*/  LDS R170, [R247+UR10+0x1a000] ;  /* 0x01a0000af7aa7984 */ /* 0x000fe20008000800 */
[C---:B-1----:R-:W-:Y:S03]  /*a2b80*/  HMMA.1688.F32.TF32 R72, R68.reuse, R42, R172 ;  /* 0x0000002a4448723c */ /* 0x042fe600000810ac */
[----:B------:R-:W-:Y:S04]  /*a2b90*/  LDS R169, [R252+UR10+0x18000] ;  /* 0x0180000afca97984 */ /* 0x000fe80008000800 */
[----:B------:R-:W1:Y:S01]  /*a2ba0*/  LDS R171, [R252+UR10+0x1a000] ;  /* 0x01a0000afcab7984 */ /* 0x000e620008000800 */
        /* <DEDUP_REMOVED lines=123> */
[----:B------:R-:W3:Y:S04]  /*a3360*/  LDL.LU.64 R108, [R1+0x6178] ;  /* 0x00617800016c7983 */ /* 0x000ee80000300a00 */
[----:B------:R-:W-:Y:S04]  /*a3370*/  STL.64 [R1+0x570], R100 ;  /* 0x0005706401007387 */ /* 0x000fe80000100a00 */
[----:B------:R4:W-:Y:S01]  /*a3380*/  STL.64 [R1+0x578], R102 ;  /* 0x0005786601007387 */ /* 0x0009e20000100a00 */
[C---:B------:R-:W-:Y:S03]  /*a3390*/  HMMA.1688.F32.TF32 R224, R164.reuse, R46, R224 ;  /* 0x0000002ea4e0723c */ /* 0x040fe600000810e0 */
[----:B----4-:R-:W4:Y:S04]  /*a33a0*/  LDL.LU.64 R102, [R1+0x6170] ;  /* 0x0061700001667983 */ /* 0x010f280000300a00 */
[----:B------:R-:W2:Y:S04]  /*a33b0*/  LDL.LU.64 R100, [R1+0x6168] ;  /* 0x0061680001647983 */ /* 0x000ea80000300a00 */
[----:B------:R-:W-:Y:S04]  /*a33c0*/  STL.64 [R1+0x560], R132 ;  /* 0x0005608401007387 */ /* 0x000fe80000100a00 */
[----:B------:R1:W-:Y:S04]  /*a33d0*/  STL.64 [R1+0x568], R134 ;  /* 0x0005688601007387 */ /* 0x0003e80000100a00 */
[----:B-1----:R-:W4:Y:S04]  /*a33e0*/  LDL.LU.64 R134, [R1+0x6160] ;  /* 0x0061600001867983 */ /* 0x002f280000300a00 */
[----:B------:R-:W4:Y:S04]  /*a33f0*/  LDL.LU.64 R132, [R1+0x6158] ;  /* 0x0061580001847983 */ /* 0x000f280000300a00 */
[----:B------:R-:W-:Y:S04]  /*a3400*/  STL.64 [R1+0x550], R136 ;  /* 0x0005508801007387 */ /* 0x000fe80000100a00 */
[----:B------:R1:W-:Y:S01]  /*a3410*/  STL.64 [R1+0x558], R138 ;  /* 0x0005588a01007387 */ /* 0x0003e20000100a00 */
[C---:B------:R-:W-:Y:S03]  /*a3420*/  HMMA.1688.F32.TF32 R208, R164.reuse, R62, R208 ;  /* 0x0000003ea4d0723c */ /* 0x040fe600000810d0 */
[----:B-1----:R-:W4:Y:S04]  /*a3430*/  LDL.LU.64 R138, [R1+0x6150] ;  /* 0x00615000018a7983 */ /* 0x002f280000300a00 */
[----:B------:R-:W3:Y:S04]  /*a3440*/  LDL.LU.64 R136, [R1+0x6148] ;  /* 0x0061480001887983 */ /* 0x000ee80000300a00 */
[----:B------:R-:W-:Y:S04]  /*a3450*/  STL.64 [R1+0x600], R124 ;  /* 0x0006007c01007387 */ /* 0x000fe80000100a00 */
[----:B------:R1:W-:Y:S01]  /*a3460*/  STL.64 [R1+0x608], R126 ;  /* 0x0006087e01007387 */ /* 0x0003e20000100a00 */
[----:B------:R-:W-:Y:S03]  /*a3470*/  HMMA.1688.F32.TF32 R164, R164, R66, R204 ;  /* 0x00000042a4a4723c */ /* 0x000fe600000810cc */
[----:B-1----:R-:W4:Y:S04]  /*a3480*/  LDL.LU.64 R126, [R1+0x6140] ;  /* 0x00614000017e7983 */ /* 0x002f280000300a00 */
[----:B------:R-:W4:Y:S04]  /*a3490*/  LDL.LU.64 R124, [R1+0x6138] ;  /* 0x00613800017c7983 */ /* 0x000f280000300a00 */
        /* <DEDUP_REMOVED lines=19> */
[----:B------:R-:W4:Y:S01]  /*a35d0*/  LDL.LU.64 R104, [R1+0x60e8] ;  /* 0x0060e80001687983 */ /* 0x000f220000300a00 */
        /* <DEDUP_REMOVED lines=16> */
[----:B------:R-:W-:Y:S01]  /*a36e0*/  STL.64 [R1+0x758], R202 ;  /* 0x000758ca01007387 */ /* 0x000fe20000100a00 */
[----:B-1----:R-:W-:Y:S03]  /*a36f0*/  HMMA.1688.F32.TF32 R164, R160, R14, R192 ;  /* 0x0000000ea0a4723c */ /* 0x002fe600000810c0 */
[----:B------:R-:W-:Y:S04]  /*a3700*/  STL.64 [R1+0x740], R196 ;  /* 0x000740c401007387 */ /* 0x000fe80000100a00 */
[----:B------:R-:W-:-:S15]  /*a3710*/  STL.64 [R1+0x748], R198 ;  /* 0x000748c601007387 */ /* 0x000fde0000100a00 */
[----:B------:R-:W-:-:S01]  /*a3720*/  NOP ;  /* 0x0000000000007918 */ /* 0x000fc20000000000 */
[----:B------:R1:W-:Y:S01]  /*a3730*/  STL.64 [R1+0x730], R164 ;  /* 0x000730a401007387 */ /* 0x0003e20000100a00 */
[----:B------:R-:W-:Y:S02]  /*a3740*/  IMAD.MOV.U32 R2, RZ, RZ, R166 ;  /* 0x000000ffff027224 */ /* 0x000fe400078e00a6 */
[----:B------:R-:W-:Y:S02]  /*a3750*/  IMAD.MOV.U32 R3, RZ, RZ, R167 ;  /* 0x000000ffff037224 */ /* 0x000fe400078e00a7 */
[----:B-1----:R-:W-:-:S15]  /*a3760*/  HMMA.1688.F32.TF32 R164, R160, R18, R188 ;  /* 0x00000012a0a4723c */ /* 0x002fde00000810bc */
[----:B------:R-:W-:-:S08]  /*a3770*/  NOP ;  /* 0x0000000000007918 */ /* 0x000fd00000000000 */
[----:B------:R-:W-:Y:S04]  /*a3780*/  STL.64 [R1+0x720], R164 ;  /* 0x000720a401007387 */ /* 0x000fe80000100a00 */
[----:B------:R1:W-:Y:S04]  /*a3790*/  STL.64 [R1+0x728], R166 ;  /* 0x000728a601007387 */ /* 0x0003e80000100a00 */
[----:B------:R-:W-:Y:S04]  /*a37a0*/  STL.64 [R1+0x710], R184 ;  /* 0x000710b801007387 */ /* 0x000fe80000100a00 */
[----:B------:R-:W-:Y:S01]  /*a37b0*/  STL.64 [R1+0x718], R186 ;  /* 0x000718ba01007387 */ /* 0x000fe20000100a00 */
[C---:B-1----:R-:W-:Y:S03]  /*a37c0*/  HMMA.1688.F32.TF32 R164, R160.reuse, R30, R176 ;  /* 0x0000001ea0a4723c */ /* 0x042fe600000810b0 */
[----:B------:R-:W-:Y:S04]  /*a37d0*/  STL.64 [R1+0x700], R180 ;  /* 0x000700b401007387 */ /* 0x000fe80000100a00 */
[----:B------:R-:W-:Y:S01]  /*a37e0*/  STL.64 [R1+0x708], R182 ;  /* 0x000708b601007387 */ /* 0x000fe20000100a00 */
[C---:B------:R-:W-:Y:S06]  /*a37f0*/  HMMA.1688.F32.TF32 R176, R160.reuse, R34, R172 ;  /* 0x00000022a0b0723c */ /* 0x040fec00000810ac */
[C---:B------:R-:W-:Y:S09]  /*a3800*/  HMMA.1688.F32.TF32 R172, R160.reuse, R38, R228 ;  /* 0x00000026a0ac723c */ /* 0x040ff200000810e4 */
        /* <DEDUP_REMOVED lines=38> */
[----:B------:R-:W2:Y:S01]  /*a3a70*/  LDL.LU R209, [R1+0x13e4] ;  /* 0x0013e40001d17983 */ /* 0x000ea20000300800 */
[----:B------:R-:W-:-:S02]  /*a3a80*/  IMAD.MOV.U32 R227, RZ, RZ, R4 ;  /* 0x000000ffffe37224 */ /* 0x000fc400078e0004 */
[----:B------:R-:W-:Y:S01]  /*a3a90*/  IMAD.MOV.U32 R226, RZ, RZ, R5 ;  /* 0x000000ffffe27224 */ /* 0x000fe200078e0005 */
[----:B-1----:R-:W3:Y:S01]  /*a3aa0*/  LDL.LU R164, [R1+0x17b0] ;  /* 0x0017b00001a47983 */ /* 0x002ee20000300800 */
[----:B------:R-:W-:Y:S02]  /*a3ab0*/  IMAD.MOV.U32 R215, RZ, RZ, R12 ;  /* 0x000000ffffd77224 */ /* 0x000fe400078e000c */
[----:B------:R-:W-:Y:S01]  /*a3ac0*/  IMAD.MOV.U32 R214, RZ, RZ, R13 ;  /* 0x000000ffffd67224 */ /* 0x000fe200078e000d */
[----:B------:R-:W3:Y:S01]  /*a3ad0*/  LDL.LU R165, [R1+0x17b4] ;  /* 0x0017b40001a57983 */ /* 0x000ee20000300800 */
[----:B------:R-:W-:Y:S02]  /*a3ae0*/  IMAD.MOV.U32 R211, RZ, RZ, R20 ;  /* 0x000000ffffd37224 */ /* 0x000fe400078e0014 */
[----:B------:R-:W-:Y:S01]  /*a3af0*/  IMAD.MOV.U32 R210, RZ, RZ, R21 ;  /* 0x000000ffffd27224 */ /* 0x000fe200078e0015 */
[----:B------:R-:W3:Y:S01]  /*a3b00*/  LDL.LU R166, [R1+0x17b8] ;  /* 0x0017b80001a67983 */ /* 0x000ee20000300800 */
[----:B------:R-:W-:-:S02]  /*a3b10*/  IMAD.MOV.U32 R213, RZ, RZ, R16 ;  /* 0x000000ffffd57224 */ /* 0x000fc400078e0010 */
[----:B------:R-:W-:Y:S01]  /*a3b20*/  IMAD.MOV.U32 R212, RZ, RZ, R17 ;  /* 0x000000ffffd47224 */ /* 0x000fe200078e0011 */
[----:B------:R-:W3:Y:S01]  /*a3b30*/  LDL.LU R167, [R1+0x17bc] ;  /* 0x0017bc0001a77983 */ /* 0x000ee20000300800 */
[----:B------:R-:W-:Y:S02]  /*a3b40*/  IMAD.MOV.U32 R225, RZ, RZ, R8 ;  /* 0x000000ffffe17224 */ /* 0x000fe400078e0008 */
[----:B------:R-:W-:Y:S01]  /*a3b50*/  IMAD.MOV.U32 R224, RZ, RZ, R9 ;  /* 0x000000ffffe07224 */ /* 0x000fe200078e0009 */
        /* <DEDUP_REMOVED lines=24> */
[----:B------:R-:W-:Y:S04]  /*a3ce0*/  LDS R61, [R252+UR10+0x1c000] ;  /* 0x01c0000afc3d7984 */ /* 0x000fe80008000800 */
[----:B------:R-:W-:Y:S01]  /*a3cf0*/  LDS R60, [R247+UR10+0x1c000] ;  /* 0x01c0000af73c7984 */ /* 0x000fe20008000800 */
        /* <DEDUP_REMOVED lines=17> */
[----:B------:R-:W-:-:S03]  /*a3e10*/  IMAD.MOV.U32 R199, RZ, RZ, R40 ;  /* 0x000000ffffc77224 */ /* 0x000fc600078e0028 */
[----:B------:R-:W-:Y:S01]  /*a3e20*/  HMMA.1688.F32.TF32 R36, R168, R136, R188 ;  /* 0x00000088a824723c */ /* 0x000fe200000810bc */
[----:B------:R-:W-:Y:S02]  /*a3e30*/  IMAD.MOV.U32 R196, RZ, RZ, R45 ;  /* 0x000000ffffc47224 */ /* 0x000fe400078e002d */
[----:B------:R-:W-:-:S07]  /*a3e40*/  IMAD.MOV.U32 R197, RZ, RZ, R44 ;  /* 0x000000ffffc57224 */ /* 0x000fce00078e002c */
[----:B------:R-:W-:Y:S06]  /*a3e50*/  HMMA.1688.F32.TF32 R28, R168, R100, R196 ;  /* 0x00000064a81c723c */ /* 0x000fec00000810c4 */
[C---:B---3--:R-:W-:Y:S06]  /*a3e60*/  HMMA.1688.F32.TF32 R20, R160.reuse, R46, R20 ;  /* 0x0000002ea014723c */ /* 0x048fec0000081014 */
[----:B----4-:R-:W-:-:S15]  /*a3e70*/  HMMA.1688.F32.TF32 R16, R160, R50, R16 ;  /* 0x00000032a010723c */ /* 0x010fde0000081010 */
[----:B------:R-:W-:-:S02]  /*a3e80*/  NOP ;  /* 0x0000000000007918 */ /* 0x000fc40000000000 */
[----:B------:R-:W-:Y:S06]  /*a3e90*/  STL.64 [R1+0x690], R20 ;  /* 0x0006901401007387 */ /* 0x000fec0000100a00 */
[----:B------:R-:W-:Y:S01]  /*a3ea0*/  STL.64 [R1+0x680], R16 ;  /* 0x0006801001007387 */ /* 0x000fe20000100a00 */
[----:B------:R-:W-:-:S03]  /*a3eb0*/  IMAD.MOV.U32 R246, RZ, RZ, R19 ;  /* 0x000000fffff67224 */ /* 0x000fc600078e0013 */
[----:B------:R2:W-:Y:S02]  /*a3ec0*/  STL [R1+0x688], R18 ;  /* 0x0006881201007387 */ /* 0x0005e40000100800 */
[C---:B--2---:R-:W-:Y:S06]  /*a3ed0*/  HMMA.1688.F32.TF32 R16, R160.reuse, R54, R12 ;  /* 0x00000036a010723c */ /* 0x044fec000008100c */
[C---:B------:R-:W-:Y:S06]  /*a3ee0*/  HMMA.1688.F32.TF32 R12, R160.reuse, R58, R8 ;  /* 0x0000003aa00c723c */ /* 0x040fec0000081008 */
[C---:B------:R-:W-:Y:S01]  /*a3ef0*/  HMMA.1688.F32.TF32 R8, R160.reuse, R62, R4 ;  /* 0x0000003ea008723c */ /* 0x040fe20000081004 */
[----:B------:R-:W-:Y:S04]  /*a3f00*/  LDS R62, [R247+UR10+0x1e000] ;  /* 0x01e0000af73e7984 */ /* 0x000fe80008000800 */
[----:B------:R-:W1:Y:S01]  /*a3f10*/  LDS R63, [R252+UR10+0x1e000] ;  /* 0x01e0000afc3f7984 */ /* 0x000e620008000800 */
[----:B------:R-:W-:Y:S01]  /*a3f20*/  HMMA.1688.F32.TF32 R4, R160, R66, R164 ;  /* 0x00000042a004723c */ /* 0x000fe200000810a4 */
[----:B------:R-:W-:-:S02]  /*a3f30*/  IMAD.MOV.U32 R245, RZ, RZ, R22 ;  /* 0x000000fffff57224 */ /* 0x000fc400078e0016 */
[----:B------:R-:W-:Y:S01]  /*a3f40*/  IMAD.MOV.U32 R244, RZ, RZ, R23 ;  /* 0x000000fffff47224 */ /* 0x000fe200078e0017 */
[----:B------:R-:W-:Y:S04]  /*a3f50*/  LDS R164, [R247+UR10+0x18080] ;  /* 0x0180800af7a47984 */ /* 0x000fe80008000800 */
[----:B------:R-:W-:Y:S04]  /*a3f60*/  STL.64 [R1+0x670], R16 ;  /* 0x0006701001007387 */ /* 0x000fe80000100a00 */
[----:B------:R-:W-:Y:S04]  /*a3f70*/  STL.64 [R1+0x678], R18 ;  /* 0x0006781201007387 */ /* 0x000fe80000100a00 */
[----:B------:R-:W-:Y:S01]  /*a3f80*/  STL.64 [R1+0x610], R12 ;  /* 0x0006100c01007387 */ /* 0x000fe20000100a00 */
[C---:B------:R-:W-:Y:S03]  /*a3f90*/  HMMA.1688.F32.TF32 R64, R168.reuse, R156, R224 ;  /* 0x0000009ca840723c */ /* 0x040fe600000810e0 */
[----:B------:R2:W-:Y:S04]  /*a3fa0*/  STL.64 [R1+0x618], R14 ;  /* 0x0006180e01007387 */ /* 0x0005e80000100a00 */
[----:B------:R-:W-:Y:S04]  /*a3fb0*/  STL.64 [R1+0x590], R8 ;  /* 0x0005900801007387 */ /* 0x000fe80000100a00 */
[----:B------:R3:W-:Y:S04]  /*a3fc0*/  STL.64 [R1+0x598], R10 ;  /* 0x0005980a01007387 */ /* 0x0007e80000100a00 */
[----:B------:R-:W-:Y:S04]  /*a3fd0*/  STL.64 [R1+0x540], R4 ;  /* 0x0005400401007387 */ /* 0x000fe80000100a00 */
[----:B------:R4:W-:Y:S01]  /*a3fe0*/  STL.64 [R1+0x548], R6 ;  /* 0x0005480601007387 */ /* 0x0009e20000100a00 */
[C---:B--2---:R-:W-:Y:S03]  /*a3ff0*/  HMMA.1688.F32.TF32 R12, R168.reuse, R140, R212 ;  /* 0x0000008ca80c723c */ /* 0x044fe600000810d4 */
[----:B------:R-:W-:Y:S03]  /*a4000*/  LDS R166, [R247+UR10+0x1a080] ;  /* 0x01a0800af7a67984 */ /* 0x000fe60008000800 */
[C---:B---3--:R-:W-:Y:S01]  /*a4010*/  HMMA.1688.F32.TF32 R8, R168.reuse, R148, R216 ;  /* 0x00000094a808723c */ /* 0x048fe200000810d8 */
[----:B------:R-:W-:Y:S04]  /*a4020*/  LDS R165, [R252+UR10+0x18080] ;  /* 0x0180800afca57984 */ /* 0x000fe80008000800 */
[----:B------:R-:W2:Y:S01]  /*a4030*/  LDS R167, [R252+UR10+0x1a080] ;  /* 0x01a0800afca77984 */ /* 0x000ea20008000800 */
[----:B----4-:R-:W-:Y:S06]  /*a4040*/  HMMA.1688.F32.TF32 R4, R168, R152, R220 ;  /* 0x00000098a804723c */ /* 0x010fec00000810dc */
[----:B-1----:R-:W-:Y:S06]  /*a4050*/  HMMA.1688.F32.TF32 R160, R60, R158, R64 ;  /* 0x0000009e3ca0723c */ /* 0x002fec0000081040 */
[----:B------:R-:W-:Y:S06]  /*a4060*/  HMMA.1688.F32.TF32 R16, R168, R144, R208 ;  /* 0x00000090a810723c */ /* 0x000fec00000810d0 */
[C---:B------:R-:W-:Y:S06]  /*a4070*/  HMMA.1688.F32.TF32 R8, R60.reuse, R150, R8 ;  /* 0x000000963c08723c */ /* 0x040fec0000081008 */
[----:B------:R-:W-:Y:S06]  /*a4080*/  HMMA.1688.F32.TF32 R64, R60, R154, R4 ;  /* 0x0000009a3c40723c */ /* 0x000fec0000081004 */
[----:B------:R-:W-:Y:S06]  /*a4090*/  HMMA.1688.F32.TF32 R20, R168, R96, R204 ;  /* 0x00000060a814723c */ /* 0x000fec00000810cc */
[----:B------:R-:W-:Y:S06]  /*a40a0*/  HMMA.1688.F32.TF32 R4, R60, R142, R12 ;  /* 0x0000008e3c04723c */ /* 0x000fec000008100c */
[----:B------:R-:W-:Y:S01]  /*a40b0*/  HMMA.1688.F32.TF32 R24, R168, R108, R200 ;  /* 0x0000006ca818723c */ /* 0x000fe200000810c8 */
[----:B------:R-:W-:Y:S04]  /*a40c0*/  STL.64 [R1+0x3010], R160 ;  /* 0x003010a001007387 */ /* 0x000fe80000100a00 */
[----:B------:R-:W-:Y:S01]  /*a40d0*/  STL.64 [R1+0x3018], R162 ;  /* 0x003018a201007387 */ /* 0x000fe20000100a00 */
[C---:B------:R-:W-:Y:S03]  /*a40e0*/  HMMA.1688.F32.TF32 R12, R60.reuse, R146, R16 ;  /* 0x000000923c0c723c */ /* 0x040fe60000081010 */
        /* <DEDUP_REMOVED lines=9> */
[----:B---3--:R-:W-:Y:S03]  /*a4180*/  HMMA.1688.F32.TF32 R4, R60, R110, R24 ;  /* 0x0000006e3c04723c */ /* 0x008fe60000081018 */
[----:B------:R-:W-:Y:S04]  /*a4190*/  STL.64 [R1+0x2fd0], R12 ;  /* 0x002fd00c01007387 */ /* 0x000fe80000100a00 */
[----:B------:R1:W-:Y:S01]  /*a41a0*/  STL.64 [R1+0x2fd8], R14 ;  /* 0x002fd80e01007387 */ /* 0x0003e20000100a00 */
[C---:B------:R-:W-:Y:S03]  /*a41b0*/  HMMA.1688.F32.TF32 R56, R168.reuse, R116, R228 ;  /* 0x00000074a838723c */ /* 0x040fe600000810e4 */
[----:B------:R-:W3:Y:S03]  /*a41c0*/  LDL.LU R228, [R1+0x1580] ;  /* 0x0015800001e47983 */ /* 0x000ee60000300800 */
[C---:B------:R-:W-:Y:S01]  /*a41d0*/  HMMA.1688.F32.TF32 R52, R168.reuse, R128, R172 ;  /* 0x00000080a834723c */ /* 0x040fe200000810ac */
[----:B------:R-:W-:Y:S04]  /*a41e0*/  LDS R161, [R252+UR10+0x1c080] ;  /* 0x01c0800afca17984 */ /* 0x000fe80008000800 */
[----:B------:R-:W-:Y:S04]  /*a41f0*/  STL.64 [R1+0xe50], R8 ;  /* 0x000e500801007387 */ /* 0x000fe80000100a00 */
[----:B------:R-:W-:Y:S04]  /*a4200*/  STL.64 [R1+0xe58], R10 ;  /* 0x000e580a01007387 */ /* 0x000fe80000100a00 */
[----:B------:R-:W-:Y:S04]  /*a4210*/  STL.64 [R1+0xc50], R4 ;  /* 0x000c500401007387 */ /* 0x000fe80000100a00 */
[----:B------:R4:W-:Y:S04]  /*a4220*/  STL.64 [R1+0xc58], R6 ;  /* 0x000c580601007387 */ /* 0x0009e80000100a00 */
[----:B------:R-:W3:Y:S04]  /*a4230*/  LDL.LU R229, [R1+0x1584] ;  /* 0x0015840001e57983 */ /* 0x000ee80000300800 */
[----:B------:R-:W3:Y:S04]  /*a4240*/  LDL.LU R230, [R1+0x1588] ;  /* 0x0015880001e67983 */ /* 0x000ee80000300800 */
[----:B------:R-:W3:Y:S01]  /*a4250*/  LDL.LU R231, [R1+0x158c] ;  /* 0x00158c0001e77983 */ /* 0x000ee20000300800 */
[C---:B------:R-:W-:Y:S03]  /*a4260*/  HMMA.1688.F32.TF32 R40, R168.reuse, R124, R184 ;  /* 0x0000007ca828723c */ /* 0x040fe600000810b8 */
        /* <DEDUP_REMOVED lines=52> */
[----:B------:R-:W1:Y:S03]  /*a45b0*/  LDS R163, [R252+UR10+0x1e080] ;  /* 0x01e0800afca37984 */ /* 0x000e660008000800 */
[C---:B----4-:R-:W-:Y:S01]  /*a45c0*/  HMMA.1688.F32.TF32 R4, R60.reuse, R134, R32 ;  /* 0x000000863c04723c */ /* 0x050fe20000081020 */
[----:B------:R-:W-:Y:S04]  /*a45d0*/  LDS R64, [R247+UR10+0x18100] ;  /* 0x0181000af7407984 */ /* 0x000fe80008000800 */
[----:B------:R-:W-:Y:S01]  /*a45e0*/  LDS R66, [R247+UR10+0x1a100] ;  /* 0x01a1000af7427984 */ /* 0x000fe20008000800 */
[----:B------:R-:W-:Y:S03]  /*a45f0*/  HMMA.1688.F32.TF32 R8, R60, R138, R36 ;  /* 0x0000008a3c08723c */ /* 0x000fe60000081024 */
[----:B------:R-:W-:Y:S03]  /*a4600*/  LDS R65, [R252+UR10+0x18100] ;  /* 0x0181000afc417984 */ /* 0x000fe60008000800 */
[----:B------:R-:W-:Y:S01]  /*a4610*/  HMMA.1688.F32.TF32 R168, R168, R104, R232 ;  /* 0x00000068a8a8723c */ /* 0x000fe200000810e8 */
[----:B------:R-:W4:Y:S04]  /*a4620*/  LDL.LU R232, [R1+0x1590] ;  /* 0x0015900001e87983 */ /* 0x000f280000300800 */
[----:B------:R-:W4:Y:S04]  /*a4630*/  LDL.LU R233, [R1+0x1594] ;  /* 0x0015940001e97983 */ /* 0x000f280000300800 */
[----:B------:R-:W4:Y:S04]  /*a4640*/  LDL.LU R234, [R1+0x1598] ;  /* 0x0015980001ea7983 */ /* 0x000f280000300800 */
[----:B------:R-:W4:Y:S04]  /*a4650*/  LDL.LU R235, [R1+0x159c] ;  /* 0x00159c0001eb7983 */ /* 0x000f280000300800 */
[----:B------:R-:W-:Y:S04]  /*a4660*/  STL.64 [R1+0xc30], R12 ;  /* 0x000c300c01007387 */ /* 0x000fe80000100a00 */
[----:B------:R1:W-:Y:S04]  /*a4670*/  STL.64 [R1+0xc38], R14 ;  /* 0x000c380e01007387 */ /* 0x0003e80000100a00 */
[----:B------:R-:W-:Y:S04]  /*a4680*/  STL.64 [R1+0xc00], R4 ;  /* 0x000c000401007387 */ /* 0x000fe80000100a00 */
[----:B------:R1:W-:Y:S02]  /*a4690*/  STL.64 [R1+0xc08], R6 ;  /* 0x000c080601007387 */ /* 0x0003e40000100a00 */
[C---:B-1----:R-:W-:Y:S02]  /*a46a0*/  HMMA.1688.F32.TF32 R12, R60.reuse, R126, R40 ;  /* 0x0000007e3c0c723c */ /* 0x042fe40000081028 */
[----:B------:R-:W-:Y:S04]  /*a46b0*/  STL.64 [R1+0xbf0], R8 ;  /* 0x000bf00801007387 */ /* 0x000fe80000100a00 */
[----:B------:R1:W-:Y:S01]  /*a46c0*/  STL.64 [R1+0xbf8], R10 ;  /* 0x000bf80a01007387 */ /* 0x0003e20000100a00 */
[C---:B------:R-:W-:Y:S03]  /*a46d0*/  HMMA.1688.F32.TF32 R4, R60.reuse, R114, R44 ;  /* 0x000000723c04723c */ /* 0x040fe6000008102c */
[----:B------:R-:W4:Y:S03]  /*a46e0*/  LDS R67, [R252+UR10+0x1a100] ;  /* 0x01a1000afc437984 */ /* 0x000f260008000800 */
[C---:B-1----:R-:W-:Y:S10]  /*a46f0*/  HMMA.1688.F32.TF32 R8, R60.reuse, R122, R48 ;  /* 0x0000007a3c08723c */ /* 0x042ff40000081030 */
[----:B------:R-:W-:Y:S04]  /*a4700*/  STL.64 [R1+0xbd0], R12 ;  /* 0x000bd00c01007387 */ /* 0x000fe80000100a00 */
[----:B------:R1:W-:Y:S04]  /*a4710*/  STL.64 [R1+0xbd8], R14 ;  /* 0x000bd80e01007387 */ /* 0x0003e80000100a00 */
[----:B------:R-:W-:Y:S04]  /*a4720*/  STL.64 [R1+0xbb0], R4 ;  /* 0x000bb00401007387 */ /* 0x000fe80000100a00 */
[----:B------:R1:W-:Y:S02]  /*a4730*/  STL.64 [R1+0xbb8], R6 ;  /* 0x000bb80601007387 */ /* 0x0003e40000100a00 */
[C---:B-1----:R-:W-:Y:S02]  /*a4740*/  HMMA.1688.F32.TF32 R12, R60.reuse, R130, R52 ;  /* 0x000000823c0c723c */ /* 0x042fe40000081034 */
[----:B------:R-:W-:Y:S04]  /*a4750*/  STL.64 [R1+0xb90], R8 ;  /* 0x000b900801007387 */ /* 0x000fe80000100a00 */
[----:B------:R1:W-:Y:S01]  /*a4760*/  STL.64 [R1+0xb98], R10 ;  /* 0x000b980a01007387 */ /* 0x0003e20000100a00 */
[C---:B------:R-:W-:Y:S06]  /*a4770*/  HMMA.1688.F32.TF32 R4, R60.reuse, R118, R56 ;  /* 0x000000763c04723c */ /* 0x040fec0000081038 */
[----:B-1----:R-:W-:Y:S10]  /*a4780*/  HMMA.1688.F32.TF32 R8, R60, R106, R168 ;  /* 0x0000006a3c08723c */ /* 0x002ff400000810a8 */
[----:B------:R-:W-:Y:S04]  /*a4790*/  STL.64 [R1+0xb70], R12 ;  /* 0x000b700c01007387 */ /* 0x000fe80000100a00 */
[----:B------:R1:W-:Y:S04]  /*a47a0*/  STL.64 [R1+0xb78], R14 ;  /* 0x000b780e01007387 */ /* 0x0003e80000100a00 */
[----:B------:R-:W-:Y:S01]  /*a47b0*/  STL.64 [R1+0x3150], R4 ;  /* 0x0031500401007387 */ /* 0x000fe20000100a00 */
[C---:B--2---:R-:W-:Y:S03]  /*a47c0*/  HMMA.1688.F32.TF32 R44, R164.reuse, R112, R172 ;  /* 0x00000070a42c723c */ /* 0x044fe600000810ac */
[----:B------:R2:W-:Y:S04]  /*a47d0*/  STL.64 [R1+0x3158], R6 ;  /* 0x0031580601007387 */ /* 0x0005e80000100a00 */
[----:B------:R-:W-:Y:S04]  /*a47e0*/  STL.64 [R1+0x3210], R8 ;  /* 0x0032100801007387 */ /* 0x000fe80000100a00 */
[----:B------:R2:W-:Y:S01]  /*a47f0*/  STL.64 [R1+0x3218], R10 ;  /* 0x0032180a01007387 */ /* 0x0005e20000100a00 */
[C---:B---3--:R-:W-:Y:S03]  /*a4800*/  HMMA.1688.F32.TF32 R48, R164.reuse, R120, R228 ;  /* 0x00000078a430723c */ /* 0x048fe600000810e4 */
        /* <DEDUP_REMOVED lines=9> */
[----:B------:R-:W3:Y:S04]  /*a48a0*/  LDL.LU R204, [R1+0x16e0] ;  /* 0x0016e00001cc7983 */ /* 0x000ee80000300800 */
[----:B------:R-:W3:Y:S04]  /*a48b0*/  LDL.LU R205, [R1+0x16e4] ;  /* 0x0016e40001cd7983 */ /* 0x000ee80000300800 */
[----:B------:R-:W3:Y:S04]  /*a48c0*/  LDL.LU R206, [R1+0x16e8] ;  /* 0x0016e80001ce7983 */ /* 0x000ee80000300800 */
[----:B------:R-:W3:Y:S01]  /*a48d0*/  LDL.LU R207, [R1+0x16ec] ;  /* 0x0016ec0001cf7983 */ /* 0x000ee20000300800 */
[C---:B------:R-:W-:Y:S06]  /*a48e0*/  HMMA.1688.F32.TF32 R28, R164.reuse, R100, R188 ;  /* 0x00000064a41c723c */ /* 0x040fec00000810bc */
[C---:B------:R-:W-:Y:S06]  /*a48f0*/  HMMA.1688.F32.TF32 R24, R164.reuse, R108, R192 ;  /* 0x0000006ca418723c */ /* 0x040fec00000810c0 */
[C---:B------:R-:W-:Y:S06]  /*a4900*/  HMMA.1688.F32.TF32 R32, R164.reuse, R132, R184 ;  /* 0x00000084a420723c */ /* 0x040fec00000810b8 */
[C---:B------:R-:W-:Y:S06]  /*a4910*/  HMMA.1688.F32.TF32 R16, R164.reuse, R144, R200 ;  /* 0x00000090a410723c */ /* 0x040fec00000810c8 */
[C---:B------:R-:W-:Y:S06]  /*a4920*/  HMMA.1688.F32.TF32 R20, R164.reuse, R96, R196 ;  /* 0x00000060a414723c */ /* 0x040fec00000810c4 */
[C---:B------:R-:W-:Y:S06]  /*a4930*/  HMMA.1688.F32.TF32 R36, R164.reuse, R136, R180 ;  /* 0x00000088a424723c */ /* 0x040fec00000810b4 */
[C---:B------:R-:W-:Y:S01]  /*a4940*/  HMMA.1688.F32.TF32 R40, R164.reuse, R124, R176 ;  /* 0x0000007ca428723c */ /* 0x040fe200000810b0 */
        /* <DEDUP_REMOVED lines=28> */
[C---:B------:R-:W-:Y:S06]  /*a4b10*/  HMMA.1688.F32.TF32 R60, R164.reuse, R156, R216 ;  /* 0x0000009ca43c723c */ /* 0x040fec00000810d8 */
[C---:B--2---:R-:W-:Y:S06]  /*a4b20*/  HMMA.1688.F32.TF32 R4, R164.reuse, R152, R212 ;  /* 0x00000098a404723c */ /* 0x044fec00000810d4 */
[----:B------:R-:W-:Y:S06]  /*a4b30*/  HMMA.1688.F32.TF32 R8, R164, R148, R208 ;  /* 0x00000094a408723c */ /* 0x000fec00000810d0 */
[C---:B------:R-:W-:Y:S06]  /*a4b40*/  HMMA.1688.F32.TF32 R12, R160.reuse, R142, R12 ;  /* 0x0000008ea00c723c */ /* 0x040fec000008100c */
[C---:B------:R-:W-:Y:S06]  /*a4b50*/  HMMA.1688.F32.TF32 R60, R160.reuse, R158, R60 ;  /* 0x0000009ea03c723c */ /* 0x040fec000008103c */
[C---:B------:R-:W-:Y:S06]  /*a4b60*/  HMMA.1688.F32.TF32 R4, R160.reuse, R154, R4 ;  /* 0x0000009aa004723c */ /* 0x040fec0000081004 */
[----:B------:R-:W-:Y:S06]  /*a4b70*/  HMMA.1688.F32.TF32 R8, R160, R150, R8 ;  /* 0x00000096a008723c */ /* 0x000fec0000081008 */
[----:B----4-:R-:W-:Y:S01]  /*a4b80*/  HMMA.1688.F32.TF32 R52, R164, R128, R232 ;  /* 0x00000080a434723c */ /* 0x010fe200000810e8 */
[----:B------:R-:W2:Y:S04]  /*a4b90*/  LDL.LU R232, [R1+0x1770] ;  /* 0x0017700001e87983 */ /* 0x000ea80000300800 */
[----:B------:R-:W2:Y:S04]  /*a4ba0*/  LDL.LU R233, [R1+0x1774] ;  /* 0x0017740001e97983 */ /* 0x000ea80000300800 */
[----:B------:R-:W2:Y:S04]  /*a4bb0*/  LDL.LU R234, [R1+0x1778] ;  /* 0x0017780001ea7983 */ /* 0x000ea80000300800 */
[----:B------:R-:W2:Y:S04]  /*a4bc0*/  LDL.LU R235, [R1+0x177c] ;  /* 0x00177c0001eb7983 */ /* 0x000ea80000300800 */
        /* <DEDUP_REMOVED lines=19> */
[----:B-1----:R-:W-:Y:S09]  /*a4d00*/  HMMA.1688.F32.TF32 R12, R160, R138, R36 ;  /* 0x0000008aa00c723c */ /* 0x002ff20000081024 */
[----:B------:R-:W-:Y:S04]  /*a4d10*/  STL.64 [R1+0x2f50], R4 ;  /* 0x002f500401007387 */ /* 0x000fe80000100a00 */
[----:B------:R1:W-:Y:S01]  /*a4d20*/  STL.64 [R1+0x2f58], R6 ;  /* 0x002f580601007387 */ /* 0x0003e20000100a00 */
[----:B---3--:R-:W-:Y:S03]  /*a4d30*/  HMMA.1688.F32.TF32 R56, R164, R116, R204 ;  /* 0x00000074a438723c */ /* 0x008fe600000810cc */
[----:B------:R-:W-:Y:S04]  /*a4d40*/  STL.64 [R1+0x2f40], R8 ;  /* 0x002f400801007387 */ /* 0x000fe80000100a00 */
[----:B------:R3:W-:Y:S01]  /*a4d50*/  STL.64 [R1+0x2f48], R10 ;  /* 0x002f480a01007387 */ /* 0x0007e20000100a00 */
[C---:B-1----:R-:W-:Y:S03]  /*a4d60*/  HMMA.1688.F32.TF32 R4, R160.reuse, R126, R40 ;  /* 0x0000007ea004723c */ /* 0x042fe60000081028 */
[----:B------:R-:W-:Y:S04]  /*a4d70*/  STL.64 [R1+0x2f30], R12 ;  /* 0x002f300c01007387 */ /* 0x000fe80000100a00 */
[----:B------:R1:W-:Y:S01]  /*a4d80*/  STL.64 [R1+0x2f38], R14 ;  /* 0x002f380e01007387 */ /* 0x0003e20000100a00 */
[----:B---3--:R-:W-:Y:S06]  /*a4d90*/  HMMA.1688.F32.TF32 R8, R160, R114, R44 ;  /* 0x00000072a008723c */ /* 0x008fec000008102c */
[----:B------:R-:W-:Y:S01]  /*a4da0*/  HMMA.1688.F32.TF32 R164, R164, R104, R228 ;  /* 0x00000068a4a4723c */ /* 0x000fe200000810e4 */
[----:B------:R-:W-:Y:S04]  /*a4db0*/  LDS R228, [R247+UR10+0x18180] ;  /* 0x0181800af7e47984 */ /* 0x000fe80008000800 */
[----:B------:R-:W-:Y:S01]  /*a4dc0*/  LDS R230, [R247+UR10+0x1a180] ;  /* 0x01a1800af7e67984 */ /* 0x000fe20008000800 */
[C---:B-1----:R-:W-:Y:S03]  /*a4dd0*/  HMMA.1688.F32.TF32 R12, R160.reuse, R122, R48 ;  /* 0x0000007aa00c723c */ /* 0x042fe60000081030 */
[----:B------:R-:W-:Y:S04]  /*a4de0*/  STL.64 [R1+0x2f20], R4 ;  /* 0x002f200401007387 */ /* 0x000fe80000100a00 */
[----:B------:R1:W-:Y:S04]  /*a4df0*/  STL.64 [R1+0x2f28], R6 ;  /* 0x002f280601007387 */ /* 0x0003e80000100a00 */
[----:B------:R-:W-:Y:S04]  /*a4e00*/  STL.64 [R1+0x2f10], R8 ;  /* 0x002f100801007387 */ /* 0x000fe80000100a00 */
[----:B------:R3:W-:Y:S01]  /*a4e10*/  STL.64 [R1+0x2f18], R10 ;  /* 0x002f180a01007387 */ /* 0x0007e20000100a00 */
[C---:B-1----:R-:W-:Y:S03]  /*a4e20*/  HMMA.1688.F32.TF32 R4, R160.reuse, R130, R52 ;  /* 0x00000082a004723c */ /* 0x042fe60000081034 */
[----:B------:R-:W-:Y:S04]  /*a4e30*/  LDS R229, [R252+UR10+0x18180] ;  /* 0x0181800afce57984 */ /* 0x000fe80008000800 */
[----:B------:R-:W-:Y:S01]  /*a4e40*/  STL.64 [R1+0x2f00], R12 ;  /* 0x002f000c01007387 */ /* 0x000fe20000100a00 */
[C---:B---3--:R-:W-:Y:S03]  /*a4e50*/  HMMA.1688.F32.TF32 R8, R160.reuse, R118, R56 ;  /* 0x00000076a008723c */ /* 0x048fe60000081038 */
[----:B------:R1:W-:Y:S04]  /*a4e60*/  STL.64 [R1+0x2f08], R14 ;  /* 0x002f080e01007387 */ /* 0x0003e80000100a00 */
[----:B------:R-:W3:Y:S01]  /*a4e70*/  LDS R231, [R252+UR10+0x1a180] ;  /* 0x01a1800afce77984 */ /* 0x000ee20008000800 */
[----:B-1----:R-:W-:Y:S07]  /*a4e80*/  HMMA.1688.F32.TF32 R12, R160, R106, R164 ;  /* 0x0000006aa00c723c */ /* 0x002fee00000810a4 */
[----:B------:R-:W-:Y:S04]  /*a4e90*/  STL.64 [R1+0x3140], R4 ;  /* 0x0031400401007387 */ /* 0x000fe80000100a00 */
[----:B------:R1:W-:Y:S04]  /*a4ea0*/  STL.64 [R1+0x3148], R6 ;  /* 0x0031480601007387 */ /* 0x0003e80000100a00 */
[----:B------:R-:W-:Y:S04]  /*a4eb0*/  STL.64 [R1+0x3130], R8 ;  /* 0x0031300801007387 */ /* 0x000fe80000100a00 */
[----:B------:R4:W-:Y:S04]  /*a4ec0*/  STL.64 [R1+0x3138], R10 ;  /* 0x0031380a01007387 */ /* 0x0009e80000100a00 */
        /* <DEDUP_REMOVED lines=11> */
[C---:B-1----:R-:W-:Y:S03]  /*a4f80*/  HMMA.1688.F32.TF32 R4, R64.reuse, R156, R200 ;  /* 0x0000009c4004723c */ /* 0x042fe600000810c8 */
[----:B------:R-:W2:Y:S04]  /*a4f90*/  LDL.LU R217, [R1+0x1214] ;  /* 0x0012140001d97983 */ /* 0x000ea80000300800 */
[----:B------:R-:W2:Y:S04]  /*a4fa0*/  LDL.LU R218, [R1+0x1218] ;  /* 0x0012180001da7983 */ /* 0x000ea80000300800 */
[----:B------:R-:W2:Y:S01]  /*a4fb0*/  LDL.LU R219, [R1+0x121c] ;  /* 0x00121c0001db7983 */ /* 0x000ea20000300800 */
[C---:B----4-:R-:W-:Y:S03]  /*a4fc0*/  HMMA.1688.F32.TF32 R8, R64.reuse, R152, R196 ;  /* 0x000000984008723c */ /* 0x050fe600000810c4 */
[----:B------:R-:W4:Y:S04]  /*a4fd0*/  LDL.LU R200, [R1+0x1240] ;  /* 0x0012400001c87983 */ /* 0x000f280000300800 */
[----:B------:R-:W4:Y:S04]  /*a4fe0*/  LDL.LU R201, [R1+0x1244] ;  /* 0x0012440001c97983 */ /* 0x000f280000300800 */
[----:B------:R-:W4:Y:S04]  /*a4ff0*/  LDL.LU R202, [R1+0x1248] ;  /* 0x0012480001ca7983 */ /* 0x000f280000300800 */
[----:B------:R-:W4:Y:S01]  /*a5000*/  LDL.LU R203, [R1+0x124c] ;  /* 0x00124c0001cb7983 */ /* 0x000f220000300800 */
[C---:B------:R-:W-:Y:S03]  /*a5010*/  HMMA.1688.F32.TF32 R16, R64.reuse, R140, R188 ;  /* 0x0000008c4010723c */ /* 0x040fe600000810bc */
        /* <DEDUP_REMOVED lines=83> */
[----:B------:R-:W-:Y:S01]  /*a5550*/  HMMA.1688.F32.TF32 R168, R228, R148, R176 ;  /* 0x00000094e4a8723c */ /* 0x000fe200000810b0 */
[----:B------:R-:W-:Y:S04]  /*a5560*/  LDS R176, [R247+UR10+0x1c100] ;  /* 0x01c1000af7b07984 */ /* 0x000fe80008000800 */
[----:B------:R-:W-:Y:S04]  /*a5570*/  LDS R178, [R247+UR10+0x1e100] ;  /* 0x01e1000af7b27984 */ /* 0x000fe80008000800 */
[----:B------:R-:W-:Y:S04]  /*a5580*/  LDS R177, [R252+UR10+0x1c100] ;  /* 0x01c1000afcb17984 */ /* 0x000fe80008000800 */
[----:B------:R-:W1:Y:S02]  /*a5590*/  LDS R179, [R252+UR10+0x1e100] ;  /* 0x01e1000afcb37984 */ /* 0x000e640008000800 */
[----:B-1----:R-:W-:-:S15]  /*a55a0*/  HMMA.1688.F32.TF32 R4, R176, R158, R4 ;  /* 0x0000009eb004723c */ /* 0x002fde0000081004 */
[----:B------:R-:W-:-:S08]  /*a55b0*/  NOP ;  /* 0x0000000000007918 */ /* 0x000fd00000000000 */
[----:B------:R-:W-:Y:S04]  /*a55c0*/  STL.64 [R1+0x2770], R4 ;  /* 0x0027700401007387 */ /* 0x000fe80000100a00 */
[----:B------:R1:W-:Y:S02]  /*a55d0*/  STL.64 [R1+0x2778], R6 ;  /* 0x0027780601007387 */ /* 0x0003e40000100a00 */
[C---:B-1----:R-:W-:Y:S06]  /*a55e0*/  HMMA.1688.F32.TF32 R4, R176.reuse, R154, R8 ;  /* 0x0000009ab004723c */ /* 0x042fec0000081008 */
[C---:B------:R-:W-:Y:S06]  /*a55f0*/  HMMA.1688.F32.TF32 R12, R176.reuse, R150, R12 ;  /* 0x00000096b00c723c */ /* 0x040fec000008100c */
[C---:B------:R-:W-:Y:S11]  /*a5600*/  HMMA.1688.F32.TF32 R8, R176.reuse, R142, R16 ;  /* 0x0000008eb008723c */ /* 0x040ff60000081010 */
[----:B------:R-:W-:Y:S04]  /*a5610*/  STL.64 [R1+0x2760], R4 ;  /* 0x0027600401007387 */ /* 0x000fe80000100a00 */
[----:B------:R1:W-:Y:S02]  /*a5620*/  STL.64 [R1+0x2768], R6 ;  /* 0x0027680601007387 */ /* 0x0003e40000100a00 */
[----:B-1----:R-:W-:Y:S02]  /*a5630*/  HMMA.1688.F32.TF32 R4, R176, R146, R20 ;  /* 0x00000092b004723c */ /* 0x002fe40000081014 */
[----:B------:R-:W-:Y:S04]  /*a5640*/  STL.64 [R1+0x2750], R12 ;  /* 0x0027500c01007387 */ /* 0x000fe80000100a00 */
[----:B------:R1:W-:Y:S01]  /*a5650*/  STL.64 [R1+0x2758], R14 ;  /* 0x0027580e01007387 */ /* 0x0003e20000100a00 */
[----:B------:R-:W-:Y:S03]  /*a5660*/  HMMA.1688.F32.TF32 R40, R64, R136, R40 ;  /* 0x000000884028723c */ /* 0x000fe60000081028 */
[----:B------:R-:W-:Y:S04]  /*a5670*/  STL.64 [R1+0x2740], R8 ;  /* 0x0027400801007387 */ /* 0x000fe80000100a00 */
[----:B------:R4:W-:Y:S01]  /*a5680*/  STL.64 [R1+0x2748], R10 ;  /* 0x0027480a01007387 */ /* 0x0009e20000100a00 */
[C---:B-1----:R-:W-:Y:S08]  /*a5690*/  HMMA.1688.F32.TF32 R12, R176.reuse, R98, R24 ;  /* 0x00000062b00c723c */ /* 0x042ff00000081018 */
[----:B------:R-:W-:Y:S01]  /*a56a0*/  STL.64 [R1+0x2730], R4 ;  /* 0x0027300401007387 */ /* 0x000fe20000100a00 */
[----:B----4-:R-:W-:Y:S03]  /*a56b0*/  HMMA.1688.F32.TF32 R8, R176, R110, R28 ;  /* 0x0000006eb008723c */ /* 0x010fe6000008101c */
[----:B------:R1:W-:Y:S03]  /*a56c0*/  STL.64 [R1+0x2738], R6 ;  /* 0x0027380601007387 */ /* 0x0003e60000100a00 */
[----:B------:R-:W-:Y:S06]  /*a56d0*/  HMMA.1688.F32.TF32 R44, R64, R124, R44 ;  /* 0x0000007c402c723c */ /* 0x000fec000008102c */
[----:B-1----:R-:W-:Y:S02]  /*a56e0*/  HMMA.1688.F32.TF32 R4, R176, R102, R32 ;  /* 0x00000066b004723c */ /* 0x002fe40000081020 */
[----:B------:R-:W-:Y:S04]  /*a56f0*/  STL.64 [R1+0x2720], R12 ;  /* 0x0027200c01007387 */ /* 0x000fe80000100a00 */
[----:B------:R1:W-:Y:S01]  /*a5700*/  STL.64 [R1+0x2728], R14 ;  /* 0x0027280e01007387 */ /* 0x0003e20000100a00 */
[----:B------:R-:W-:Y:S04]  /*a5710*/  HMMA.1688.F32.TF32 R48, R64, R112, R48 ;  /* 0x000000704030723c */ /* 0x000fe80000081030 */
[----:B------:R-:W-:Y:S04]  /*a5720*/  STL.64 [R1+0x2710], R8 ;  /* 0x0027100801007387 */ /* 0x000fe80000100a00 */
[----:B------:R4:W-:Y:S01]  /*a5730*/  STL.64 [R1+0x2718], R10 ;  /* 0x0027180a01007387 */ /* 0x0009e20000100a00 */
[----:B-1----:R-:W-:Y:S07]  /*a5740*/  HMMA.1688.F32.TF32 R12, R176, R134, R36 ;  /* 0x00000086b00c723c */ /* 0x002fee0000081024 */
[----:B------:R-:W-:Y:S01]  /*a5750*/  STL.64 [R1+0x2700], R4 ;  /* 0x0027000401007387 */ /* 0x000fe20000100a00 */
[----:B------:R-:W-:Y:S03]  /*a5760*/  HMMA.1688.F32.TF32 R52, R64, R120, R52 ;  /* 0x000000784034723c */ /* 0x000fe60000081034 */
[----:B------:R1:W-:Y:S03]  /*a5770*/  STL.64 [R1+0x2708], R6 ;  /* 0x0027080601007387 */ /* 0x0003e60000100a00 */
[----:B----4-:R-:W-:Y:S06]  /*a5780*/  HMMA.1688.F32.TF32 R8, R176, R138, R40 ;  /* 0x0000008ab008723c */ /* 0x010fec0000081028 */
[----:B------:R-:W-:Y:S06]  /*a5790*/  HMMA.1688.F32.TF32 R56, R64, R128, R56 ;  /* 0x000000804038723c */ /* 0x000fec0000081038 */
[----:B-1----:R-:W-:Y:S06]  /*a57a0*/  HMMA.1688.F32.TF32 R4, R176, R126, R44 ;  /* 0x0000007eb004723c */ /* 0x002fec000008102c */
[C---:B------:R-:W-:Y:S06]  /*a57b0*/  HMMA.1688.F32.TF32 R60, R64.reuse, R116, R60 ;  /* 0x00000074403c723c */ /* 0x040fec000008103c */
[----:B------:R-:W-:Y:S06]  /*a57c0*/  HMMA.1688.F32.TF32 R64, R64, R104, R164 ;  /* 0x000000684040723c */ /* 0x000fec00000810a4 */
[----:B------:R-:W-:Y:S01]  /*a57d0*/  HMMA.1688.F32.TF32 R164, R228, R152, R204 ;  /* 0x00000098e4a4723c */ /* 0x000fe200000810cc */
[----:B------:R-:W-:Y:S04]  /*a57e0*/  LDS R204, [R247+UR10+0x1c180] ;  /* 0x01c1800af7cc7984 */ /* 0x000fe80008000800 */
[----:B------:R-:W-:Y:S04]  /*a57f0*/  LDS R206, [R247+UR10+0x1e180] ;  /* 0x01e1800af7ce7984 */ /* 0x000fe80008000800 */
[----:B------:R-:W-:Y:S04]  /*a5800*/  LDS R205, [R252+UR10+0x1c180] ;  /* 0x01c1800afccd7984 */ /* 0x000fe80008000800 */
[----:B------:R-:W1:Y:S04]  /*a5810*/  LDS R207, [R252+UR10+0x1e180] ;  /* 0x01e1800afccf7984 */ /* 0x000e680008000800 */
[----:B------:R-:W-:Y:S04]  /*a5820*/  STL.64 [R1+0x26f0], R12 ;  /* 0x0026f00c01007387 */ /* 0x000fe80000100a00 */
[----:B------:R4:W-:Y:S04]  /*a5830*/  STL.64 [R1+0x26f8], R14 ;  /* 0x0026f80e01007387 */ /* 0x0009e80000100a00 */
[----:B------:R-:W-:Y:S04]  /*a5840*/  STL.64 [R1+0x26e0], R8 ;  /* 0x0026e00801007387 */ /* 0x000fe80000100a00 */
[----:B------:R3:W-:Y:S01]  /*a5850*/  STL.64 [R1+0x26e8], R10 ;  /* 0x0026e80a01007387 */ /* 0x0007e20000100a00 */
[C---:B----4-:R-:W-:Y:S03]  /*a5860*/  HMMA.1688.F32.TF32 R12, R176.reuse, R114, R48 ;  /* 0x00000072b00c723c */ /* 0x050fe60000081030 */
[----:B------:R-:W-:Y:S04]  /*a5870*/  STL.64 [R1+0x26d0], R4 ;  /* 0x0026d00401007387 */ /* 0x000fe80000100a00 */
[----:B------:R4:W-:Y:S01]  /*a5880*/  STL.64 [R1+0x26d8], R6 ;  /* 0x0026d80601007387 */ /* 0x0009e20000100a00 */
[C---:B---3--:R-:W-:Y:S06]  /*a5890*/  HMMA.1688.F32.TF32 R8, R176.reuse, R122, R52 ;  /* 0x0000007ab008723c */ /* 0x048fec0000081034 */
[C---:B----4-:R-:W-:Y:S09]  /*a58a0*/  HMMA.1688.F32.TF32 R4, R176.reuse, R130, R56 ;  /* 0x00000082b004723c */ /* 0x050ff20000081038 */
[----:B------:R-:W-:Y:S04]  /*a58b0*/  STL.64 [R1+0x26c0], R12 ;  /* 0x0026c00c01007387 */ /* 0x000fe80000100a00 */
[----:B------:R3:W-:Y:S04]  /*a58c0*/  STL.64 [R1+0x26c8], R14 ;  /* 0x0026c80e01007387 */ /* 0x0007e80000100a00 */
[----:B------:R-:W-:Y:S04]  /*a58d0*/  STL.64 [R1+0x26b0], R8 ;  /* 0x0026b00801007387 */ /* 0x000fe80000100a00 */
[----:B------:R4:W-:Y:S01]  /*a58e0*/  STL.64 [R1+0x26b8], R10 ;  /* 0x0026b80a01007387 */ /* 0x0009e20000100a00 */
[C---:B---3--:R-:W-:Y:S03]  /*a58f0*/  HMMA.1688.F32.TF32 R12, R176.reuse, R118, R60 ;  /* 0x00000076b00c723c */ /* 0x048fe6000008103c */
[----:B------:R-:W-:Y:S04]  /*a5900*/  STL.64 [R1+0x27d0], R4 ;  /* 0x0027d00401007387 */ /* 0x000fe80000100a00 */
[----:B------:R1:W-:Y:S01]  /*a5910*/  STL.64 [R1+0x27d8], R6 ;  /* 0x0027d80601007387 */ /* 0x0003e20000100a00 */
[----:B----4-:R-:W-:Y:S06]  /*a5920*/  HMMA.1688.F32.TF32 R8, R176, R106, R64 ;  /* 0x0000006ab008723c */ /* 0x010fec0000081040 */
[----:B------:R-:W-:Y:S06]  /*a5930*/  HMMA.1688.F32.TF32 R172, R228, R140, R172 ;  /* 0x0000008ce4ac723c */ /* 0x000fec00000810ac */
[----:B-1----:R-:W-:Y:S03]  /*a5940*/  HMMA.1688.F32.TF32 R4, R204, R158, R160 ;  /* 0x0000009ecc04723c */ /* 0x002fe600000810a0 */
[----:B------:R-:W-:Y:S04]  /*a5950*/  STL.64 [R1+0x27c0], R12 ;  /* 0x0027c00c01007387 */ /* 0x000fe80000100a00 */
[----:B------:R1:W-:Y:S01]  /*a5960*/  STL.64 [R1+0x27c8], R14 ;  /* 0x0027c80e01007387 */ /* 0x0003e20000100a00 */
[----:B------:R-:W-:Y:S03]  /*a5970*/  HMMA.1688.F32.TF32 R180, R228, R144, R180 ;  /* 0x00000090e4b4723c */ /* 0x000fe600000810b4 */
[----:B------:R-:W-:Y:S04]  /*a5980*/  STL.64 [R1+0x31e0], R8 ;  /* 0x0031e00801007387 */ /* 0x000fe80000100a00 */
[----:B------:R3:W-:Y:S01]  /*a5990*/  STL.64 [R1+0x31e8], R10 ;  /* 0x0031e80a01007387 */ /* 0x0007e20000100a00 */
[----:B-1----:R-:W-:Y:S07]  /*a59a0*/  HMMA.1688.F32.TF32 R12, R204, R154, R164 ;  /* 0x0000009acc0c723c */ /* 0x002fee00000810a4 */
[----:B------:R-:W-:Y:S01]  /*a59b0*/  STL.64 [R1+0x2ef0], R4 ;  /* 0x002ef00401007387 */ /* 0x000fe20000100a00 */
[----:B------:R-:W-:Y:S03]  /*a59c0*/  HMMA.1688.F32.TF32 R184, R228, R96, R184 ;  /* 0x00000060e4b8723c */ /* 0x000fe600000810b8 */
[----:B------:R1:W-:Y:S03]  /*a59d0*/  STL.64 [R1+0x2ef8], R6 ;  /* 0x002ef80601007387 */ /* 0x0003e60000100a00 */
[----:B---3--:R-:W-:Y:S06]  /*a59e0*/  HMMA.1688.F32.TF32 R8, R204, R150, R168 ;  /* 0x00000096cc08723c */ /* 0x008fec00000810a8 */
[----:B------:R-:W-:Y:S06]  /*a59f0*/  HMMA.1688.F32.TF32 R188, R228, R108, R188 ;  /* 0x0000006ce4bc723c */ /* 0x000fec00000810bc */
[C---:B-1----:R-:W-:Y:S01]  /*a5a00*/  HMMA.1688.F32.TF32 R4, R204.reuse, R142, R172 ;  /* 0x0000008ecc04723c */ /* 0x042fe200000810ac */
[----:B------:R-:W-:Y:S04]  /*a5a10*/  STL.64 [R1+0x2ee0], R12 ;  /* 0x002ee00c01007387 */ /* 0x000fe80000100a00 */
[----:B------:R1:W-:Y:S06]  /*a5a20*/  STL.64 [R1+0x2ee8], R14 ;  /* 0x002ee80e01007387 */ /* 0x0003ec0000100a00 */
[----:B------:R-:W-:Y:S04]  /*a5a30*/  STL.64 [R1+0x2ed0], R8 ;  /* 0x002ed00801007387 */ /* 0x000fe80000100a00 */
[----:B------:R3:W-:Y:S01]  /*a5a40*/  STL.64 [R1+0x2ed8], R10 ;  /* 0x002ed80a01007387 */ /* 0x0007e20000100a00 */
[C---:B-1----:R-:W-:Y:S07]  /*a5a50*/  HMMA.1688.F32.TF32 R12, R204.reuse, R146, R180 ;  /* 0x00000092cc0c723c */ /* 0x042fee00000810b4 */
[----:B------:R-:W-:Y:S01]  /*a5a60*/  STL.64 [R1+0x2ec0], R4 ;  /* 0x002ec00401007387 */ /* 0x000fe20000100a00 */
[C---:B---3--:R-:W-:Y:S03]  /*a5a70*/  HMMA.1688.F32.TF32 R8, R204.reuse, R98, R184 ;  /* 0x00000062cc08723c */ /* 0x048fe600000810b8 */
[----:B------:R1:W-:Y:S03]  /*a5a80*/  STL.64 [R1+0x2ec8], R6 ;  /* 0x002ec80601007387 */ /* 0x0003e60000100a00 */
[----:B-1----:R-:W-:Y:S09]  /*a5a90*/  HMMA.1688.F32.TF32 R4, R204, R110, R188 ;  /* 0x0000006ecc04723c */ /* 0x002ff200000810bc */
        /* <DEDUP_REMOVED lines=39> */
[----:B------:R-:W2:Y:S03]  /*a5d10*/  LDL.LU R4, [R1+0x10c0] ;  /* 0x0010c00001047983 */ /* 0x000ea60000300800 */
[C---:B------:R-:W-:Y:S01]  /*a5d20*/  HMMA.1688.F32.TF32 R196, R228.reuse, R132, R196 ;  /* 0x00000084e4c4723c */ /* 0x040fe200000810c4 */
[----:B------:R-:W2:Y:S04]  /*a5d30*/  LDL.LU R5, [R1+0x10c4] ;  /* 0x0010c40001057983 */ /* 0x000ea80000300800 */
[----:B------:R-:W2:Y:S01]  /*a5d40*/  LDL.LU R6, [R1+0x10c8] ;  /* 0x0010c80001067983 */ /* 0x000ea20000300800 */
[C---:B------:R-:W-:Y:S03]  /*a5d50*/  HMMA.1688.F32.TF32 R200, R228.reuse, R136, R200 ;  /* 0x00000088e4c8723c */ /* 0x040fe600000810c8 */
[----:B------:R-:W2:Y:S03]  /*a5d60*/  LDL.LU R7, [R1+0x10cc] ;  /* 0x0010cc0001077983 */ /* 0x000ea60000300800 */
[----:B------:R-:W-:Y:S01]  /*a5d70*/  HMMA.1688.F32.TF32 R208, R228, R124, R208 ;  /* 0x0000007ce4d0723c */ /* 0x000fe200000810d0 */
[----:B------:R-:W2:Y:S04]  /*a5d80*/  LDL.LU R16, [R1+0x1090] ;  /* 0x0010900001107983 */ /* 0x000ea80000300800 */
[----:B------:R-:W2:Y:S01]  /*a5d90*/  LDL.LU R17, [R1+0x1094] ;  /* 0x0010940001117983 */ /* 0x000ea20000300800 */
[C---:B------:R-:W-:Y:S03]  /*a5da0*/  HMMA.1688.F32.TF32 R60, R204.reuse, R102, R192 ;  /* 0x00000066cc3c723c */ /* 0x040fe600000810c0 */
[----:B------:R-:W2:Y:S03]  /*a5db0*/  LDL.LU R18, [R1+0x1098] ;  /* 0x0010980001127983 */ /* 0x000ea60000300800 */
[----:B------:R-:W-:Y:S01]  /*a5dc0*/  HMMA.1688.F32.TF32 R160, R204, R134, R196 ;  /* 0x00000086cca0723c */ /* 0x000fe200000810c4 */
[----:B------:R-:W2:Y:S04]  /*a5dd0*/  LDL.LU R19, [R1+0x109c] ;  /* 0x00109c0001137983 */ /* 0x000ea80000300800 */
[----:B------:R-:W2:Y:S01]  /*a5de0*/  LDL.LU R20, [R1+0x1080] ;  /* 0x0010800001147983 */ /* 0x000ea20000300800 */
[----:B------:R-:W-:Y:S03]  /*a5df0*/  HMMA.1688.F32.TF32 R212, R228, R112, R212 ;  /* 0x00000070e4d4723c */ /* 0x000fe600000810d4 */
[----:B------:R-:W2:Y:S03]  /*a5e00*/  LDL.LU R21, [R1+0x1084] ;  /* 0x0010840001157983 */ /* 0x000ea60000300800 */
[----:B------:R-:W-:Y:S01]  /*a5e10*/  HMMA.1688.F32.TF32 R64, R204, R138, R200 ;  /* 0x0000008acc40723c */ /* 0x000fe200000810c8 */
        /* <DEDUP_REMOVED lines=16> */
[----:B------:R-:W-:Y:S04]  /*a5f20*/  STL.64 [R1+0x2e80], R60 ;  /* 0x002e803c01007387 */ /* 0x000fe80000100a00 */
[----:B------:R1:W-:Y:S01]  /*a5f30*/  STL.64 [R1+0x2e88], R62 ;  /* 0x002e883e01007387 */ /* 0x0003e20000100a00 */
[----:B------:R-:W-:Y:S03]  /*a5f40*/  HMMA.1688.F32.TF32 R224, R228, R116, R224 ;  /* 0x00000074e4e0723c */ /* 0x000fe600000810e0 */
[----:B------:R-:W-:Y:S04]  /*a5f50*/  STL.64 [R1+0x2e70], R160 ;  /* 0x002e70a001007387 */ /* 0x000fe80000100a00 */
[----:B------:R1:W-:Y:S02]  /*a5f60*/  STL.64 [R1+0x2e78], R162 ;  /* 0x002e78a201007387 */ /* 0x0003e40000100a00 */
[C---:B-1----:R-:W-:Y:S02]  /*a5f70*/  HMMA.1688.F32.TF32 R60, R204.reuse, R126, R208 ;  /* 0x0000007ecc3c723c */ /* 0x042fe400000810d0 */
[----:B------:R-:W-:Y:S04]  /*a5f80*/  STL.64 [R1+0x2e60], R64 ;  /* 0x002e604001007387 */ /* 0x000fe80000100a00 */
[----:B------:R1:W-:Y:S01]  /*a5f90*/  STL.64 [R1+0x2e68], R66 ;  /* 0x002e684201007387 */ /* 0x0003e20000100a00 */
[----:B------:R-:W-:Y:S06]  /*a5fa0*/  HMMA.1688.F32.TF32 R160, R204, R114, R212 ;  /* 0x00000072cca0723c */ /* 0x000fec00000810d4 */
[----:B------:R-:W-:Y:S01]  /*a5fb0*/  HMMA.1688.F32.TF32 R228, R228, R104, R232 ;  /* 0x00000068e4e4723c */ /* 0x000fe200000810e8 */
[----:B------:R-:W-:Y:S04]  /*a5fc0*/  LDS R232, [R247+UR10+0x18200] ;  /* 0x0182000af7e87984 */ /* 0x000fe80008000800 */
[----:B------:R-:W-:Y:S01]  /*a5fd0*/  LDS R234, [R247+UR10+0x1a200] ;  /* 0x01a2000af7ea7984 */ /* 0x000fe20008000800 */
[C---:B-1----:R-:W-:Y:S03]  /*a5fe0*/  HMMA.1688.F32.TF32 R64, R204.reuse, R122, R216 ;  /* 0x0000007acc40723c */ /* 0x042fe600000810d8 */
[----:B------:R-:W-:Y:S04]  /*a5ff0*/  LDS R233, [R252+UR10+0x18200] ;  /* 0x0182000afce97984 */ /* 0x000fe80008000800 */
[----:B------:R-:W4:Y:S04]  /*a6000*/  LDS R235, [R252+UR10+0x1a200] ;  /* 0x01a2000afceb7984 */ /* 0x000f280008000800 */
        /* <DEDUP_REMOVED lines=8> */
[----:B-1----:R-:W-:Y:S01]  /*a6090*/  HMMA.1688.F32.TF32 R64, R204, R106, R228 ;  /* 0x0000006acc40723c */ /* 0x002fe200000810e4 */
[----:B------:R-:W-:Y:S04]  /*a60a0*/  LDS R228, [R247+UR10+0x18300] ;  /* 0x0183000af7e47984 */ /* 0x000fe80008000800 */
[----:B------:R-:W-:Y:S05]  /*a60b0*/  LDS R230, [R247+UR10+0x1a300] ;  /* 0x01a3000af7e67984 */ /* 0x000fea0008000800 */
[----:B------:R-:W-:Y:S04]  /*a60c0*/  STL.64 [R1+0x3120], R60 ;  /* 0x0031203c01007387 */ /* 0x000fe80000100a00 */
[----:B------:R2:W-:Y:S04]  /*a60d0*/  STL.64 [R1+0x3128], R62 ;  /* 0x0031283e01007387 */ /* 0x0005e80000100a00 */
[----:B------:R-:W-:Y:S04]  /*a60e0*/  STL.64 [R1+0x3110], R160 ;  /* 0x003110a001007387 */ /* 0x000fe80000100a00 */
[----:B------:R-:W-:Y:S04]  /*a60f0*/  STL.64 [R1+0x3118], R162 ;  /* 0x003118a201007387 */ /* 0x000fe80000100a00 */
        /* <DEDUP_REMOVED lines=14> */
[C---:B----4-:R-:W-:Y:S03]  /*a61e0*/  HMMA.1688.F32.TF32 R24, R232.reuse, R108, R24 ;  /* 0x0000006ce818723c */ /* 0x050fe60000081018 */
[----:B------:R-:W-:Y:S03]  /*a61f0*/  LDS R64, [R247+UR10+0x18280] ;  /* 0x0182800af7407984 */ /* 0x000fe60008000800 */
[C---:B------:R-:W-:Y:S01]  /*a6200*/  HMMA.1688.F32.TF32 R28, R232.reuse, R100, R28 ;  /* 0x00000064e81c723c */ /* 0x040fe2000008101c */
[----:B------:R-:W-:Y:S04]  /*a6210*/  LDS R66, [R247+UR10+0x1a280] ;  /* 0x01a2800af7427984 */ /* 0x000fe80008000800 */
[----:B------:R-:W-:Y:S01]  /*a6220*/  LDS R65, [R252+UR10+0x18280] ;  /* 0x0182800afc417984 */ /* 0x000fe20008000800 */
[C---:B---3--:R-:W-:Y:S03]  /*a6230*/  HMMA.1688.F32.TF32 R12, R232.reuse, R140, R12 ;  /* 0x0000008ce80c723c */ /* 0x048fe6000008100c */
[----:B------:R-:W3:Y:S03]  /*a6240*/  LDS R67, [R252+UR10+0x1a280] ;  /* 0x01a2800afc437984 */ /* 0x000ee60008000800 */
[C---:B------:R-:W-:Y:S01]  /*a6250*/  HMMA.1688.F32.TF32 R32, R232.reuse, R132, R32 ;  /* 0x00000084e820723c */ /* 0x040fe20000081020 */
[----:B------:R-:W-:Y:S04]  /*a6260*/  LDS R229, [R252+UR10+0x18300] ;  /* 0x0183000afce57984 */ /* 0x000fe80008000800 */
[----:B------:R-:W4:Y:S01]  /*a6270*/  LDS R231, [R252+UR10+0x1a300] ;  /* 0x01a3000afce77984 */ /* 0x000f220008000800 */
[C---:B--2---:R-:W-:Y:S03]  /*a6280*/  HMMA.1688.F32.TF32 R60, R232.reuse, R156, R56 ;  /* 0x0000009ce83c723c */ /* 0x044fe60000081038 */
        /* <DEDUP_REMOVED lines=37> */
[----:B------:R-:W-:Y:S06]  /*a64e0*/  HMMA.1688.F32.TF32 R8, R232, R148, R8 ;  /* 0x00000094e808723c */ /* 0x000fec0000081008 */
[----:B-1----:R-:W-:Y:S06]  /*a64f0*/  HMMA.1688.F32.TF32 R60, R160, R158, R60 ;  /* 0x0000009ea03c723c */ /* 0x002fec000008103c */
[----:B------:R-:W-:Y:S06]  /*a6500*/  HMMA.1688.F32.TF32 R16, R232, R144, R16 ;  /* 0x00000090e810723c */ /* 0x000fec0000081010 */
[C---:B------:R-:W-:Y:S06]  /*a6510*/  HMMA.1688.F32.TF32 R4, R160.reuse, R154, R4 ;  /* 0x0000009aa004723c */ /* 0x040fec0000081004 */
[----:B------:R-:W-:Y:S06]  /*a6520*/  HMMA.1688.F32.TF32 R8, R160, R150, R8 ;  /* 0x00000096a008723c */ /* 0x000fec0000081008 */
[----:B------:R-:W-:Y:S06]  /*a6530*/  HMMA.1688.F32.TF32 R20, R232, R96, R20 ;  /* 0x00000060e814723c */ /* 0x000fec0000081014 */
[C---:B------:R-:W-:Y:S01]  /*a6540*/  HMMA.1688.F32.TF32 R12, R160.reuse, R142, R12 ;  /* 0x0000008ea00c723c */ /* 0x040fe2000008100c */
[----:B------:R-:W-:Y:S04]  /*a6550*/  STL.64 [R1+0x2e20], R60 ;  /* 0x002e203c01007387 */ /* 0x000fe80000100a00 */
[----:B------:R-:W-:Y:S04]  /*a6560*/  STL.64 [R1+0x2e28], R62 ;  /* 0x002e283e01007387 */ /* 0x000fe80000100a00 */
[----:B------:R-:W-:Y:S04]  /*a6570*/  STL.64 [R1+0x2e10], R4 ;  /* 0x002e100401007387 */ /* 0x000fe80000100a00 */
[----:B------:R1:W-:Y:S04]  /*a6580*/  STL.64 [R1+0x2e18], R6 ;  /* 0x002e180601007387 */ /* 0x0003e80000100a00 */
[----:B------:R-:W-:Y:S04]  /*a6590*/  STL.64 [R1+0x2e00], R8 ;  /* 0x002e000801007387 */ /* 0x000fe80000100a00 */
[----:B------:R1:W-:Y:S02]  /*a65a0*/  STL.64 [R1+0x2e08], R10 ;  /* 0x002e080a01007387 */ /* 0x0003e40000100a00 */
[C---:B-1----:R-:W-:Y:S02]  /*a65b0*/  HMMA.1688.F32.TF32 R4, R160.reuse, R146, R16 ;  /* 0x00000092a004723c */ /* 0x042fe40000081010 */
[----:B------:R-:W-:Y:S04]  /*a65c0*/  STL.64 [R1+0x2df0], R12 ;  /* 0x002df00c01007387 */ /* 0x000fe80000100a00 */
[----:B------:R1:W-:Y:S01]  /*a65d0*/  STL.64 [R1+0x2df8], R14 ;  /* 0x002df80e01007387 */ /* 0x0003e20000100a00 */
[----:B------:R-:W-:Y:S06]  /*a65e0*/  HMMA.1688.F32.TF32 R8, R160, R98, R20 ;  /* 0x00000062a008723c */ /* 0x000fec0000081014 */
[----:B------:R-:W-:Y:S06]  /*a65f0*/  HMMA.1688.F32.TF32 R36, R232, R136, R36 ;  /* 0x00000088e824723c */ /* 0x000fec0000081024 */
[----:B-1----:R-:W-:Y:S04]  /*a6600*/  HMMA.1688.F32.TF32 R12, R160, R110, R24 ;  /* 0x0000006ea00c723c */ /* 0x002fe80000081018 */
[----:B------:R-:W-:Y:S04]  /*a6610*/  STL.64 [R1+0x2de0], R4 ;  /* 0x002de00401007387 */ /* 0x000fe80000100a00 */
[----:B------:R1:W-:Y:S01]  /*a6620*/  STL.64 [R1+0x2de8], R6 ;  /* 0x002de80601007387 */ /* 0x0003e20000100a00 */
[C---:B------:R-:W-:Y:S03]  /*a6630*/  HMMA.1688.F32.TF32 R40, R232.reuse, R124, R40 ;  /* 0x0000007ce828723c */ /* 0x040fe60000081028 */
[----:B------:R-:W-:Y:S04]  /*a6640*/  STL.64 [R1+0x2dd0], R8 ;  /* 0x002dd00801007387 */ /* 0x000fe80000100a00 */
[----:B------:R1:W-:Y:S01]  /*a6650*/  STL.64 [R1+0x2dd8], R10 ;  /* 0x002dd80a01007387 */ /* 0x0003e20000100a00 */
[----:B------:R-:W-:Y:S06]  /*a6660*/  HMMA.1688.F32.TF32 R44, R232, R112, R44 ;  /* 0x00000070e82c723c */ /* 0x000fec000008102c */
[C---:B-1----:R-:W-:Y:S01]  /*a6670*/  HMMA.1688.F32.TF32 R4, R160.reuse, R102, R28 ;  /* 0x00000066a004723c */ /* 0x042fe2000008101c */
[----:B------:R-:W-:Y:S04]  /*a6680*/  STL.64 [R1+0x2dc0], R12 ;  /* 0x002dc00c01007387 */ /* 0x000fe80000100a00 */
[----:B------:R1:W-:Y:S01]  /*a6690*/  STL.64 [R1+0x2dc8], R14 ;  /* 0x002dc80e01007387 */ /* 0x0003e20000100a00 */
[----:B------:R-:W-:Y:S06]  /*a66a0*/  HMMA.1688.F32.TF32 R8, R160, R134, R32 ;  /* 0x00000086a008723c */ /* 0x000fec0000081020 */
[----:B------:R-:W-:Y:S06]  /*a66b0*/  HMMA.1688.F32.TF32 R48, R232, R120, R48 ;  /* 0x00000078e830723c */ /* 0x000fec0000081030 */
[----:B-1----:R-:W-:Y:S05]  /*a66c0*/  HMMA.1688.F32.TF32 R12, R160, R138, R36 ;  /* 0x0000008aa00c723c */ /* 0x002fea0000081024 */
[----:B------:R-:W-:Y:S01]  /*a66d0*/  STL.64 [R1+0x2db0], R4 ;  /* 0x002db00401007387 */ /* 0x000fe20000100a00 */
[----:B------:R-:W-:Y:S03]  /*a66e0*/  HMMA.1688.F32.TF32 R52, R232, R128, R52 ;  /* 0x00000080e834723c */ /* 0x000fe60000081034 */
[----:B------:R1:W-:Y:S04]  /*a66f0*/  STL.64 [R1+0x2db8], R6 ;  /* 0x002db80601007387 */ /* 0x0003e80000100a00 */
[----:B------:R-:W-:Y:S04]  /*a6700*/  STL.64 [R1+0x2da0], R8 ;  /* 0x002da00801007387 */ /* 0x000fe80000100a00 */
[----:B------:R1:W-:Y:S02]  /*a6710*/  STL.64 [R1+0x2da8], R10 ;  /* 0x002da80a01007387 */ /* 0x0003e40000100a00 */
[C---:B-1----:R-:W-:Y:S04]  /*a6720*/  HMMA.1688.F32.TF32 R4, R160.reuse, R126, R40 ;  /* 0x0000007ea004723c */ /* 0x042fe80000081028 */
[----:B------:R-:W-:Y:S04]  /*a6730*/  STL.64 [R1+0x2d90], R12 ;  /* 0x002d900c01007387 */ /* 0x000fe80000100a00 */
[----:B------:R1:W-:Y:S01]  /*a6740*/  STL.64 [R1+0x2d98], R14 ;  /* 0x002d980e01007387 */ /* 0x0003e20000100a00 */
[C---:B------:R-:W-:Y:S06]  /*a6750*/  HMMA.1688.F32.TF32 R8, R160.reuse, R114, R44 ;  /* 0x00000072a008723c */ /* 0x040fec000008102c */
[----:B-1----:R-:W-:Y:S06]  /*a6760*/  HMMA.1688.F32.TF32 R12, R160, R122, R48 ;  /* 0x0000007aa00c723c */ /* 0x002fec0000081030 */
[C---:B--2---:R-:W-:Y:S06]  /*a6770*/  HMMA.1688.F32.TF32 R56, R232.reuse, R116, R56 ;  /* 0x00000074e838723c */ /* 0x044fec0000081038 */
[----:B------:R-:W-:Y:S01]  /*a6780*/  HMMA.1688.F32.TF32 R232, R232, R104, R200 ;  /* 0x00000068e8e8723c */ /* 0x000fe200000810c8 */
        /* <DEDUP_REMOVED lines=10> */
[----:B------:R3:W-:Y:S04]  /*a6830*/  STL.64 [R1+0x3108], R6 ;  /* 0x0031080601007387 */ /* 0x0007e80000100a00 */
        /* <DEDUP_REMOVED lines=21> */
[C---:B----4-:R-:W-:Y:S03]  /*a6990*/  HMMA.1688.F32.TF32 R12, R64.reuse, R148, R188 ;  /* 0x00000094400c723c */ /* 0x050fe600000810bc */
[----:B------:R-:W4:Y:S04]  /*a69a0*/  LDL.LU R196, [R1+0xda0] ;  /* 0x000da00001c47983 */ /* 0x000f280000300800 */
[----:B------:R-:W4:Y:S04]  /*a69b0*/  LDL.LU R197, [R1+0xda4] ;  /* 0x000da40001c57983 */ /* 0x000f280000300800 */
[----:B------:R-:W4:Y:S04]  /*a69c0*/  LDL.LU R198, [R1+0xda8] ;  /* 0x000da80001c67983 */ /* 0x000f280000300800 */
[----:B------:R-:W4:Y:S01]  /*a69d0*/  LDL.LU R199, [R1+0xdac] ;  /* 0x000dac0001c77983 */ /* 0x000f220000300800 */
[C---:B------:R-:W-:Y:S03]  /*a69e0*/  HMMA.1688.F32.TF32 R16, R64.reuse, R140, R184 ;  /* 0x0000008c4010723c */ /* 0x040fe600000810b8 */
[----:B------:R-:W2:Y:S04]  /*a69f0*/  LDL.LU R188, [R1+0xdc0] ;  /* 0x000dc00001bc7983 */ /* 0x000ea80000300800 */
[----:B------:R-:W2:Y:S04]  /*a6a00*/  LDL.LU R189, [R1+0xdc4] ;  /* 0x000dc40001bd7983 */ /* 0x000ea80000300800 */
[----:B------:R-:W2:Y:S04]  /*a6a10*/  LDL.LU R190, [R1+0xdc8] ;  /* 0x000dc80001be7983 */ /* 0x000ea80000300800 */
[----:B------:R-:W2:Y:S01]  /*a6a20*/  LDL.LU R191, [R1+0xdcc] ;  /* 0x000dcc0001bf7983 */ /* 0x000ea20000300800 */
[C---:B------:R-:W-:Y:S03]  /*a6a30*/  HMMA.1688.F32.TF32 R28, R64.reuse, R108, R168 ;  /* 0x0000006c401c723c */ /* 0x040fe600000810a8 */
[----:B------:R-:W3:Y:S04]  /*a6a40*/  LDL.LU R184, [R1+0xdd0] ;  /* 0x000dd00001b87983 */ /* 0x000ee80000300800 */
[----:B------:R-:W3:Y:S04]  /*a6a50*/  LDL.LU R185, [R1+0xdd4] ;  /* 0x000dd40001b97983 */ /* 0x000ee80000300800 */
[----:B------:R-:W3:Y:S04]  /*a6a60*/  LDL.LU R186, [R1+0xdd8] ;  /* 0x000dd80001ba7983 */ /* 0x000ee80000300800 */
[----:B------:R-:W3:Y:S01]  /*a6a70*/  LDL.LU R187, [R1+0xddc] ;  /* 0x000ddc0001bb7983 */ /* 0x000ee20000300800 */
[C---:B------:R-:W-:Y:S03]  /*a6a80*/  HMMA.1688.F32.TF32 R32, R64.reuse, R100, R164 ;  /* 0x000000644020723c */ /* 0x040fe600000810a4 */
        /* <DEDUP_REMOVED lines=91> */
[----:B---3--:R-:W-:Y:S03]  /*a7040*/  HMMA.1688.F32.TF32 R8, R176, R110, R28 ;  /* 0x0000006eb008723c */ /* 0x008fe6000008101c */
[----:B------:R1:W-:Y:S03]  /*a7050*/  STL.64 [R1+0x2668], R6 ;  /* 0x0026680601007387 */ /* 0x0003e60000100a00 */
[----:B--2---:R-:W-:Y:S06]  /*a7060*/  HMMA.1688.F32.TF32 R44, R64, R124, R44 ;  /* 0x0000007c402c723c */ /* 0x004fec000008102c */
        /* <DEDUP_REMOVED lines=10> */
[----:B--2---:R-:W-:Y:S06]  /*a7110*/  HMMA.1688.F32.TF32 R8, R176, R138, R40 ;  /* 0x0000008ab008723c */ /* 0x004fec0000081028 */
[----:B------:R-:W-:Y:S06]  /*a7120*/  HMMA.1688.F32.TF32 R56, R64, R128, R56 ;  /* 0x000000804038723c */ /* 0x000fec0000081038 */
[----:B-1----:R-:W-:Y:S06]  /*a7130*/  HMMA.1688.F32.TF32 R4, R176, R126, R44 ;  /* 0x0000007eb004723c */ /* 0x002fec000008102c */
[C---:B------:R-:W-:Y:S06]  /*a7140*/  HMMA.1688.F32.TF32 R60, R64.reuse, R116, R60 ;  /* 0x00000074403c723c */ /* 0x040fec000008103c */
        /* <DEDUP_REMOVED lines=14> */
[----:B------:R-:W-:Y:S01]  /*a7230*/  STL.64 [R1+0x25f0], R12 ;  /* 0x0025f00c01007387 */ /* 0x000fe20000100a00 */
[C---:B------:R-:W-:Y:S03]  /*a7240*/  HMMA.1688.F32.TF32 R164, R228.reuse, R152, R164 ;  /* 0x00000098e4a4723c */ /* 0x040fe600000810a4 */
[----:B------:R2:W-:Y:S04]  /*a7250*/  STL.64 [R1+0x25f8], R14 ;  /* 0x0025f80e01007387 */ /* 0x0005e80000100a00 */
[----:B------:R-:W-:Y:S01]  /*a7260*/  STL.64 [R1+0x25e0], R8 ;  /* 0x0025e00801007387 */ /* 0x000fe20000100a00 */
[----:B------:R-:W-:Y:S03]  /*a7270*/  HMMA.1688.F32.TF32 R168, R228, R148, R168 ;  /* 0x00000094e4a8723c */ /* 0x000fe600000810a8 */
[----:B------:R3:W-:Y:S03]  /*a7280*/  STL.64 [R1+0x25e8], R10 ;  /* 0x0025e80a01007387 */ /* 0x0007e60000100a00 */
[C---:B--2---:R-:W-:Y:S01]  /*a7290*/  HMMA.1688.F32.TF32 R12, R176.reuse, R118, R60 ;  /* 0x00000076b00c723c */ /* 0x044fe2000008103c */
[----:B------:R-:W-:Y:S04]  /*a72a0*/  STL.64 [R1+0x27b0], R4 ;  /* 0x0027b00401007387 */ /* 0x000fe80000100a00 */
[----:B------:R1:W-:Y:S01]  /*a72b0*/  STL.64 [R1+0x27b8], R6 ;  /* 0x0027b80601007387 */ /* 0x0003e20000100a00 */
[----:B---3--:R-:W-:Y:S06]  /*a72c0*/  HMMA.1688.F32.TF32 R8, R176, R106, R64 ;  /* 0x0000006ab008723c */ /* 0x008fec0000081040 */
[----:B-1----:R-:W-:Y:S11]  /*a72d0*/  HMMA.1688.F32.TF32 R4, R204, R158, R160 ;  /* 0x0000009ecc04723c */ /* 0x002ff600000810a0 */
[----:B------:R-:W-:Y:S01]  /*a72e0*/  STL.64 [R1+0x27e0], R12 ;  /* 0x0027e00c01007387 */ /* 0x000fe20000100a00 */
[C---:B------:R-:W-:Y:S03]  /*a72f0*/  HMMA.1688.F32.TF32 R180, R228.reuse, R144, R180 ;  /* 0x00000090e4b4723c */ /* 0x040fe600000810b4 */
[----:B------:R1:W-:Y:S04]  /*a7300*/  STL.64 [R1+0x27e8], R14 ;  /* 0x0027e80e01007387 */ /* 0x0003e80000100a00 */
[----:B------:R-:W-:Y:S01]  /*a7310*/  STL.64 [R1+0x31f0], R8 ;  /* 0x0031f00801007387 */ /* 0x000fe20000100a00 */
[----:B------:R-:W-:Y:S03]  /*a7320*/  HMMA.1688.F32.TF32 R184, R228, R96, R184 ;  /* 0x00000060e4b8723c */ /* 0x000fe600000810b8 */
[----:B------:R2:W-:Y:S03]  /*a7330*/  STL.64 [R1+0x31f8], R10 ;  /* 0x0031f80a01007387 */ /* 0x0005e60000100a00 */
[C---:B-1----:R-:W-:Y:S01]  /*a7340*/  HMMA.1688.F32.TF32 R12, R204.reuse, R154, R164 ;  /* 0x0000009acc0c723c */ /* 0x042fe200000810a4 */
[----:B------:R-:W-:Y:S04]  /*a7350*/  STL.64 [R1+0x2d50], R4 ;  /* 0x002d500401007387 */ /* 0x000fe80000100a00 */
[----:B------:R1:W-:Y:S01]  /*a7360*/  STL.64 [R1+0x2d58], R6 ;  /* 0x002d580601007387 */ /* 0x0003e20000100a00 */
[----:B--2---:R-:W-:Y:S06]  /*a7370*/  HMMA.1688.F32.TF32 R8, R204, R150, R168 ;  /* 0x00000096cc08723c */ /* 0x004fec00000810a8 */
[----:B------:R-:W-:Y:S06]  /*a7380*/  HMMA.1688.F32.TF32 R188, R228, R108, R188 ;  /* 0x0000006ce4bc723c */ /* 0x000fec00000810bc */
[C---:B-1----:R-:W-:Y:S05]  /*a7390*/  HMMA.1688.F32.TF32 R4, R204.reuse, R142, R172 ;  /* 0x0000008ecc04723c */ /* 0x042fea00000810ac */
[----:B------:R-:W-:Y:S04]  /*a73a0*/  STL.64 [R1+0x2d40], R12 ;  /* 0x002d400c01007387 */ /* 0x000fe80000100a00 */
[----:B------:R1:W-:Y:S04]  /*a73b0*/  STL.64 [R1+0x2d48], R14 ;  /* 0x002d480e01007387 */ /* 0x0003e80000100a00 */
[----:B------:R-:W-:Y:S04]  /*a73c0*/  STL.64 [R1+0x2d30], R8 ;  /* 0x002d300801007387 */ /* 0x000fe80000100a00 */
[----:B------:R2:W-:Y:S01]  /*a73d0*/  STL.64 [R1+0x2d38], R10 ;  /* 0x002d380a01007387 */ /* 0x0005e20000100a00 */
[C---:B-1----:R-:W-:Y:S05]  /*a73e0*/  HMMA.1688.F32.TF32 R12, R204.reuse, R146, R180 ;  /* 0x00000092cc0c723c */ /* 0x042fea00000810b4 */
[----:B------:R-:W-:Y:S01]  /*a73f0*/  STL.64 [R1+0x2d20], R4 ;  /* 0x002d200401007387 */ /* 0x000fe20000100a00 */
[C---:B--2---:R-:W-:Y:S03]  /*a7400*/  HMMA.1688.F32.TF32 R8, R204.reuse, R98, R184 ;  /* 0x00000062cc08723c */ /* 0x044fe600000810b8 */
[----:B------:R1:W-:Y:S03]  /*a7410*/  STL.64 [R1+0x2d28], R6 ;  /* 0x002d280601007387 */ /* 0x0003e60000100a00 */
[----:B-1----:R-:W-:Y:S11]  /*a7420*/  HMMA.1688.F32.TF32 R4, R204, R110, R188 ;  /* 0x0000006ecc04723c */ /* 0x002ff600000810bc */
[----:B------:R1:W-:Y:S04]  /*a7430*/  STL.64 [R1+0x2d10], R12 ;  /* 0x002d100c01007387 */ /* 0x0003e80000100a00 */
[----:B------:R2:W-:Y:S04]  /*a7440*/  STL.64 [R1+0x2d18], R14 ;  /* 0x002d180e01007387 */ /* 0x0005e80000100a00 */
        /* <DEDUP_REMOVED lines=37> */
[----:B------:R-:W4:Y:S03]  /*a76a0*/  LDL.LU R4, [R1+0xcc0] ;  /* 0x000cc00001047983 */ /* 0x000f260000300800 */
[C---:B------:R-:W-:Y:S01]  /*a76b0*/  HMMA.1688.F32.TF32 R196, R228.reuse, R132, R196 ;  /* 0x00000084e4c4723c */ /* 0x040fe200000810c4 */
[----:B------:R-:W4:Y:S04]  /*a76c0*/  LDL.LU R5, [R1+0xcc4] ;  /* 0x000cc40001057983 */ /* 0x000f280000300800 */
[----:B------:R-:W4:Y:S01]  /*a76d0*/  LDL.LU R6, [R1+0xcc8] ;  /* 0x000cc80001067983 */ /* 0x000f220000300800 */
[C---:B------:R-:W-:Y:S03]  /*a76e0*/  HMMA.1688.F32.TF32 R200, R228.reuse, R136, R200 ;  /* 0x00000088e4c8723c */ /* 0x040fe600000810c8 */
[----:B------:R-:W4:Y:S03]  /*a76f0*/  LDL.LU R7, [R1+0xccc] ;  /* 0x000ccc0001077983 */ /* 0x000f260000300800 */
[----:B------:R-:W-:Y:S01]  /*a7700*/  HMMA.1688.F32.TF32 R208, R228, R124, R208 ;  /* 0x0000007ce4d0723c */ /* 0x000fe200000810d0 */
[----:B------:R-:W4:Y:S04]  /*a7710*/  LDL.LU R16, [R1+0xce0] ;  /* 0x000ce00001107983 */ /* 0x000f280000300800 */
[----:B------:R-:W4:Y:S01]  /*a7720*/  LDL.LU R17, [R1+0xce4] ;  /* 0x000ce40001117983 */ /* 0x000f220000300800 */
[C---:B------:R-:W-:Y:S03]  /*a7730*/  HMMA.1688.F32.TF32 R60, R204.reuse, R102, R192 ;  /* 0x00000066cc3c723c */ /* 0x040fe600000810c0 */
[----:B------:R-:W4:Y:S03]  /*a7740*/  LDL.LU R18, [R1+0xce8] ;  /* 0x000ce80001127983 */ /* 0x000f260000300800 */
[----:B------:R-:W-:Y:S01]  /*a7750*/  HMMA.1688.F32.TF32 R160, R204, R134, R196 ;  /* 0x00000086cca0723c */ /* 0x000fe200000810c4 */
[----:B------:R-:W4:Y:S04]  /*a7760*/  LDL.LU R19, [R1+0xcec] ;  /* 0x000cec0001137983 */ /* 0x000f280000300800 */
[----:B------:R-:W4:Y:S01]  /*a7770*/  LDL.LU R20, [R1+0xb10] ;  /* 0x000b100001147983 */ /* 0x000f220000300800 */
[----:B------:R-:W-:Y:S03]  /*a7780*/  HMMA.1688.F32.TF32 R212, R228, R112, R212 ;  /* 0x00000070e4d4723c */ /* 0x000fe600000810d4 */
[----:B------:R-:W4:Y:S03]  /*a7790*/  LDL.LU R21, [R1+0xb14] ;  /* 0x000b140001157983 */ /* 0x000f260000300800 */
[----:B------:R-:W-:Y:S01]  /*a77a0*/  HMMA.1688.F32.TF32 R64, R204, R138, R200 ;  /* 0x0000008acc40723c */ /* 0x000fe200000810c8 */
        /* <DEDUP_REMOVED lines=30> */
[----:B------:R-:W3:Y:S04]  /*a7990*/  LDS R235, [R252+UR10+0x1a380] ;  /* 0x01a3800afceb7984 */ /* 0x000ee80008000800 */
        /* <DEDUP_REMOVED lines=28> */
[----:B------:R-:W1:Y:S01]  /*a7b60*/  LDS R163, [R252+UR10+0x1e380] ;  /* 0x01e3800afca37984 */ /* 0x000e620008000800 */
[C---:B---3--:R-:W-:Y:S03]  /*a7b70*/  HMMA.1688.F32.TF32 R24, R232.reuse, R108, R24 ;  /* 0x0000006ce818723c */ /* 0x048fe60000081018 */
[----:B------:R-:W-:Y:S03]  /*a7b80*/  LDS R64, [R247+UR10+0x18400] ;  /* 0x0184000af7407984 */ /* 0x000fe60008000800 */
[C---:B------:R-:W-:Y:S01]  /*a7b90*/  HMMA.1688.F32.TF32 R28, R232.reuse, R100, R28 ;  /* 0x00000064e81c723c */ /* 0x040fe2000008101c */
[----:B------:R-:W-:Y:S04]  /*a7ba0*/  LDS R66, [R247+UR10+0x1a400] ;  /* 0x01a4000af7427984 */ /* 0x000fe80008000800 */
[----:B------:R-:W-:Y:S01]  /*a7bb0*/  LDS R65, [R252+UR10+0x18400] ;  /* 0x0184000afc417984 */ /* 0x000fe20008000800 */
[C---:B--2---:R-:W-:Y:S03]  /*a7bc0*/  HMMA.1688.F32.TF32 R12, R232.reuse, R140, R12 ;  /* 0x0000008ce80c723c */ /* 0x044fe6000008100c */
[----:B------:R-:W2:Y:S03]  /*a7bd0*/  LDS R67, [R252+UR10+0x1a400] ;  /* 0x01a4000afc437984 */ /* 0x000ea60008000800 */
[C---:B------:R-:W-:Y:S01]  /*a7be0*/  HMMA.1688.F32.TF32 R32, R232.reuse, R132, R32 ;  /* 0x00000084e820723c */ /* 0x040fe20000081020 */
[----:B------:R-:W-:Y:S04]  /*a7bf0*/  LDS R229, [R252+UR10+0x18480] ;  /* 0x0184800afce57984 */ /* 0x000fe80008000800 */
[----:B------:R-:W3:Y:S01]  /*a7c00*/  LDS R231, [R252+UR10+0x1a480] ;  /* 0x01a4800afce77984 */ /* 0x000ee20008000800 */
[C---:B----4-:R-:W-:Y:S03]  /*a7c10*/  HMMA.1688.F32.TF32 R60, R232.reuse, R156, R56 ;  /* 0x0000009ce83c723c */ /* 0x050fe60000081038 */
        /* <DEDUP_REMOVED lines=78> */
[C---:B----4-:R-:W-:Y:S06]  /*a8100*/  HMMA.1688.F32.TF32 R56, R232.reuse, R116, R56 ;  /* 0x00000074e838723c */ /* 0x050fec0000081038 */
        /* <DEDUP_REMOVED lines=11> */
[----:B------:R2:W-:Y:S04]  /*a81c0*/  STL.64 [R1+0x30d8], R6 ;  /* 0x0030d80601007387 */ /* 0x0005e80000100a00 */
        /* <DEDUP_REMOVED lines=106> */
[----:B---3--:R-:W-:Y:S01]  /*a8870*/  HMMA.1688.F32.TF32 R172, R228, R140, R176 ;  /* 0x0000008ce4ac723c */ /* 0x008fe200000810b0 */
        /* <DEDUP_REMOVED lines=21> */
[----:B--2---:R-:W-:Y:S03]  /*a89d0*/  HMMA.1688.F32.TF32 R8, R176, R110, R28 ;  /* 0x0000006eb008723c */ /* 0x004fe6000008101c */
[----:B------:R1:W-:Y:S03]  /*a89e0*/  STL.64 [R1+0x2598], R6 ;  /* 0x0025980601007387 */ /* 0x0003e60000100a00 */
[----:B----4-:R-:W-:Y:S06]  /*a89f0*/  HMMA.1688.F32.TF32 R44, R64, R124, R44 ;  /* 0x0000007c402c723c */ /* 0x010fec000008102c */
        /* <DEDUP_REMOVED lines=394> */
[----:B------:R-:W-:-:S15]  /*aa2a0*/  HMMA.1688.F32.TF32 R8, R176, R150, R12 ;  /* 0x00000096b008723c */ /* 0x000fde000008100c */
[----:B------:R-:W-:-:S02]  /*aa2b0*/  NOP ;  /* 0x0000000000007918 */ /* 0x000fc40000000000 */
[----:B------:R-:W-:Y:S04]  /*aa2c0*/  STL.64 [R1+0x19c0], R4 ;  /* 0x0019c00401007387 */ /* 0x000fe80000100a00 */
[----:B------:R1:W-:Y:S02]  /*aa2d0*/  STL.64 [R1+0x19c8], R6 ;  /* 0x0019c80601007387 */ /* 0x0003e40000100a00 */
[C---:B-1----:R-:W-:Y:S02]  /*aa2e0*/  HMMA.1688.F32.TF32 R4, R176.reuse, R142, R16 ;  /* 0x0000008eb004723c */ /* 0x042fe40000081010 */
[----:B------:R-:W-:Y:S04]  /*aa2f0*/  STL.64 [R1+0x19a0], R8 ;  /* 0x0019a00801007387 */ /* 0x000fe80000100a00 */
[----:B------:R-:W-:Y:S01]  /*aa300*/  HMMA.1688.F32.TF32 R12, R176, R146, R20 ;  /* 0x00000092b00c723c */ /* 0x000fe20000081014 */
[----:B------:R1:W-:Y:S05]  /*aa310*/  STL.64 [R1+0x19a8], R10 ;  /* 0x0019a80a01007387 */ /* 0x0003ea0000100a00 */
[----:B------:R-:W-:Y:S06]  /*aa320*/  HMMA.1688.F32.TF32 R40, R64, R136, R40 ;  /* 0x000000884028723c */ /* 0x000fec0000081028 */
[C---:B-1----:R-:W-:Y:S05]  /*aa330*/  HMMA.1688.F32.TF32 R8, R176.reuse, R98, R24 ;  /* 0x00000062b008723c */ /* 0x042fea0000081018 */
[----:B------:R-:W-:Y:S04]  /*aa340*/  STL.64 [R1+0x1990], R4 ;  /* 0x0019900401007387 */ /* 0x000fe80000100a00 */
[----:B------:R1:W-:Y:S02]  /*aa350*/  STL.64 [R1+0x1998], R6 ;  /* 0x0019980601007387 */ /* 0x0003e40000100a00 */
[----:B-1----:R-:W-:Y:S02]  /*aa360*/  HMMA.1688.F32.TF32 R4, R176, R110, R28 ;  /* 0x0000006eb004723c */ /* 0x002fe4000008101c */
[----:B------:R-:W-:Y:S04]  /*aa370*/  STL.64 [R1+0x1960], R12 ;  /* 0x0019600c01007387 */ /* 0x000fe80000100a00 */
[----:B------:R1:W-:Y:S01]  /*aa380*/  STL.64 [R1+0x1968], R14 ;  /* 0x0019680e01007387 */ /* 0x0003e20000100a00 */
[----:B----4-:R-:W-:Y:S05]  /*aa390*/  HMMA.1688.F32.TF32 R44, R64, R124, R44 ;  /* 0x0000007c402c723c */ /* 0x010fea000008102c */
[----:B------:R-:W-:Y:S04]  /*aa3a0*/  STL.64 [R1+0x1940], R8 ;  /* 0x0019400801007387 */ /* 0x000fe80000100a00 */
[----:B------:R2:W-:Y:S01]  /*aa3b0*/  STL.64 [R1+0x1948], R10 ;  /* 0x0019480a01007387 */ /* 0x0005e20000100a00 */
[----:B-1----:R-:W-:Y:S06]  /*aa3c0*/  HMMA.1688.F32.TF32 R12, R176, R102, R32 ;  /* 0x00000066b00c723c */ /* 0x002fec0000081020 */
[----:B------:R-:W-:Y:S01]  /*aa3d0*/  STL.64 [R1+0x18f0], R4 ;  /* 0x0018f00401007387 */ /* 0x000fe20000100a00 */
[----:B------:R-:W-:Y:S03]  /*aa3e0*/  HMMA.1688.F32.TF32 R48, R64, R112, R48 ;  /* 0x000000704030723c */ /* 0x000fe60000081030 */
[----:B------:R1:W-:Y:S03]  /*aa3f0*/  STL.64 [R1+0x18f8], R6 ;  /* 0x0018f80601007387 */ /* 0x0003e60000100a00 */
[----:B--2---:R-:W-:Y:S06]  /*aa400*/  HMMA.1688.F32.TF32 R8, R176, R134, R36 ;  /* 0x00000086b008723c */ /* 0x004fec0000081024 */
[----:B------:R-:W-:Y:S06]  /*aa410*/  HMMA.1688.F32.TF32 R52, R64, R120, R52 ;  /* 0x000000784034723c */ /* 0x000fec0000081034 */
[----:B-1----:R-:W-:Y:S01]  /*aa420*/  HMMA.1688.F32.TF32 R4, R176, R138, R40 ;  /* 0x0000008ab004723c */ /* 0x002fe20000081028 */
[----:B------:R-:W-:Y:S04]  /*aa430*/  STL.64 [R1+0x1770], R12 ;  /* 0x0017700c01007387 */ /* 0x000fe80000100a00 */
[----:B------:R1:W-:Y:S01]  /*aa440*/  STL.64 [R1+0x1778], R14 ;  /* 0x0017780e01007387 */ /* 0x0003e20000100a00 */
[C---:B------:R-:W-:Y:S05]  /*aa450*/  HMMA.1688.F32.TF32 R56, R64.reuse, R128, R56 ;  /* 0x000000804038723c */ /* 0x040fea0000081038 */
[----:B------:R-:W-:Y:S01]  /*aa460*/  STL.64 [R1+0x1760], R8 ;  /* 0x0017600801007387 */ /* 0x000fe20000100a00 */
[----:B------:R-:W-:Y:S03]  /*aa470*/  HMMA.1688.F32.TF32 R60, R64, R116, R60 ;  /* 0x00000074403c723c */ /* 0x000fe6000008103c */
[----:B------:R2:W-:Y:S03]  /*aa480*/  STL.64 [R1+0x1768], R10 ;  /* 0x0017680a01007387 */ /* 0x0005e60000100a00 */
[----:B-1----:R-:W-:Y:S05]  /*aa490*/  HMMA.1688.F32.TF32 R12, R176, R126, R44 ;  /* 0x0000007eb00c723c */ /* 0x002fea000008102c */
[----:B------:R-:W-:Y:S01]  /*aa4a0*/  STL.64 [R1+0x1750], R4 ;  /* 0x0017500401007387 */ /* 0x000fe20000100a00 */
[----:B------:R-:W-:Y:S03]  /*aa4b0*/  HMMA.1688.F32.TF32 R64, R64, R104, R204 ;  /* 0x000000684040723c */ /* 0x000fe600000810cc */
[----:B------:R1:W-:Y:S03]  /*aa4c0*/  STL.64 [R1+0x1758], R6 ;  /* 0x0017580601007387 */ /* 0x0003e60000100a00 */
[C---:B--2---:R-:W-:Y:S01]  /*aa4d0*/  HMMA.1688.F32.TF32 R8, R176.reuse, R114, R48 ;  /* 0x00000072b008723c */ /* 0x044fe20000081030 */
[----:B------:R-:W-:Y:S04]  /*aa4e0*/  LDS R204, [R247+UR10+0x1c600] ;  /* 0x01c6000af7cc7984 */ /* 0x000fe80008000800 */
[----:B------:R-:W-:Y:S01]  /*aa4f0*/  LDS R206, [R247+UR10+0x1e600] ;  /* 0x01e6000af7ce7984 */ /* 0x000fe20008000800 */
[----:B-1----:R-:W-:Y:S03]  /*aa500*/  HMMA.1688.F32.TF32 R4, R176, R122, R52 ;  /* 0x0000007ab004723c */ /* 0x002fe60000081034 */
[----:B------:R-:W-:Y:S04]  /*aa510*/  LDS R205, [R252+UR10+0x1c600] ;  /* 0x01c6000afccd7984 */ /* 0x000fe80008000800 */
[----:B------:R-:W1:Y:S04]  /*aa520*/  LDS R207, [R252+UR10+0x1e600] ;  /* 0x01e6000afccf7984 */ /* 0x000e680008000800 */
[----:B------:R-:W-:Y:S04]  /*aa530*/  STL.64 [R1+0x1700], R12 ;  /* 0x0017000c01007387 */ /* 0x000fe80000100a00 */
[----:B------:R2:W-:Y:S01]  /*aa540*/  STL.64 [R1+0x1708], R14 ;  /* 0x0017080e01007387 */ /* 0x0005e20000100a00 */
[----:B------:R-:W-:Y:S03]  /*aa550*/  HMMA.1688.F32.TF32 R164, R228, R152, R164 ;  /* 0x00000098e4a4723c */ /* 0x000fe600000810a4 */
[----:B------:R-:W-:Y:S04]  /*aa560*/  STL.64 [R1+0x1710], R8 ;  /* 0x0017100801007387 */ /* 0x000fe80000100a00 */
[----:B------:R3:W-:Y:S01]  /*aa570*/  STL.64 [R1+0x1718], R10 ;  /* 0x0017180a01007387 */ /* 0x0007e20000100a00 */
[C---:B--2---:R-:W-:Y:S03]  /*aa580*/  HMMA.1688.F32.TF32 R12, R176.reuse, R130, R56 ;  /* 0x00000082b00c723c */ /* 0x044fe60000081038 */
[----:B------:R-:W-:Y:S04]  /*aa590*/  STL.64 [R1+0x1740], R4 ;  /* 0x0017400401007387 */ /* 0x000fe80000100a00 */
[----:B------:R2:W-:Y:S01]  /*aa5a0*/  STL.64 [R1+0x1748], R6 ;  /* 0x0017480601007387 */ /* 0x0005e20000100a00 */
[----:B---3--:R-:W-:Y:S06]  /*aa5b0*/  HMMA.1688.F32.TF32 R8, R176, R118, R60 ;  /* 0x00000076b008723c */ /* 0x008fec000008103c */
[----:B------:R-:W-:Y:S06]  /*aa5c0*/  HMMA.1688.F32.TF32 R168, R228, R148, R168 ;  /* 0x00000094e4a8723c */ /* 0x000fec00000810a8 */
[----:B--2---:R-:W-:Y:S03]  /*aa5d0*/  HMMA.1688.F32.TF32 R4, R176, R106, R64 ;  /* 0x0000006ab004723c */ /* 0x004fe60000081040 */
[----:B------:R-:W-:Y:S04]  /*aa5e0*/  STL.64 [R1+0x2790], R12 ;  /* 0x0027900c01007387 */ /* 0x000fe80000100a00 */
[----:B------:R1:W-:Y:S01]  /*aa5f0*/  STL.64 [R1+0x2798], R14 ;  /* 0x0027980e01007387 */ /* 0x0003e20000100a00 */
[----:B------:R-:W-:Y:S03]  /*aa600*/  HMMA.1688.F32.TF32 R180, R228, R144, R180 ;  /* 0x00000090e4b4723c */ /* 0x000fe600000810b4 */
[----:B------:R-:W-:Y:S04]  /*aa610*/  STL.64 [R1+0x2800], R8 ;  /* 0x0028000801007387 */ /* 0x000fe80000100a00 */
[----:B------:R2:W-:Y:S01]  /*aa620*/  STL.64 [R1+0x2808], R10 ;  /* 0x0028080a01007387 */ /* 0x0005e20000100a00 */
[C---:B-1----:R-:W-:Y:S07]  /*aa630*/  HMMA.1688.F32.TF32 R12, R204.reuse, R158, R160 ;  /* 0x0000009ecc0c723c */ /* 0x042fee00000810a0 */
[----:B------:R-:W-:Y:S01]  /*aa640*/  STL.64 [R1+0x3230], R4 ;  /* 0x0032300401007387 */ /* 0x000fe20000100a00 */
[----:B--2---:R-:W-:Y:S03]  /*aa650*/  HMMA.1688.F32.TF32 R8, R204, R154, R164 ;  /* 0x0000009acc08723c */ /* 0x004fe600000810a4 */
[----:B------:R1:W-:Y:S03]  /*aa660*/  STL.64 [R1+0x3238], R6 ;  /* 0x0032380601007387 */ /* 0x0003e60000100a00 */
        /* <DEDUP_REMOVED lines=20> */
[C---:B--2---:R-:W-:Y:S03]  /*aa7b0*/  HMMA.1688.F32.TF32 R8, R204.reuse, R102, R192 ;  /* 0x00000066cc08723c */ /* 0x044fe600000810c0 */
[----:B------:R1:W-:Y:S03]  /*aa7c0*/  STL.64 [R1+0x29c8], R6 ;  /* 0x0029c80601007387 */ /* 0x0003e60000100a00 */
[----:B-1----:R-:W-:Y:S09]  /*aa7d0*/  HMMA.1688.F32.TF32 R4, R204, R134, R196 ;  /* 0x00000086cc04723c */ /* 0x002ff200000810c4 */
        /* <DEDUP_REMOVED lines=73> */
[----:B------:R-:W-:Y:S06]  /*aac70*/  HMMA.1688.F32.TF32 R216, R228, R120, R216 ;  /* 0x00000078e4d8723c */ /* 0x000fec00000810d8 */
[C---:B------:R-:W-:Y:S06]  /*aac80*/  HMMA.1688.F32.TF32 R64, R204.reuse, R138, R200 ;  /* 0x0000008acc40723c */ /* 0x040fec00000810c8 */
[----:B------:R-:W-:Y:S06]  /*aac90*/  HMMA.1688.F32.TF32 R164, R204, R126, R208 ;  /* 0x0000007ecca4723c */ /* 0x000fec00000810d0 */
[----:B------:R-:W-:Y:S06]  /*aaca0*/  HMMA.1688.F32.TF32 R220, R228, R128, R220 ;  /* 0x00000080e4dc723c */ /* 0x000fec00000810dc */
[----:B------:R-:W-:Y:S05]  /*aacb0*/  HMMA.1688.F32.TF32 R160, R204, R114, R212 ;  /* 0x00000072cca0723c */ /* 0x000fea00000810d4 */
[----:B------:R-:W-:Y:S01]  /*aacc0*/  STL.64 [R1+0x2980], R64 ;  /* 0x0029804001007387 */ /* 0x000fe20000100a00 */
[C---:B------:R-:W-:Y:S03]  /*aacd0*/  HMMA.1688.F32.TF32 R224, R228.reuse, R116, R224 ;  /* 0x00000074e4e0723c */ /* 0x040fe600000810e0 */
[----:B------:R1:W-:Y:S03]  /*aace0*/  STL.64 [R1+0x2988], R66 ;  /* 0x0029884201007387 */ /* 0x0003e60000100a00 */
[----:B------:R-:W-:Y:S06]  /*aacf0*/  HMMA.1688.F32.TF32 R228, R228, R104, R232 ;  /* 0x00000068e4e4723c */ /* 0x000fec00000810e8 */
[C---:B-1----:R-:W-:Y:S01]  /*aad00*/  HMMA.1688.F32.TF32 R64, R204.reuse, R122, R216 ;  /* 0x0000007acc40723c */ /* 0x042fe200000810d8 */
[----:B------:R-:W-:Y:S04]  /*aad10*/  STL.64 [R1+0x2970], R164 ;  /* 0x002970a401007387 */ /* 0x000fe80000100a00 */
[----:B------:R1:W-:Y:S04]  /*aad20*/  STL.64 [R1+0x2978], R166 ;  /* 0x002978a601007387 */ /* 0x0003e80000100a00 */
[----:B------:R-:W-:Y:S04]  /*aad30*/  STL.64 [R1+0x2960], R160 ;  /* 0x002960a001007387 */ /* 0x000fe80000100a00 */
[----:B------:R1:W-:Y:S02]  /*aad40*/  STL.64 [R1+0x2968], R162 ;  /* 0x002968a201007387 */ /* 0x0003e40000100a00 */
[C---:B-1----:R-:W-:Y:S02]  /*aad50*/  HMMA.1688.F32.TF32 R164, R204.reuse, R130, R220 ;  /* 0x00000082cca4723c */ /* 0x042fe400000810dc */
[----:B------:R-:W-:Y:S04]  /*aad60*/  LDS R232, [R247+UR10+0x18680] ;  /* 0x0186800af7e87984 */ /* 0x000fe80008000800 */
[----:B------:R-:W-:Y:S01]  /*aad70*/  LDS R234, [R247+UR10+0x1a680] ;  /* 0x01a6800af7ea7984 */ /* 0x000fe20008000800 */
[C---:B------:R-:W-:Y:S03]  /*aad80*/  HMMA.1688.F32.TF32 R160, R204.reuse, R118, R224 ;  /* 0x00000076cca0723c */ /* 0x040fe600000810e0 */
[----:B------:R-:W-:Y:S04]  /*aad90*/  STL.64 [R1+0x2950], R64 ;  /* 0x0029504001007387 */ /* 0x000fe80000100a00 */
[----:B------:R1:W-:Y:S04]  /*aada0*/  STL.64 [R1+0x2958], R66 ;  /* 0x0029584201007387 */ /* 0x0003e80000100a00 */
[----:B------:R-:W-:Y:S04]  /*aadb0*/  LDS R233, [R252+UR10+0x18680] ;  /* 0x0186800afce97984 */ /* 0x000fe80008000800 */
[----:B------:R-:W3:Y:S01]  /*aadc0*/  LDS R235, [R252+UR10+0x1a680] ;  /* 0x01a6800afceb7984 */ /* 0x000ee20008000800 */
[----:B-1----:R-:W-:Y:S03]  /*aadd0*/  HMMA.1688.F32.TF32 R64, R204, R106, R228 ;  /* 0x0000006acc40723c */ /* 0x002fe600000810e4 */
[----:B------:R-:W-:Y:S04]  /*aade0*/  STL.64 [R1+0x30a0], R164 ;  /* 0x0030a0a401007387 */ /* 0x000fe80000100a00 */
[----:B------:R-:W-:Y:S04]  /*aadf0*/  STL.64 [R1+0x30a8], R166 ;  /* 0x0030a8a601007387 */ /* 0x000fe80000100a00 */
[----:B------:R-:W-:Y:S04]  /*aae00*/  STL.64 [R1+0x31b0], R160 ;  /* 0x0031b0a001007387 */ /* 0x000fe80000100a00 */
[----:B------:R3:W-:Y:S04]  /*aae10*/  STL.64 [R1+0x31b8], R162 ;  /* 0x0031b8a201007387 */ /* 0x0007e80000100a00 */
[----:B------:R-:W-:Y:S04]  /*aae20*/  LDS R164, [R247+UR10+0x18780] ;  /* 0x0187800af7a47984 */ /* 0x000fe80008000800 */
[----:B------:R-:W-:Y:S04]  /*aae30*/  LDS R166, [R247+UR10+0x1a780] ;  /* 0x01a7800af7a67984 */ /* 0x000fe80008000800 */
[----:B------:R-:W-:Y:S04]  /*aae40*/  STL.64 [R1+0x32b0], R64 ;  /* 0x0032b04001007387 */ /* 0x000fe80000100a00 */
[----:B------:R-:W-:Y:S04]  /*aae50*/  STL.64 [R1+0x32b8], R66 ;  /* 0x0032b84201007387 */ /* 0x000fe80000100a00 */
        /* <DEDUP_REMOVED lines=9> */
[C---:B------:R-:W-:Y:S03]  /*aaef0*/  HMMA.1688.F32.TF32 R36, R232.reuse, R136, R36 ;  /* 0x00000088e824723c */ /* 0x040fe60000081024 */
[----:B------:R-:W3:Y:S03]  /*aaf00*/  LDS R63, [R252+UR10+0x1a700] ;  /* 0x01a7000afc3f7984 */ /* 0x000ee60008000800 */
[C---:B------:R-:W-:Y:S01]  /*aaf10*/  HMMA.1688.F32.TF32 R48, R232.reuse, R120, R48 ;  /* 0x00000078e830723c */ /* 0x040fe20000081030 */
[----:B------:R-:W-:Y:S04]  /*aaf20*/  LDS R165, [R252+UR10+0x18780] ;  /* 0x0187800afca57984 */ /* 0x000fe80008000800 */
[----:B------:R-:W3:Y:S01]  /*aaf30*/  LDS R167, [R252+UR10+0x1a780] ;  /* 0x01a7800afca77984 */ /* 0x000ee20008000800 */
[----:B--2---:R-:W-:Y:S06]  /*aaf40*/  HMMA.1688.F32.TF32 R12, R232, R140, R12 ;  /* 0x0000008ce80c723c */ /* 0x004fec000008100c */
[----:B-1----:R-:W-:Y:S06]  /*aaf50*/  HMMA.1688.F32.TF32 R168, R64, R158, R160 ;  /* 0x0000009e40a8723c */ /* 0x002fec00000810a0 */
[C---:B----4-:R-:W-:Y:S06]  /*aaf60*/  HMMA.1688.F32.TF32 R4, R232.reuse, R152, R4 ;  /* 0x00000098e804723c */ /* 0x050fec0000081004 */
[C---:B------:R-:W-:Y:S06]  /*aaf70*/  HMMA.1688.F32.TF32 R8, R232.reuse, R148, R8 ;  /* 0x00000094e808723c */ /* 0x040fec0000081008 */
[----:B------:R-:W-:-:S12]  /*aaf80*/  HMMA.1688.F32.TF32 R16, R232, R144, R16 ;  /* 0x00000090e810723c */ /* 0x000fd80000081010 */
[C---:B------:R-:W-:Y:S01]  /*aaf90*/  HMMA.1688.F32.TF32 R4, R64.reuse, R154, R4 ;  /* 0x0000009a4004723c */ /* 0x040fe20000081004 */
[----:B------:R-:W-:Y:S04]  /*aafa0*/  STL.64 [R1+0x2940], R168 ;  /* 0x002940a801007387 */ /* 0x000fe80000100a00 */
[----:B------:R-:W-:Y:S01]  /*aafb0*/  STL.64 [R1+0x2948], R170 ;  /* 0x002948aa01007387 */ /* 0x000fe20000100a00 */
[----:B------:R-:W-:Y:S06]  /*aafc0*/  HMMA.1688.F32.TF32 R160, R64, R150, R8 ;  /* 0x0000009640a0723c */ /* 0x000fec0000081008 */
[----:B------:R-:W-:Y:S06]  /*aafd0*/  HMMA.1688.F32.TF32 R20, R232, R96, R20 ;  /* 0x00000060e814723c */ /* 0x000fec0000081014 */
[----:B------:R-:W-:Y:S05]  /*aafe0*/  HMMA.1688.F32.TF32 R8, R64, R142, R12 ;  /* 0x0000008e4008723c */ /* 0x000fea000008100c */
[----:B------:R-:W-:Y:S01]  /*aaff0*/  STL.64 [R1+0x2930], R4 ;  /* 0x0029300401007387 */ /* 0x000fe20000100a00 */
[----:B------:R-:W-:Y:S03]  /*ab000*/  HMMA.1688.F32.TF32 R24, R232, R108, R24 ;  /* 0x0000006ce818723c */ /* 0x000fe60000081018 */
[----:B------:R1:W-:Y:S03]  /*ab010*/  STL.64 [R1+0x2938], R6 ;  /* 0x0029380601007387 */ /* 0x0003e60000100a00 */
[C---:B-1----:R-:W-:Y:S01]  /*ab020*/  HMMA.1688.F32.TF32 R4, R64.reuse, R146, R16 ;  /* 0x000000924004723c */ /* 0x042fe20000081010 */
[----:B------:R-:W-:Y:S04]  /*ab030*/  STL.64 [R1+0x2920], R160 ;  /* 0x002920a001007387 */ /* 0x000fe80000100a00 */
[----:B------:R-:W-:Y:S01]  /*ab040*/  STL.64 [R1+0x2928], R162 ;  /* 0x002928a201007387 */ /* 0x000fe20000100a00 */
[----:B------:R-:W-:Y:S05]  /*ab050*/  HMMA.1688.F32.TF32 R12, R64, R98, R20 ;  /* 0x00000062400c723c */ /* 0x000fea0000081014 */
[----:B------:R-:W-:Y:S01]  /*ab060*/  STL.64 [R1+0x2910], R8 ;  /* 0x0029100801007387 */ /* 0x000fe20000100a00 */
[C---:B------:R-:W-:Y:S03]  /*ab070*/  HMMA.1688.F32.TF32 R32, R232.reuse, R132, R32 ;  /* 0x00000084e820723c */ /* 0x040fe60000081020 */
[----:B------:R1:W-:Y:S03]  /*ab080*/  STL.64 [R1+0x2918], R10 ;  /* 0x0029180a01007387 */ /* 0x0003e60000100a00 */
[----:B------:R-:W-:Y:S05]  /*ab090*/  HMMA.1688.F32.TF32 R40, R232, R124, R40 ;  /* 0x0000007ce828723c */ /* 0x000fea0000081028 */
[----:B------:R-:W-:Y:S01]  /*ab0a0*/  STL.64 [R1+0x2900], R4 ;  /* 0x0029000401007387 */ /* 0x000fe20000100a00 */
[C---:B-1----:R-:W-:Y:S03]  /*ab0b0*/  HMMA.1688.F32.TF32 R8, R64.reuse, R110, R24 ;  /* 0x0000006e4008723c */ /* 0x042fe60000081018 */
[----:B------:R1:W-:Y:S03]  /*ab0c0*/  STL.64 [R1+0x2908], R6 ;  /* 0x0029080601007387 */ /* 0x0003e60000100a00 */
[----:B-1----:R-:W-:Y:S01]  /*ab0d0*/  HMMA.1688.F32.TF32 R4, R64, R102, R28 ;  /* 0x000000664004723c */ /* 0x002fe2000008101c */
[----:B------:R-:W-:Y:S04]  /*ab0e0*/  STL.64 [R1+0x28f0], R12 ;  /* 0x0028f00c01007387 */ /* 0x000fe80000100a00 */
[----:B------:R1:W-:Y:S01]  /*ab0f0*/  STL.64 [R1+0x28f8], R14 ;  /* 0x0028f80e01007387 */ /* 0x0003e20000100a00 */
[----:B------:R-:W-:Y:S11]  /*ab100*/  HMMA.1688.F32.TF32 R44, R232, R112, R44 ;  /* 0x00000070e82c723c */ /* 0x000ff6000008102c */
[----:B------:R-:W-:Y:S04]  /*ab110*/  STL.64 [R1+0x28e0], R8 ;  /* 0x0028e00801007387 */ /* 0x000fe80000100a00 */
[----:B------:R2:W-:Y:S01]  /*ab120*/  STL.64 [R1+0x28e8], R10 ;  /* 0x0028e80a01007387 */ /* 0x0005e20000100a00 */
[C---:B-1----:R-:W-:Y:S03]  /*ab130*/  HMMA.1688.F32.TF32 R12, R64.reuse, R134, R32 ;  /* 0x00000086400c723c */ /* 0x042fe60000081020 */
[----:B------:R-:W-:Y:S03]  /*ab140*/  STL.64 [R1+0x28d0], R4 ;  /* 0x0028d00401007387 */ /* 0x000fe60000100a00 */
[----:B--2---:R-:W-:Y:S01]  /*ab150*/  HMMA.1688.F32.TF32 R8, R64, R138, R36 ;  /* 0x0000008a4008723c */ /* 0x004fe20000081024 */
[----:B------:R1:W-:Y:S05]  /*ab160*/  STL.64 [R1+0x28d8], R6 ;  /* 0x0028d80601007387 */ /* 0x0003ea0000100a00 */
        /* <DEDUP_REMOVED lines=65> */
[----:B---3--:R-:W2:Y:S04]  /*ab580*/  LDL.LU R8, [R1+0x1d0] ;  /* 0x0001d00001087983 */ /* 0x008ea80000300800 */
        /* <DEDUP_REMOVED lines=28> */
[----:B------:R-:W-:Y:S01]  /*ab750*/  HMMA.1688.F32.TF32 R232, R232, R104, R176 ;  /* 0x00000068e8e8723c */ /* 0x000fe200000810b0 */
[----:B------:R-:W3:Y:S04]  /*ab760*/  LDL.LU R176, [R1+0x20] ;  /* 0x0000200001b07983 */ /* 0x000ee80000300800 */
[----:B------:R-:W3:Y:S04]  /*ab770*/  LDL.LU R177, [R1+0x24] ;  /* 0x0000240001b17983 */ /* 0x000ee80000300800 */
[----:B------:R-:W3:Y:S04]  /*ab780*/  LDL.LU R178, [R1+0x28] ;  /* 0x0000280001b27983 */ /* 0x000ee80000300800 */
[----:B------:R-:W3:Y:S04]  /*ab790*/  LDL.LU R179, [R1+0x2c] ;  /* 0x00002c0001b37983 */ /* 0x000ee80000300800 */
[----:B------:R-:W3:Y:S01]  /*ab7a0*/  LDL.LU R184, [R1] ;  /* 0x0000000001b87983 */ /* 0x000ee20000300800 */
[C---:B------:R-:W-:Y:S03]  /*ab7b0*/  HMMA.1688.F32.TF32 R24, R64.reuse, R118, R56 ;  /* 0x000000764018723c */ /* 0x040fe60000081038 */
[----:B------:R-:W3:Y:S03]  /*ab7c0*/  LDL.LU R185, [R1+0x4] ;  /* 0x0000040001b97983 */ /* 0x000ee60000300800 */
[----:B------:R-:W-:Y:S01]  /*ab7d0*/  HMMA.1688.F32.TF32 R20, R64, R106, R232 ;  /* 0x0000006a4014723c */ /* 0x000fe200000810e8 */
[----:B------:R-:W3:Y:S04]  /*ab7e0*/  LDL.LU R186, [R1+0x8] ;  /* 0x0000080001ba7983 */ /* 0x000ee80000300800 */
[----:B------:R-:W3:-:S12]  /*ab7f0*/  LDL.LU R187, [R1+0xc] ;  /* 0x00000c0001bb7983 */ /* 0x000ed80000300800 */
[----:B------:R-:W-:Y:S04]  /*ab800*/  STL.64 [R1+0x31c0], R24 ;  /* 0x0031c01801007387 */ /* 0x000fe80000100a00 */
[----:B------:R-:W-:Y:S04]  /*ab810*/  STL.64 [R1+0x31c8], R26 ;  /* 0x0031c81a01007387 */ /* 0x000fe80000100a00 */
[----:B------:R-:W-:Y:S04]  /*ab820*/  STL.64 [R1+0x32c0], R20 ;  /* 0x0032c01401007387 */ /* 0x000fe80000100a00 */
[----:B------:R4:W-:Y:S01]  /*ab830*/  STL.64 [R1+0x32c8], R22 ;  /* 0x0032c81601007387 */ /* 0x0009e20000100a00 */
[C---:B--2---:R-:W-:Y:S03]  /*ab840*/  HMMA.1688.F32.TF32 R36, R60.reuse, R132, R192 ;  /* 0x000000843c24723c */ /* 0x044fe600000810c0 */
[----:B------:R-:W2:Y:S04]  /*ab850*/  LDL.LU R192, [R1+0x50] ;  /* 0x0000500001c07983 */ /* 0x000ea80000300800 */
[----:B------:R-:W2:Y:S04]  /*ab860*/  LDL.LU R193, [R1+0x54] ;  /* 0x0000540001c17983 */ /* 0x000ea80000300800 */
[----:B------:R-:W2:Y:S04]  /*ab870*/  LDL.LU R194, [R1+0x58] ;  /* 0x0000580001c27983 */ /* 0x000ea80000300800 */
[----:B------:R-:W2:Y:S01]  /*ab880*/  LDL.LU R195, [R1+0x5c] ;  /* 0x00005c0001c37983 */ /* 0x000ea20000300800 */
[C---:B----4-:R-:W-:Y:S06]  /*ab890*/  HMMA.1688.F32.TF32 R20, R60.reuse, R144, R160 ;  /* 0x000000903c14723c */ /* 0x050fec00000810a0 */
[C---:B---3--:R-:W-:Y:S06]  /*ab8a0*/  HMMA.1688.F32.TF32 R4, R60.reuse, R156, R4 ;  /* 0x0000009c3c04723c */ /* 0x048fec0000081004 */
[-C--:B------:R-:W-:Y:S06]  /*ab8b0*/  HMMA.1688.F32.TF32 R8, R60, R152.reuse, R8 ;  /* 0x000000983c08723c */ /* 0x080fec0000081008 */
[----:B------:R-:W-:Y:S01]  /*ab8c0*/  HMMA.1688.F32.TF32 R160, R164, R152, R172 ;  /* 0x00000098a4a0723c */ /* 0x000fe200000810ac */
[----:B------:R-:W-:Y:S04]  /*ab8d0*/  LDS R172, [R247+UR10+0x1c700] ;  /* 0x01c7000af7ac7984 */ /* 0x000fe80008000800 */
[----:B------:R-:W-:Y:S04]  /*ab8e0*/  LDS R174, [R247+UR10+0x1e700] ;  /* 0x01e7000af7ae7984 */ /* 0x000fe80008000800 */
[----:B------:R-:W-:Y:S04]  /*ab8f0*/  LDS R173, [R252+UR10+0x1c700] ;  /* 0x01c7000afcad7984 */ /* 0x000fe80008000800 */
[----:B------:R-:W1:Y:S01]  /*ab900*/  LDS R175, [R252+UR10+0x1e700] ;  /* 0x01e7000afcaf7984 */ /* 0x000e620008000800 */
[C---:B------:R-:W-:Y:S06]  /*ab910*/  HMMA.1688.F32.TF32 R12, R60.reuse, R148, R12 ;  /* 0x000000943c0c723c */ /* 0x040fec000008100c */
[C---:B------:R-:W-:Y:S06]  /*ab920*/  HMMA.1688.F32.TF32 R64, R60.reuse, R116, R196 ;  /* 0x000000743c40723c */ /* 0x040fec00000810c4 */
[----:B------:R-:W-:Y:S06]  /*ab930*/  HMMA.1688.F32.TF32 R16, R60, R140, R16 ;  /* 0x0000008c3c10723c */ /* 0x000fec0000081010 */
[C---:B-1----:R-:W-:Y:S06]  /*ab940*/  HMMA.1688.F32.TF32 R196, R172.reuse, R158, R4 ;  /* 0x0000009eacc4723c */ /* 0x042fec0000081004 */
[C---:B------:R-:W-:Y:S06]  /*ab950*/  HMMA.1688.F32.TF32 R4, R172.reuse, R154, R8 ;  /* 0x0000009aac04723c */ /* 0x040fec0000081008 */
[----:B------:R-:W-:Y:S06]  /*ab960*/  HMMA.1688.F32.TF32 R12, R172, R150, R12 ;  /* 0x00000096ac0c723c */ /* 0x000fec000008100c */
[----:B------:R-:W-:Y:S05]  /*ab970*/  HMMA.1688.F32.TF32 R24, R60, R96, R204 ;  /* 0x000000603c18723c */ /* 0x000fea00000810cc */
[----:B------:R-:W-:Y:S01]  /*ab980*/  STL.64 [R1+0x24f0], R196 ;  /* 0x0024f0c401007387 */ /* 0x000fe20000100a00 */
[----:B------:R-:W-:Y:S03]  /*ab990*/  HMMA.1688.F32.TF32 R8, R172, R142, R16 ;  /* 0x0000008eac08723c */ /* 0x000fe60000081010 */
[----:B------:R-:W-:Y:S03]  /*ab9a0*/  STL.64 [R1+0x24f8], R198 ;  /* 0x0024f8c601007387 */ /* 0x000fe60000100a00 */
[C---:B------:R-:W-:Y:S01]  /*ab9b0*/  HMMA.1688.F32.TF32 R28, R60.reuse, R108, R228 ;  /* 0x0000006c3c1c723c */ /* 0x040fe200000810e4 */
[----:B------:R-:W-:Y:S04]  /*ab9c0*/  STL.64 [R1+0x2470], R4 ;  /* 0x0024700401007387 */ /* 0x000fe80000100a00 */
[----:B------:R1:W-:Y:S01]  /*ab9d0*/  STL.64 [R1+0x2478], R6 ;  /* 0x0024780601007387 */ /* 0x0003e20000100a00 */
[----:B------:R-:W-:Y:S06]  /*ab9e0*/  HMMA.1688.F32.TF32 R32, R60, R100, R224 ;  /* 0x000000643c20723c */ /* 0x000fec00000810e0 */
[----:B-1----:R-:W-:Y:S01]  /*ab9f0*/  HMMA.1688.F32.TF32 R4, R172, R146, R20 ;  /* 0x00000092ac04723c */ /* 0x002fe20000081014 */
[----:B------:R-:W-:Y:S04]  /*aba00*/  STL.64 [R1+0x2460], R12 ;  /* 0x0024600c01007387 */ /* 0x000fe80000100a00 */
[----:B------:R1:W-:Y:S01]  /*aba10*/  STL.64 [R1+0x2468], R14 ;  /* 0x0024680e01007387 */ /* 0x0003e20000100a00 */
[----:B------:R-:W-:Y:S03]  /*aba20*/  HMMA.1688.F32.TF32 R40, R60, R136, R220 ;  /* 0x000000883c28723c */ /* 0x000fe600000810dc */
[----:B------:R-:W-:Y:S04]  /*aba30*/  STL.64 [R1+0x2450], R8 ;  /* 0x0024500801007387 */ /* 0x000fe80000100a00 */
[----:B------:R3:W-:Y:S01]  /*aba40*/  STL.64 [R1+0x2458], R10 ;  /* 0x0024580a01007387 */ /* 0x0007e20000100a00 */
[C---:B-1----:R-:W-:Y:S09]  /*aba50*/  HMMA.1688.F32.TF32 R12, R172.reuse, R98, R24 ;  /* 0x00000062ac0c723c */ /* 0x042ff20000081018 */
[----:B------:R-:W-:Y:S01]  /*aba60*/  STL.64 [R1+0x2440], R4 ;  /* 0x0024400401007387 */ /* 0x000fe20000100a00 */
[----:B---3--:R-:W-:Y:S03]  /*aba70*/  HMMA.1688.F32.TF32 R8, R172, R110, R28 ;  /* 0x0000006eac08723c */ /* 0x008fe6000008101c */
[----:B------:R1:W-:Y:S03]  /*aba80*/  STL.64 [R1+0x2448], R6 ;  /* 0x0024480601007387 */ /* 0x0003e60000100a00 */
[----:B------:R-:W-:Y:S06]  /*aba90*/  HMMA.1688.F32.TF32 R44, R60, R124, R216 ;  /* 0x0000007c3c2c723c */ /* 0x000fec00000810d8 */
[----:B-1----:R-:W-:Y:S01]  /*abaa0*/  HMMA.1688.F32.TF32 R4, R172, R102, R32 ;  /* 0x00000066ac04723c */ /* 0x002fe20000081020 */
[----:B------:R-:W-:Y:S04]  /*abab0*/  STL.64 [R1+0x23e0], R12 ;  /* 0x0023e00c01007387 */ /* 0x000fe80000100a00 */
[----:B------:R1:W-:Y:S01]  /*abac0*/  STL.64 [R1+0x23e8], R14 ;  /* 0x0023e80e01007387 */ /* 0x0003e20000100a00 */
[----:B------:R-:W-:Y:S05]  /*abad0*/  HMMA.1688.F32.TF32 R48, R60, R112, R212 ;  /* 0x000000703c30723c */ /* 0x000fea00000810d4 */
        /* <DEDUP_REMOVED lines=8> */
[----:B-1----:R-:W-:Y:S06]  /*abb60*/  HMMA.1688.F32.TF32 R4, R172, R126, R44 ;  /* 0x0000007eac04723c */ /* 0x002fec000008102c */
        /* <DEDUP_REMOVED lines=9> */
[C---:B---3--:R-:W-:Y:S03]  /*abc00*/  HMMA.1688.F32.TF32 R12, R172.reuse, R114, R48 ;  /* 0x00000072ac0c723c */ /* 0x048fe60000081030 */
[----:B------:R-:W-:Y:S04]  /*abc10*/  STL.64 [R1+0x19d0], R4 ;  /* 0x0019d00401007387 */ /* 0x000fe80000100a00 */
[----:B------:R3:W-:Y:S01]  /*abc20*/  STL.64 [R1+0x19d8], R6 ;  /* 0x0019d80601007387 */ /* 0x0007e20000100a00 */
[C---:B----4-:R-:W-:Y:S06]  /*abc30*/  HMMA.1688.F32.TF32 R8, R172.reuse, R122, R52 ;  /* 0x0000007aac08723c */ /* 0x050fec0000081034 */
[----:B---3--:R-:W-:Y:S09]  /*abc40*/  HMMA.1688.F32.TF32 R4, R172, R130, R56 ;  /* 0x00000082ac04723c */ /* 0x008ff20000081038 */
[----:B------:R-:W-:Y:S04]  /*abc50*/  STL.64 [R1+0x19b0], R12 ;  /* 0x0019b00c01007387 */ /* 0x000fe80000100a00 */
[----:B------:R3:W-:Y:S01]  /*abc60*/  STL.64 [R1+0x19b8], R14 ;  /* 0x0019b80e01007387 */ /* 0x0007e20000100a00 */
[----:B--2---:R-:W-:Y:S03]  /*abc70*/  HMMA.1688.F32.TF32 R192, R164, R156, R192 ;  /* 0x0000009ca4c0723c */ /* 0x004fe600000810c0 */
[----:B------:R-:W-:Y:S03]  /*abc80*/  STL.64 [R1+0x1980], R8 ;  /* 0x0019800801007387 */ /* 0x000fe60000100a00 */
[----:B---3--:R-:W-:Y:S01]  /*abc90*/  HMMA.1688.F32.TF32 R12, R172, R118, R64 ;  /* 0x00000076ac0c723c */ /* 0x008fe20000081040 */
[----:B------:R2:W-:Y:S04]  /*abca0*/  STL.64 [R1+0x1988], R10 ;  /* 0x0019880a01007387 */ /* 0x0005e80000100a00 */
        /* <DEDUP_REMOVED lines=16> */
[----:B--2---:R-:W-:Y:S06]  /*abdb0*/  HMMA.1688.F32.TF32 R8, R188, R150, R168 ;  /* 0x00000096bc08723c */ /* 0x004fec00000810a8 */
[C---:B------:R-:W-:Y:S06]  /*abdc0*/  HMMA.1688.F32.TF32 R240, R164.reuse, R100, R240 ;  /* 0x00000064a4f0723c */ /* 0x040fec00000810f0 */
[----:B------:R-:W-:Y:S06]  /*abdd0*/  HMMA.1688.F32.TF32 R236, R164, R132, R236 ;  /* 0x00000084a4ec723c */ /* 0x000fec00000810ec */
[C---:B-1----:R-:W-:Y:S01]  /*abde0*/  HMMA.1688.F32.TF32 R4, R188.reuse, R142, R176 ;  /* 0x0000008ebc04723c */ /* 0x042fe200000810b0 */
[----:B------:R-:W-:Y:S04]  /*abdf0*/  STL.64 [R1+0x2860], R12 ;  /* 0x0028600c01007387 */ /* 0x000fe80000100a00 */
[----:B------:R1:W-:Y:S04]  /*abe00*/  STL.64 [R1+0x2868], R14 ;  /* 0x0028680e01007387 */ /* 0x0003e80000100a00 */
[----:B------:R-:W-:Y:S04]  /*abe10*/  STL.64 [R1+0x2850], R8 ;  /* 0x0028500801007387 */ /* 0x000fe80000100a00 */
[----:B------:R2:W-:Y:S01]  /*abe20*/  STL.64 [R1+0x2858], R10 ;  /* 0x0028580a01007387 */ /* 0x0005e20000100a00 */
[----:B-1----:R-:W-:Y:S06]  /*abe30*/  HMMA.1688.F32.TF32 R12, R188, R146, R180 ;  /* 0x00000092bc0c723c */ /* 0x002fec00000810b4 */
[----:B------:R-:W-:Y:S03]  /*abe40*/  HMMA.1688.F32.TF32 R72, R164, R136, R72 ;  /* 0x00000088a448723c */ /* 0x000fe60000081048 */
[----:B------:R-:W-:Y:S04]  /*abe50*/  STL.64 [R1+0x2840], R4 ;  /* 0x0028400401007387 */ /* 0x000fe80000100a00 */
[----:B------:R1:W-:Y:S01]  /*abe60*/  STL.64 [R1+0x2848], R6 ;  /* 0x0028480601007387 */ /* 0x0003e20000100a00 */
[----:B--2---:R-:W-:Y:S06]  /*abe70*/  HMMA.1688.F32.TF32 R8, R188, R98, R184 ;  /* 0x00000062bc08723c */ /* 0x004fec00000810b8 */
[C---:B------:R-:W-:Y:S06]  /*abe80*/  HMMA.1688.F32.TF32 R76, R164.reuse, R124, R76 ;  /* 0x0000007ca44c723c */ /* 0x040fec000008104c */
[C---:B------:R-:W-:Y:S06]  /*abe90*/  HMMA.1688.F32.TF32 R80, R164.reuse, R112, R80 ;  /* 0x00000070a450723c */ /* 0x040fec0000081050 */
[C---:B------:R-:W-:Y:S06]  /*abea0*/  HMMA.1688.F32.TF32 R84, R164.reuse, R120, R84 ;  /* 0x00000078a454723c */ /* 0x040fec0000081054 */
[----:B------:R-:W-:Y:S01]  /*abeb0*/  HMMA.1688.F32.TF32 R88, R164, R128, R88 ;  /* 0x00000080a458723c */ /* 0x000fe20000081058 */
[----:B------:R-:W-:Y:S01]  /*abec0*/  LOP3.LUT R247, R0, 0x20, RZ, 0x3c, !PT ;  /* 0x0000002000f77812 */ /* 0x000fe200078e3cff */
[----:B------:R-:W-:Y:S04]  /*abed0*/  LDS R168, [R0+UR10+0x18100] ;  /* 0x0181000a00a87984 */ /* 0x000fe80008000800 */
[C---:B-1----:R-:W-:Y:S01]  /*abee0*/  HMMA.1688.F32.TF32 R4, R188.reuse, R110, R248 ;  /* 0x0000006ebc04723c */ /* 0x042fe200000810f8 */
[----:B------:R-:W-:Y:S04]  /*abef0*/  STL.64 [R1+0x2830], R12 ;  /* 0x0028300c01007387 */ /* 0x000fe80000100a00 */
[----:B------:R-:W-:Y:S04]  /*abf00*/  STL.64 [R1+0x2838], R14 ;  /* 0x0028380e01007387 */ /* 0x000fe80000100a00 */
[----:B------:R-:W2:Y:S04]  /*abf10*/  LDL.LU R200, [R1+0x24c0] ;  /* 0x0024c00001c87983 */ /* 0x000ea80000300800 */
[----:B------:R-:W-:Y:S04]  /*abf20*/  STL.64 [R1+0x2820], R8 ;  /* 0x0028200801007387 */ /* 0x000fe80000100a00 */
[----:B------:R-:W-:Y:S01]  /*abf30*/  STL.64 [R1+0x2828], R10 ;  /* 0x0028280a01007387 */ /* 0x000fe20000100a00 */
[C---:B------:R-:W-:Y:S03]  /*abf40*/  HMMA.1688.F32.TF32 R28, R188.reuse, R102, R240 ;  /* 0x00000066bc1c723c */ /* 0x040fe600000810f0 */
[----:B------:R-:W-:Y:S04]  /*abf50*/  LDS R169, [R247+UR10+0x18100] ;  /* 0x0181000af7a97984 */ /* 0x000fe80008000800 */
        /* <DEDUP_REMOVED lines=54> */
[----:B------:R-:W3:Y:S03]  /*ac2c0*/  LDL.LU R196, [R1+0x24b0] ;  /* 0x0024b00001c47983 */ /* 0x000ee60000300800 */
[----:B------:R-:W-:Y:S01]  /*ac2d0*/  HMMA.1688.F32.TF32 R20, R188, R138, R72 ;  /* 0x0000008abc14723c */ /* 0x000fe20000081048 */
[----:B------:R-:W3:Y:S04]  /*ac2e0*/  LDL.LU R197, [R1+0x24b4] ;  /* 0x0024b40001c57983 */ /* 0x000ee80000300800 */
[----:B------:R-:W3:Y:S04]  /*ac2f0*/  LDL.LU R198, [R1+0x24b8] ;  /* 0x0024b80001c67983 */ /* 0x000ee80000300800 */
[----:B------:R-:W3:Y:S04]  /*ac300*/  LDL.LU R199, [R1+0x24bc] ;  /* 0x0024bc0001c77983 */ /* 0x000ee80000300800 */
        /* <DEDUP_REMOVED lines=8> */
[----:B------:R-:W-:Y:S03]  /*ac390*/  HMMA.1688.F32.TF32 R24, R188, R114, R80 ;  /* 0x00000072bc18723c */ /* 0x000fe60000081050 */
[----:B------:R-:W-:Y:S04]  /*ac3a0*/  LDS R171, [R247+UR10+0x1a100] ;  /* 0x01a1000af7ab7984 */ /* 0x000fe80008000800 */
[----:B------:R-:W-:Y:S01]  /*ac3b0*/  LDS R170, [R0+UR10+0x1a100] ;  /* 0x01a1000a00aa7984 */ /* 0x000fe20008000800 */
[----:B------:R-:W-:Y:S03]  /*ac3c0*/  HMMA.1688.F32.TF32 R68, R164, R104, R68 ;  /* 0x00000068a444723c */ /* 0x000fe60000081044 */
[----:B------:R-:W-:Y:S03]  /*ac3d0*/  LDS R165, [R247+UR10+0x18000] ;  /* 0x0180000af7a57984 */ /* 0x000fe60008000800 */
[C---:B-1----:R-:W-:Y:S01]  /*ac3e0*/  HMMA.1688.F32.TF32 R20, R188.reuse, R122, R84 ;  /* 0x0000007abc14723c */ /* 0x042fe20000081054 */
[----:B------:R-:W-:Y:S04]  /*ac3f0*/  LDS R167, [R247+UR10+0x1a000] ;  /* 0x01a0000af7a77984 */ /* 0x000fe80008000800 */
[----:B------:R-:W-:Y:S04]  /*ac400*/  LDS R164, [R0+UR10+0x18000] ;  /* 0x0180000a00a47984 */ /* 0x000fe80008000800 */
[----:B------:R-:W2:Y:S04]  /*ac410*/  LDS R166, [R0+UR10+0x1a000] ;  /* 0x01a0000a00a67984 */ /* 0x000ea80008000800 */
        /* <DEDUP_REMOVED lines=12> */
[----:B------:R1:W-:Y:S01]  /*ac4e0*/  STL.64 [R1+0x3168], R30 ;  /* 0x0031681e01007387 */ /* 0x0003e20000100a00 */
[C---:B--2---:R-:W-:Y:S03]  /*ac4f0*/  HMMA.1688.F32.TF32 R52, R164.reuse, R120, R200 ;  /* 0x00000078a434723c */ /* 0x044fe600000810c8 */
[----:B------:R-:W-:Y:S04]  /*ac500*/  STL.64 [R1+0x31d0], R24 ;  /* 0x0031d01801007387 */ /* 0x000fe80000100a00 */
[----:B------:R-:W-:Y:S04]  /*ac510*/  STL.64 [R1+0x31d8], R26 ;  /* 0x0031d81a01007387 */ /* 0x000fe80000100a00 */
[----:B------:R-:W-:Y:S04]  /*ac520*/  STL.64 [R1+0x32d0], R20 ;  /* 0x0032d01401007387 */ /* 0x000fe80000100a00 */
[----:B------:R3:W-:Y:S04]  /*ac530*/  STL.64 [R1+0x32d8], R22 ;  /* 0x0032d81601007387 */ /* 0x0007e80000100a00 */
[----:B------:R-:W2:Y:S04]  /*ac540*/  LDL.LU R200, [R1+0x22f0] ;  /* 0x0022f00001c87983 */ /* 0x000ea80000300800 */
[----:B------:R-:W2:Y:S04]  /*ac550*/  LDL.LU R201, [R1+0x22f4] ;  /* 0x0022f40001c97983 */ /* 0x000ea80000300800 */
[----:B------:R-:W2:Y:S04]  /*ac560*/  LDL.LU R202, [R1+0x22f8] ;  /* 0x0022f80001ca7983 */ /* 0x000ea80000300800 */
[----:B------:R-:W2:Y:S01]  /*ac570*/  LDL.LU R203, [R1+0x22fc] ;  /* 0x0022fc0001cb7983 */ /* 0x000ea20000300800 */
[C---:B----4-:R-:W-:Y:S03]  /*ac580*/  HMMA.1688.F32.TF32 R48, R164.reuse, R112, R208 ;  /* 0x00000070a430723c */ /* 0x050fe600000810d0 */
[----:B------:R-:W-:Y:S03]  /*ac590*/  LDS R68, [R0+UR10+0x1c000] ;  /* 0x01c0000a00447984 */ /* 0x000fe60008000800 */
[C---:B------:R-:W-:Y:S01]  /*ac5a0*/  HMMA.1688.F32.TF32 R36, R164.reuse, R132, R220 ;  /* 0x00000084a424723c */ /* 0x040fe200000810dc */
[----:B------:R-:W4:Y:S05]  /*ac5b0*/  LDS R70, [R0+UR10+0x1e000] ;  /* 0x01e0000a00467984 */ /* 0x000f2a0008000800 */
[C---:B------:R-:W-:Y:S06]  /*ac5c0*/  HMMA.1688.F32.TF32 R32, R164.reuse, R100, R224 ;  /* 0x00000064a420723c */ /* 0x040fec00000810e0 */
[C---:B-1----:R-:W-:Y:S06]  /*ac5d0*/  HMMA.1688.F32.TF32 R28, R164.reuse, R108, R228 ;  /* 0x0000006ca41c723c */ /* 0x042fec00000810e4 */
[C---:B---3--:R-:W-:Y:S01]  /*ac5e0*/  HMMA.1688.F32.TF32 R20, R164.reuse, R144, R232 ;  /* 0x00000090a414723c */ /* 0x048fe200000810e8 */
        /* <DEDUP_REMOVED lines=30> */
[C---:B------:R-:W-:Y:S06]  /*ac7d0*/  HMMA.1688.F32.TF32 R8, R164.reuse, R152, R8 ;  /* 0x00000098a408723c */ /* 0x040fec0000081008 */
[C---:B------:R-:W-:Y:S06]  /*ac7e0*/  HMMA.1688.F32.TF32 R12, R164.reuse, R148, R12 ;  /* 0x00000094a40c723c */ /* 0x040fec000008100c */
[C---:B------:R-:W-:Y:S01]  /*ac7f0*/  HMMA.1688.F32.TF32 R16, R164.reuse, R140, R4 ;  /* 0x0000008ca410723c */ /* 0x040fe20000081004 */
[----:B------:R-:W-:Y:S04]  /*ac800*/  LDS R5, [R247+UR10+0x18080] ;  /* 0x0180800af7057984 */ /* 0x000fe80008000800 */
[----:B------:R-:W-:Y:S01]  /*ac810*/  LDS R7, [R247+UR10+0x1a080] ;  /* 0x01a0800af7077984 */ /* 0x000fe20008000800 */
[----:B------:R-:W-:Y:S03]  /*ac820*/  HMMA.1688.F32.TF32 R24, R164, R96, R204 ;  /* 0x00000060a418723c */ /* 0x000fe600000810cc */
[----:B------:R-:W3:Y:S03]  /*ac830*/  LDL.LU R204, [R1+0x2360] ;  /* 0x0023600001cc7983 */ /* 0x000ee60000300800 */
[C---:B----4-:R-:W-:Y:S01]  /*ac840*/  HMMA.1688.F32.TF32 R72, R68.reuse, R158, R64 ;  /* 0x0000009e4448723c */ /* 0x050fe20000081040 */
[----:B------:R-:W4:Y:S04]  /*ac850*/  LDL.LU R205, [R1+0x2364] ;  /* 0x0023640001cd7983 */ /* 0x000f280000300800 */
[----:B------:R-:W4:Y:S01]  /*ac860*/  LDL.LU R206, [R1+0x2368] ;  /* 0x0023680001ce7983 */ /* 0x000f220000300800 */
[C---:B------:R-:W-:Y:S03]  /*ac870*/  HMMA.1688.F32.TF32 R64, R68.reuse, R154, R8 ;  /* 0x0000009a4440723c */ /* 0x040fe60000081008 */
[----:B------:R-:W4:Y:S03]  /*ac880*/  LDL.LU R207, [R1+0x236c] ;  /* 0x00236c0001cf7983 */ /* 0x000f260000300800 */
[C---:B------:R-:W-:Y:S01]  /*ac890*/  HMMA.1688.F32.TF32 R12, R68.reuse, R150, R12 ;  /* 0x00000096440c723c */ /* 0x040fe2000008100c */
[----:B------:R-:W-:Y:S04]  /*ac8a0*/  LDS R4, [R0+UR10+0x18080] ;  /* 0x0180800a00047984 */ /* 0x000fe80008000800 */
[----:B------:R-:W1:Y:S01]  /*ac8b0*/  LDS R6, [R0+UR10+0x1a080] ;  /* 0x01a0800a00067984 */ /* 0x000e620008000800 */
[----:B------:R-:W-:Y:S06]  /*ac8c0*/  HMMA.1688.F32.TF32 R8, R68, R142, R16 ;  /* 0x0000008e4408723c */ /* 0x000fec0000081010 */
[C---:B------:R-:W-:Y:S01]  /*ac8d0*/  HMMA.1688.F32.TF32 R40, R164.reuse, R136, R216 ;  /* 0x00000088a428723c */ /* 0x040fe200000810d8 */
        /* <DEDUP_REMOVED lines=17> */
[----:B------:R1:W-:Y:S02]  /*ac9f0*/  STL.64 [R1+0x128], R10 ;  /* 0x0001280a01007387 */ /* 0x0003e40000100a00 */
[C---:B-1----:R-:W-:Y:S06]  /*aca00*/  HMMA.1688.F32.TF32 R12, R68.reuse, R98, R24 ;  /* 0x00000062440c723c */ /* 0x042fec0000081018 */
[C---:B------:R-:W-:Y:S01]  /*aca10*/  HMMA.1688.F32.TF32 R8, R68.reuse, R110, R28 ;  /* 0x0000006e4408723c */ /* 0x040fe2000008101c */
[----:B------:R-:W-:Y:S04]  /*aca20*/  STL.64 [R1+0x110], R16 ;  /* 0x0001101001007387 */ /* 0x000fe80000100a00 */
[----:B------:R1:W-:Y:S04]  /*aca30*/  STL.64 [R1+0x118], R18 ;  /* 0x0001181201007387 */ /* 0x0003e80000100a00 */
[----:B------:R-:W-:Y:S04]  /*aca40*/  LDS R25, [R247+UR10+0x1c080] ;  /* 0x01c0800af7197984 */ /* 0x000fe80008000800 */
[----:B------:R-:W-:Y:S01]  /*aca50*/  LDS R27, [R247+UR10+0x1e080] ;  /* 0x01e0800af71b7984 */ /* 0x000fe20008000800 */
[C---:B-1----:R-:W-:Y:S03]  /*aca60*/  HMMA.1688.F32.TF32 R16, R68.reuse, R102, R32 ;  /* 0x000000664410723c */ /* 0x042fe60000081020 */
[----:B------:R-:W-:Y:S04]  /*aca70*/  STL.64 [R1+0x100], R12 ;  /* 0x0001000c01007387 */ /* 0x000fe80000100a00 */
[----:B------:R1:W-:Y:S04]  /*aca80*/  STL.64 [R1+0x108], R14 ;  /* 0x0001080e01007387 */ /* 0x0003e80000100a00 */
[----:B------:R-:W-:Y:S04]  /*aca90*/  STL.64 [R1+0xf0], R8 ;  /* 0x0000f00801007387 */ /* 0x000fe80000100a00 */
[----:B------:R1:W-:Y:S02]  /*acaa0*/  STL.64 [R1+0xf8], R10 ;  /* 0x0000f80a01007387 */ /* 0x0003e40000100a00 */
[C---:B-1----:R-:W-:Y:S02]  /*acab0*/  HMMA.1688.F32.TF32 R12, R68.reuse, R134, R36 ;  /* 0x00000086440c723c */ /* 0x042fe40000081024 */
[----:B------:R-:W-:Y:S04]  /*acac0*/  LDS R24, [R0+UR10+0x1c080] ;  /* 0x01c0800a00187984 */ /* 0x000fe80008000800 */
[----:B------:R-:W1:Y:S01]  /*acad0*/  LDS R26, [R0+UR10+0x1e080] ;  /* 0x01e0800a001a7984 */ /* 0x000e620008000800 */
[C---:B------:R-:W-:Y:S03]  /*acae0*/  HMMA.1688.F32.TF32 R8, R68.reuse, R138, R40 ;  /* 0x0000008a4408723c */ /* 0x040fe60000081028 */
[----:B------:R-:W-:Y:S04]  /*acaf0*/  STL.64 [R1+0xe0], R16 ;  /* 0x0000e01001007387 */ /* 0x000fe80000100a00 */
[----:B------:R1:W-:Y:S09]  /*acb00*/  STL.64 [R1+0xe8], R18 ;  /* 0x0000e81201007387 */ /* 0x0003f20000100a00 */
[----:B------:R-:W-:Y:S01]  /*acb10*/  STL.64 [R1+0xd0], R12 ;  /* 0x0000d00c01007387 */ /* 0x000fe20000100a00 */
[C---:B-1----:R-:W-:Y:S03]  /*acb20*/  HMMA.1688.F32.TF32 R16, R68.reuse, R126, R44 ;  /* 0x0000007e4410723c */ /* 0x042fe6000008102c */
[----:B------:R1:W-:Y:S04]  /*acb30*/  STL.64 [R1+0xd8], R14 ;  /* 0x0000d80e01007387 */ /* 0x0003e80000100a00 */
[----:B------:R-:W-:Y:S04]  /*acb40*/  STL.64 [R1+0xc0], R8 ;  /* 0x0000c00801007387 */ /* 0x000fe80000100a00 */
[----:B------:R2:W-:Y:S01]  /*acb50*/  STL.64 [R1+0xc8], R10 ;  /* 0x0000c80a01007387 */ /* 0x0005e20000100a00 */
[C---:B-1----:R-:W-:Y:S06]  /*acb60*/  HMMA.1688.F32.TF32 R12, R68.reuse, R114, R48 ;  /* 0x00000072440c723c */ /* 0x042fec0000081030 */
[----:B--2---:R-:W-:Y:S06]  /*acb70*/  HMMA.1688.F32.TF32 R8, R68, R122, R52 ;  /* 0x0000007a4408723c */ /* 0x004fec0000081034 */
[C---:B------:R-:W-:Y:S01]  /*acb80*/  HMMA.1688.F32.TF32 R60, R164.reuse, R116, R60 ;  /* 0x00000074a43c723c */ /* 0x040fe2000008103c */
[----:B------:R-:W-:Y:S04]  /*acb90*/  STL.64 [R1+0xb0], R16 ;  /* 0x0000b01001007387 */ /* 0x000fe80000100a00 */
[----:B------:R-:W-:Y:S01]  /*acba0*/  LDS R53, [R247+UR10+0x1c100] ;  /* 0x01c1000af7357984 */ /* 0x000fe20008000800 */
[----:B---3--:R-:W-:Y:S03]  /*acbb0*/  HMMA.1688.F32.TF32 R164, R164, R104, R232 ;  /* 0x00000068a4a4723c */ /* 0x008fe600000810e8 */
        /* <DEDUP_REMOVED lines=10> */
[----:B------:R-:W1:Y:S04]  /*acc60*/  LDS R54, [R0+UR10+0x1e100] ;  /* 0x01e1000a00367984 */ /* 0x000e680008000800 */
[----:B------:R2:W-:Y:S04]  /*acc70*/  STL.64 [R1+0x80], R16 ;  /* 0x0000801001007387 */ /* 0x0005e80000100a00 */
[----:B------:R3:W-:Y:S01]  /*acc80*/  STL.64 [R1+0x88], R18 ;  /* 0x0000881201007387 */ /* 0x0007e20000100a00 */
[C---:B------:R-:W-:Y:S03]  /*acc90*/  HMMA.1688.F32.TF32 R68, R4.reuse, R100, R200 ;  /* 0x000000640444723c */ /* 0x040fe600000810c8 */
[----:B------:R3:W-:Y:S04]  /*acca0*/  STL.64 [R1+0x820], R12 ;  /* 0x0008200c01007387 */ /* 0x0007e80000100a00 */
[----:B------:R1:W-:Y:S04]  /*accb0*/  STL.64 [R1+0x828], R14 ;  /* 0x0008280e01007387 */ /* 0x0003e80000100a00 */
[----:B------:R1:W-:Y:S04]  /*accc0*/  STL.64 [R1+0x840], R8 ;  /* 0x0008400801007387 */ /* 0x0003e80000100a00 */
[----:B------:R1:W-:Y:S01]  /*accd0*/  STL.64 [R1+0x848], R10 ;  /* 0x0008480a01007387 */ /* 0x0003e20000100a00 */
        /* <DEDUP_REMOVED lines=38> */
[----:B-1----:R-:W3:Y:S04]  /*acf40*/  LDL.LU R14, [R1+0x20d8] ;  /* 0x0020d800010e7983 */ /* 0x002ee80000300800 */
        /* <DEDUP_REMOVED lines=41> */
[C---:B----4-:R-:W-:Y:S03]  /*ad1e0*/  HMMA.1688.F32.TF32 R192, R4.reuse, R156, R204 ;  /* 0x0000009c04c0723c */ /* 0x050fe600000810cc */
        /* <DEDUP_REMOVED lines=35> */
[----:B------:R-:W-:Y:S04]  /*ad420*/  STL.64 [R1], R180 ;  /* 0x000000b401007387 */ /* 0x000fe80000100a00 */
[----:B------:R-:W-:Y:S01]  /*ad430*/  STL.64 [R1+0x8], R182 ;  /* 0x000008b601007387 */ /* 0x000fe20000100a00 */
[----:B--2---:R-:W-:Y:S06]  /*ad440*/  HMMA.1688.F32.TF32 R8, R168, R156, R8 ;  /* 0x0000009ca808723c */ /* 0x004fec0000081008 */
[C---:B---3--:R-:W-:Y:S06]  /*ad450*/  HMMA.1688.F32.TF32 R176, R4.reuse, R116, R176 ;  /* 0x0000007404b0723c */ /* 0x048fec00000810b0 */
[C---:B------:R-:W-:Y:S06]  /*ad460*/  HMMA.1688.F32.TF32 R92, R4.reuse, R128, R92 ;  /* 0x00000080045c723c */ /* 0x040fec000008105c */
[C---:B------:R-:W-:Y:S06]  /*ad470*/  HMMA.1688.F32.TF32 R88, R4.reuse, R120, R88 ;  /* 0x000000780458723c */ /* 0x040fec0000081058 */
[C---:B------:R-:W-:Y:S06]  /*ad480*/  HMMA.1688.F32.TF32 R80, R4.reuse, R124, R80 ;  /* 0x0000007c0450723c */ /* 0x040fec0000081050 */
[C---:B------:R-:W-:Y:S06]  /*ad490*/  HMMA.1688.F32.TF32 R76, R4.reuse, R136, R76 ;  /* 0x00000088044c723c */ /* 0x040fec000008104c */
[C---:B------:R-:W-:Y:S01]  /*ad4a0*/  HMMA.1688.F32.TF32 R84, R4.reuse, R112, R84 ;  /* 0x000000700454723c */ /* 0x040fe20000081054 */
[----:B------:R-:W-:Y:S05]  /*ad4b0*/  STL.64 [R1+0x5f90], R250 ;  /* 0x005f90fa01007387 */ /* 0x000fea0000100a00 */
[----:B------:R-:W-:Y:S01]  /*ad4c0*/  HMMA.1688.F32.TF32 R4, R4, R104, R20 ;  /* 0x000000680404723c */ /* 0x000fe20000081014 */
[----:B------:R-:W-:Y:S11]  /*ad4d0*/  STL.64 [R1+0x5fa8], R240 ;  /* 0x005fa8f001007387 */ /* 0x000ff60000100a00 */
        /* <DEDUP_REMOVED lines=9> */
[----:B------:R-:W-:Y:S06]  /*ad570*/  HMMA.1688.F32.TF32 R92, R24, R130, R92 ;  /* 0x00000082185c723c */ /* 0x000fec000008105c */
[----:B------:R-:W-:Y:S06]  /*ad580*/  HMMA.1688.F32.TF32 R12, R168, R152, R12 ;  /* 0x00000098a80c723c */ /* 0x000fec000008100c */
[----:B-1----:R-:W-:Y:S06]  /*ad590*/  HMMA.1688.F32.TF32 R68, R24, R118, R176 ;  /* 0x000000761844723c */ /* 0x002fec00000810b0 */
[C---:B------:R-:W-:Y:S06]  /*ad5a0*/  HMMA.1688.F32.TF32 R16, R168.reuse, R148, R16 ;  /* 0x00000094a810723c */ /* 0x040fec0000081010 */
[----:B------:R-:W-:Y:S01]  /*ad5b0*/  HMMA.1688.F32.TF32 R20, R168, R140, R64 ;  /* 0x0000008ca814723c */ /* 0x000fe20000081040 */
[----:B------:R-:W-:Y:S05]  /*ad5c0*/  STL.64 [R1+0x5fd8], R72 ;  /* 0x005fd84801007387 */ /* 0x000fea0000100a00 */
[----:B------:R-:W-:Y:S01]  /*ad5d0*/  HMMA.1688.F32.TF32 R24, R24, R106, R4 ;  /* 0x0000006a1818723c */ /* 0x000fe20000081004 */
[----:B------:R-:W-:Y:S04]  /*ad5e0*/  LDS R177, [R247+UR10+0x1c200] ;  /* 0x01c2000af7b17984 */ /* 0x000fe80008000800 */
        /* <DEDUP_REMOVED lines=20> */
[C---:B------:R-:W-:Y:S03]  /*ad730*/  HMMA.1688.F32.TF32 R32, R168.reuse, R96, R172 ;  /* 0x00000060a820723c */ /* 0x040fe600000810ac */
        /* <DEDUP_REMOVED lines=13> */
[----:B------:R-:W1:Y:S04]  /*ad810*/  LDS R174, [R0+UR10+0x1a180] ;  /* 0x01a1800a00ae7984 */ /* 0x000e680008000800 */
[----:B------:R-:W-:Y:S01]  /*ad820*/  STL.64 [R1+0x530], R4 ;  /* 0x0005300401007387 */ /* 0x000fe20000100a00 */
[----:B--2---:R-:W-:Y:S03]  /*ad830*/  HMMA.1688.F32.TF32 R8, R52, R98, R32 ;  /* 0x000000623408723c */ /* 0x004fe60000081020 */
[----:B------:R2:W-:Y:S04]  /*ad840*/  STL.64 [R1+0x538], R6 ;  /* 0x0005380601007387 */ /* 0x0005e80000100a00 */
[----:B------:R-:W-:Y:S01]  /*ad850*/  LDS R176, [R0+UR10+0x1c200] ;  /* 0x01c2000a00b07984 */ /* 0x000fe20008000800 */
[----:B----4-:R-:W-:Y:S03]  /*ad860*/  HMMA.1688.F32.TF32 R56, R168, R124, R220 ;  /* 0x0000007ca838723c */ /* 0x010fe600000810dc */
[----:B------:R-:W-:Y:S03]  /*ad870*/  LDS R178, [R0+UR10+0x1e200] ;  /* 0x01e2000a00b27984 */ /* 0x000fe60008000800 */
[----:B--2---:R-:W-:Y:S01]  /*ad880*/  HMMA.1688.F32.TF32 R4, R52, R110, R36 ;  /* 0x0000006e3404723c */ /* 0x004fe20000081024 */
[----:B------:R-:W-:Y:S04]  /*ad890*/  STL.64 [R1+0x520], R12 ;  /* 0x0005200c01007387 */ /* 0x000fe80000100a00 */
[----:B------:R2:W-:Y:S04]  /*ad8a0*/  STL.64 [R1+0x528], R14 ;  /* 0x0005280e01007387 */ /* 0x0005e80000100a00 */
[----:B------:R-:W1:Y:S04]  /*ad8b0*/  LDL.LU R200, [R1+0x21f0] ;  /* 0x0021f00001c87983 */ /* 0x000e680000300800 */
[----:B------:R-:W-:Y:S04]  /*ad8c0*/  STL.64 [R1+0x510], R8 ;  /* 0x0005100801007387 */ /* 0x000fe80000100a00 */
[----:B------:R-:W-:Y:S01]  /*ad8d0*/  STL.64 [R1+0x518], R10 ;  /* 0x0005180a01007387 */ /* 0x000fe20000100a00 */
[C---:B------:R-:W-:Y:S05]  /*ad8e0*/  HMMA.1688.F32.TF32 R160, R168.reuse, R128, R208 ;  /* 0x00000080a8a0723c */ /* 0x040fea00000810d0 */
[----:B------:R-:W-:Y:S04]  /*ad8f0*/  STL.64 [R1+0x500], R4 ;  /* 0x0005000401007387 */ /* 0x000fe80000100a00 */
[----:B------:R3:W-:Y:S04]  /*ad900*/  STL.64 [R1+0x508], R6 ;  /* 0x0005080601007387 */ /* 0x0007e80000100a00 */
[----:B------:R-:W1:Y:S04]  /*ad910*/  LDL.LU R201, [R1+0x21f4] ;  /* 0x0021f40001c97983 */ /* 0x000e680000300800 */
[----:B------:R-:W1:Y:S04]  /*ad920*/  LDL.LU R202, [R1+0x21f8] ;  /* 0x0021f80001ca7983 */ /* 0x000e680000300800 */
[----:B------:R-:W1:Y:S04]  /*ad930*/  LDL.LU R203, [R1+0x21fc] ;  /* 0x0021fc0001cb7983 */ /* 0x000e680000300800 */
        /* <DEDUP_REMOVED lines=58> */
[C---:B--2---:R-:W-:Y:S06]  /*adce0*/  HMMA.1688.F32.TF32 R12, R52.reuse, R102, R40 ;  /* 0x00000066340c723c */ /* 0x044fec0000081028 */
[C---:B---3--:R-:W-:Y:S06]  /*adcf0*/  HMMA.1688.F32.TF32 R4, R52.reuse, R134, R44 ;  /* 0x000000863404723c */ /* 0x048fec000008102c */
[C---:B------:R-:W-:Y:S11]  /*add00*/  HMMA.1688.F32.TF32 R8, R52.reuse, R138, R48 ;  /* 0x0000008a3408723c */ /* 0x040ff60000081030 */
        /* <DEDUP_REMOVED lines=8> */
[C---:B--2---:R-:W-:Y:S01]  /*add90*/  HMMA.1688.F32.TF32 R8, R52.reuse, R122, R64 ;  /* 0x0000007a3408723c */ /* 0x044fe20000081040 */
[----:B------:R-:W-:Y:S04]  /*adda0*/  LDS R65, [R247+UR10+0x18200] ;  /* 0x0182000af7417984 */ /* 0x000fe80008000800 */
[----:B------:R-:W-:Y:S04]  /*addb0*/  LDS R67, [R247+UR10+0x1a200] ;  /* 0x01a2000af7437984 */ /* 0x000fe80008000800 */
        /* <DEDUP_REMOVED lines=13> */
[----:B------:R-:W-:Y:S04]  /*ade90*/  STL.64 [R1+0x810], R12 ;  /* 0x0008100c01007387 */ /* 0x000fe80000100a00 */
[----:B------:R3:W-:Y:S01]  /*adea0*/  STL.64 [R1+0x818], R14 ;  /* 0x0008180e01007387 */ /* 0x0007e20000100a00 */
[C---:B-1----:R-:W-:Y:S03]  /*adeb0*/  HMMA.1688.F32.TF32 R48, R172.reuse, R120, R200 ;  /* 0x00000078ac30723c */ /* 0x042fe600000810c8 */
[----:B------:R-:W-:Y:S04]  /*adec0*/  STL.64 [R1+0x800], R4 ;  /* 0x0008000401007387 */ /* 0x000fe80000100a00 */
[----:B------:R1:W-:Y:S04]  /*aded0*/  STL.64 [R1+0x808], R6 ;  /* 0x0008080601007387 */ /* 0x0003e80000100a00 */
[----:B------:R-:W-:Y:S04]  /*adee0*/  STL.64 [R1+0x8c0], R8 ;  /* 0x0008c00801007387 */ /* 0x000fe80000100a00 */
[----:B------:R2:W-:Y:S04]  /*adef0*/  STL.64 [R1+0x8c8], R10 ;  /* 0x0008c80a01007387 */ /* 0x0005e80000100a00 */
[----:B------:R-:W2:Y:S04]  /*adf00*/  LDL.LU R200, [R1+0x1ff0] ;  /* 0x001ff00001c87983 */ /* 0x000ea80000300800 */
        /* <DEDUP_REMOVED lines=19> */
[----:B------:R-:W-:Y:S03]  /*ae040*/  LDS R64, [R0+UR10+0x18200] ;  /* 0x0182000a00407984 */ /* 0x000fe60008000800 */
[C---:B------:R-:W-:Y:S01]  /*ae050*/  HMMA.1688.F32.TF32 R28, R172.reuse, R100, R224 ;  /* 0x00000064ac1c723c */ /* 0x040fe200000810e0 */
[----:B------:R-:W4:Y:S05]  /*ae060*/  LDS R66, [R0+UR10+0x1a200] ;  /* 0x01a2000a00427984 */ /* 0x000f2a0008000800 */
[C---:B------:R-:W-:Y:S06]  /*ae070*/  HMMA.1688.F32.TF32 R16, R172.reuse, R144, R232 ;  /* 0x00000090ac10723c */ /* 0x040fec00000810e8 */
[C---:B------:R-:W-:Y:S06]  /*ae080*/  HMMA.1688.F32.TF32 R20, R172.reuse, R96, R204 ;  /* 0x00000060ac14723c */ /* 0x040fec00000810cc */
[C---:B------:R-:W-:Y:S01]  /*ae090*/  HMMA.1688.F32.TF32 R40, R172.reuse, R124, R212 ;  /* 0x0000007cac28723c */ /* 0x040fe200000810d4 */
        /* <DEDUP_REMOVED lines=30> */
[C---:B------:R-:W-:Y:S06]  /*ae280*/  HMMA.1688.F32.TF32 R60, R172.reuse, R156, R180 ;  /* 0x0000009cac3c723c */ /* 0x040fec00000810b4 */
[C---:B-1----:R-:W-:Y:S06]  /*ae290*/  HMMA.1688.F32.TF32 R4, R172.reuse, R152, R184 ;  /* 0x00000098ac04723c */ /* 0x042fec00000810b8 */
[----:B--2---:R-:W-:Y:S06]  /*ae2a0*/  HMMA.1688.F32.TF32 R8, R172, R148, R188 ;  /* 0x00000094ac08723c */ /* 0x004fec00000810bc */
[C---:B------:R-:W-:Y:S06]  /*ae2b0*/  HMMA.1688.F32.TF32 R12, R160.reuse, R142, R12 ;  /* 0x0000008ea00c723c */ /* 0x040fec000008100c */
[C---:B------:R-:W-:Y:S06]  /*ae2c0*/  HMMA.1688.F32.TF32 R60, R160.reuse, R158, R60 ;  /* 0x0000009ea03c723c */ /* 0x040fec000008103c */
        /* <DEDUP_REMOVED lines=30> */
[----:B--2---:R-:W-:Y:S06]  /*ae4b0*/  HMMA.1688.F32.TF32 R8, R160, R114, R44 ;  /* 0x00000072a008723c */ /* 0x004fec000008102c */
[----:B----4-:R-:W-:Y:S01]  /*ae4c0*/  HMMA.1688.F32.TF32 R172, R172, R104, R228 ;  /* 0x00000068acac723c */ /* 0x010fe200000810e4 */
        /* <DEDUP_REMOVED lines=10> */
[C---:B--2---:R-:W-:Y:S03]  /*ae570*/  HMMA.1688.F32.TF32 R8, R160.reuse, R118, R56 ;  /* 0x00000076a008723c */ /* 0x044fe60000081038 */
[----:B------:R1:W-:Y:S04]  /*ae580*/  STL.64 [R1+0x238], R14 ;  /* 0x0002380e01007387 */ /* 0x0003e80000100a00 */
[----:B------:R-:W2:Y:S01]  /*ae590*/  LDS R230, [R0+UR10+0x1a280] ;  /* 0x01a2800a00e67984 */ /* 0x000ea20008000800 */
[----:B-1----:R-:W-:Y:S07]  /*ae5a0*/  HMMA.1688.F32.TF32 R12, R160, R106, R172 ;  /* 0x0000006aa00c723c */ /* 0x002fee00000810ac */
[----:B------:R-:W-:Y:S04]  /*ae5b0*/  STL.64 [R1+0x8b0], R4 ;  /* 0x0008b00401007387 */ /* 0x000fe80000100a00 */
[----:B------:R-:W-:Y:S04]  /*ae5c0*/  STL.64 [R1+0x8b8], R6 ;  /* 0x0008b80601007387 */ /* 0x000fe80000100a00 */
[----:B------:R-:W-:Y:S04]  /*ae5d0*/  STL.64 [R1+0x8a0], R8 ;  /* 0x0008a00801007387 */ /* 0x000fe80000100a00 */
[----:B------:R-:W-:Y:S01]  /*ae5e0*/  STL.64 [R1+0x8a8], R10 ;  /* 0x0008a80a01007387 */ /* 0x000fe20000100a00 */
[C---:B------:R-:W-:Y:S03]  /*ae5f0*/  HMMA.1688.F32.TF32 R16, R64.reuse, R140, R220 ;  /* 0x0000008c4010723c */ /* 0x040fe600000810dc */
[----:B------:R-:W-:Y:S04]  /*ae600*/  STL.64 [R1+0x8d0], R12 ;  /* 0x0008d00c01007387 */ /* 0x000fe80000100a00 */
[----:B------:R1:W-:Y:S02]  /*ae610*/  STL.64 [R1+0x8d8], R14 ;  /* 0x0008d80e01007387 */ /* 0x0003e40000100a00 */
[C---:B-1----:R-:W-:Y:S02]  /*ae620*/  HMMA.1688.F32.TF32 R12, R64.reuse, R148, R224 ;  /* 0x00000094400c723c */ /* 0x042fe400000810e0 */
        /* <DEDUP_REMOVED lines=8> */
[C---:B------:R-:W-:Y:S06]  /*ae6b0*/  HMMA.1688.F32.TF32 R32, R64.reuse, R100, R200 ;  /* 0x000000644020723c */ /* 0x040fec00000810c8 */
[C---:B------:R-:W-:Y:S01]  /*ae6c0*/  HMMA.1688.F32.TF32 R20, R64.reuse, R144, R216 ;  /* 0x000000904014723c */ /* 0x040fe200000810d8 */
[----:B------:R-:W3:Y:S04]  /*ae6d0*/  LDL.LU R216, [R1+0x1f40] ;  /* 0x001f400001d87983 */ /* 0x000ee80000300800 */
[----:B------:R-:W3:Y:S04]  /*ae6e0*/  LDL.LU R217, [R1+0x1f44] ;  /* 0x001f440001d97983 */ /* 0x000ee80000300800 */
[----:B------:R-:W3:Y:S04]  /*ae6f0*/  LDL.LU R218, [R1+0x1f48] ;  /* 0x001f480001da7983 */ /* 0x000ee80000300800 */
[----:B------:R-:W3:Y:S04]  /*ae700*/  LDL.LU R219, [R1+0x1f4c] ;  /* 0x001f4c0001db7983 */ /* 0x000ee80000300800 */
[----:B------:R-:W4:Y:S01]  /*ae710*/  LDL.LU R200, [R1+0x1ec0] ;  /* 0x001ec00001c87983 */ /* 0x000f220000300800 */
[C---:B------:R-:W-:Y:S03]  /*ae720*/  HMMA.1688.F32.TF32 R36, R64.reuse, R132, R196 ;  /* 0x000000844024723c */ /* 0x040fe600000810c4 */
        /* <DEDUP_REMOVED lines=70> */
[----:B------:R-:W-:Y:S01]  /*aeb90*/  HMMA.1688.F32.TF32 R28, R64, R108, R208 ;  /* 0x0000006c401c723c */ /* 0x000fe200000810d0 */
        /* <DEDUP_REMOVED lines=19> */
[----:B------:R-:W-:Y:S06]  /*aecd0*/  HMMA.1688.F32.TF32 R64, R64, R104, R68 ;  /* 0x000000684040723c */ /* 0x000fec0000081044 */
[C---:B------:R-:W-:Y:S06]  /*aece0*/  HMMA.1688.F32.TF32 R68, R176.reuse, R158, R4 ;  /* 0x0000009eb044723c */ /* 0x040fec0000081004 */
[C---:B------:R-:W-:Y:S06]  /*aecf0*/  HMMA.1688.F32.TF32 R4, R176.reuse, R154, R8 ;  /* 0x0000009ab004723c */ /* 0x040fec0000081008 */
[C---:B------:R-:W-:Y:S11]  /*aed00*/  HMMA.1688.F32.TF32 R8, R176.reuse, R142, R16 ;  /* 0x0000008eb008723c */ /* 0x040ff60000081010 */
[----:B------:R-:W-:Y:S04]  /*aed10*/  STL.64 [R1+0x200], R68 ;  /* 0x0002004401007387 */ /* 0x000fe80000100a00 */
[----:B------:R-:W-:Y:S04]  /*aed20*/  STL.64 [R1+0x208], R70 ;  /* 0x0002084601007387 */ /* 0x000fe80000100a00 */
        /* <DEDUP_REMOVED lines=9> */
[C---:B--2---:R-:W-:Y:S03]  /*aedc0*/  HMMA.1688.F32.TF32 R8, R176.reuse, R110, R28 ;  /* 0x0000006eb008723c */ /* 0x044fe6000008101c */
[----:B------:R1:W-:Y:S03]  /*aedd0*/  STL.64 [R1+0x1c8], R6 ;  /* 0x0001c80601007387 */ /* 0x0003e60000100a00 */
[C---:B-1----:R-:W-:Y:S08]  /*aede0*/  HMMA.1688.F32.TF32 R4, R176.reuse, R102, R32 ;  /* 0x00000066b004723c */ /* 0x042ff00000081020 */
[----:B------:R-:W-:Y:S04]  /*aedf0*/  STL.64 [R1+0x1b0], R12 ;  /* 0x0001b00c01007387 */ /* 0x000fe80000100a00 */
[----:B------:R1:W-:Y:S05]  /*aee00*/  STL.64 [R1+0x1b8], R14 ;  /* 0x0001b80e01007387 */ /* 0x0003ea0000100a00 */
[----:B------:R-:W-:Y:S04]  /*aee10*/  STL.64 [R1+0x1a0], R8 ;  /* 0x0001a00801007387 */ /* 0x000fe80000100a00 */
[----:B------:R2:W-:Y:S01]  /*aee20*/  STL.64 [R1+0x1a8], R10 ;  /* 0x0001a80a01007387 */ /* 0x0005e20000100a00 */
[C---:B-1----:R-:W-:Y:S03]  /*aee30*/  HMMA.1688.F32.TF32 R12, R176.reuse, R134, R36 ;  /* 0x00000086b00c723c */ /* 0x042fe60000081024 */
[----:B------:R-:W-:Y:S03]  /*aee40*/  STL.64 [R1+0x190], R4 ;  /* 0x0001900401007387 */ /* 0x000fe60000100a00 */
[----:B--2---:R-:W-:Y:S01]  /*aee50*/  HMMA.1688.F32.TF32 R8, R176, R138, R40 ;  /* 0x0000008ab008723c */ /* 0x004fe20000081028 */
[----:B------:R1:W-:Y:S05]  /*aee60*/  STL.64 [R1+0x198], R6 ;  /* 0x0001980601007387 */ /* 0x0003ea0000100a00 */
[----:B------:R-:W-:Y:S06]  /*aee70*/  HMMA.1688.F32.TF32 R172, R228, R140, R180 ;  /* 0x0000008ce4ac723c */ /* 0x000fec00000810b4 */
[----:B-1----:R-:W-:Y:S06]  /*aee80*/  HMMA.1688.F32.TF32 R4, R176, R126, R44 ;  /* 0x0000007eb004723c */ /* 0x002fec000008102c */
        /* <DEDUP_REMOVED lines=23> */
[----:B--2---:R-:W-:Y:S07]  /*af000*/  HMMA.1688.F32.TF32 R12, R176, R118, R60 ;  /* 0x00000076b00c723c */ /* 0x004fee000008103c */
[----:B------:R-:W-:Y:S01]  /*af010*/  STL.64 [R1+0x220], R4 ;  /* 0x0002200401007387 */ /* 0x000fe20000100a00 */
[----:B------:R-:W-:Y:S03]  /*af020*/  HMMA.1688.F32.TF32 R168, R228, R148, R248 ;  /* 0x00000094e4a8723c */ /* 0x000fe600000810f8 */
[----:B------:R1:W-:Y:S03]  /*af030*/  STL.64 [R1+0x228], R6 ;  /* 0x0002280601007387 */ /* 0x0003e60000100a00 */
[----:B---3--:R-:W-:Y:S01]  /*af040*/  HMMA.1688.F32.TF32 R8, R176, R106, R64 ;  /* 0x0000006ab008723c */ /* 0x008fe20000081040 */
[----:B------:R-:W-:Y:S04]  /*af050*/  LDS R65, [R247+UR10+0x18380] ;  /* 0x0183800af7417984 */ /* 0x000fe80008000800 */
[----:B------:R-:W-:Y:S01]  /*af060*/  LDS R67, [R247+UR10+0x1a380] ;  /* 0x01a3800af7437984 */ /* 0x000fe20008000800 */
[----:B-1----:R-:W-:Y:S03]  /*af070*/  HMMA.1688.F32.TF32 R4, R204, R158, R160 ;  /* 0x0000009ecc04723c */ /* 0x002fe600000810a0 */
[----:B------:R-:W-:Y:S04]  /*af080*/  LDS R161, [R247+UR10+0x1c300] ;  /* 0x01c3000af7a17984 */ /* 0x000fe80008000800 */
[----:B------:R-:W-:Y:S04]  /*af090*/  STL.64 [R1+0x210], R12 ;  /* 0x0002100c01007387 */ /* 0x000fe80000100a00 */
[----:B------:R1:W-:Y:S01]  /*af0a0*/  STL.64 [R1+0x218], R14 ;  /* 0x0002180e01007387 */ /* 0x0003e20000100a00 */
[----:B------:R-:W-:Y:S03]  /*af0b0*/  HMMA.1688.F32.TF32 R196, R228, R132, R196 ;  /* 0x00000084e4c4723c */ /* 0x000fe600000810c4 */
[----:B------:R-:W-:Y:S04]  /*af0c0*/  LDS R163, [R247+UR10+0x1e300] ;  /* 0x01e3000af7a37984 */ /* 0x000fe80008000800 */
        /* <DEDUP_REMOVED lines=8> */
[----:B--2---:R-:W-:Y:S03]  /*af150*/  HMMA.1688.F32.TF32 R4, R204, R142, R172 ;  /* 0x0000008ecc04723c */ /* 0x004fe600000810ac */
        /* <DEDUP_REMOVED lines=10> */
[C---:B-1----:R-:W-:Y:S06]  /*af200*/  HMMA.1688.F32.TF32 R8, R204.reuse, R98, R184 ;  /* 0x00000062cc08723c */ /* 0x042fec00000810b8 */
[C---:B--2---:R-:W-:Y:S05]  /*af210*/  HMMA.1688.F32.TF32 R4, R204.reuse, R110, R188 ;  /* 0x0000006ecc04723c */ /* 0x044fea00000810bc */
        /* <DEDUP_REMOVED lines=59> */
[----:B------:R-:W4:Y:S03]  /*af5d0*/  LDL.LU R248, [R1+0x1e30] ;  /* 0x001e300001f87983 */ /* 0x000f260000300800 */
[----:B------:R-:W-:Y:S01]  /*af5e0*/  HMMA.1688.F32.TF32 R208, R228, R124, R208 ;  /* 0x0000007ce4d0723c */ /* 0x000fe200000810d0 */
[----:B------:R-:W4:Y:S04]  /*af5f0*/  LDL.LU R249, [R1+0x1e34] ;  /* 0x001e340001f97983 */ /* 0x000f280000300800 */
[----:B------:R-:W4:Y:S01]  /*af600*/  LDL.LU R250, [R1+0x1e38] ;  /* 0x001e380001fa7983 */ /* 0x000f220000300800 */
[----:B------:R-:W-:Y:S03]  /*af610*/  HMMA.1688.F32.TF32 R24, R204, R134, R196 ;  /* 0x00000086cc18723c */ /* 0x000fe600000810c4 */
[----:B------:R-:W4:Y:S03]  /*af620*/  LDL.LU R251, [R1+0x1e3c] ;  /* 0x001e3c0001fb7983 */ /* 0x000f260000300800 */
[----:B------:R-:W-:Y:S06]  /*af630*/  HMMA.1688.F32.TF32 R212, R228, R112, R212 ;  /* 0x00000070e4d4723c */ /* 0x000fec00000810d4 */
[----:B------:R-:W-:Y:S06]  /*af640*/  HMMA.1688.F32.TF32 R20, R204, R138, R200 ;  /* 0x0000008acc14723c */ /* 0x000fec00000810c8 */
[C---:B------:R-:W-:Y:S01]  /*af650*/  HMMA.1688.F32.TF32 R216, R228.reuse, R120, R216 ;  /* 0x00000078e4d8723c */ /* 0x040fe200000810d8 */
[----:B------:R-:W-:Y:S04]  /*af660*/  STL.64 [R1+0x330], R28 ;  /* 0x0003301c01007387 */ /* 0x000fe80000100a00 */
[----:B------:R1:W-:Y:S01]  /*af670*/  STL.64 [R1+0x338], R30 ;  /* 0x0003381e01007387 */ /* 0x0003e20000100a00 */
[C---:B------:R-:W-:Y:S03]  /*af680*/  HMMA.1688.F32.TF32 R220, R228.reuse, R128, R220 ;  /* 0x00000080e4dc723c */ /* 0x040fe600000810dc */
[----:B------:R-:W-:Y:S04]  /*af690*/  STL.64 [R1+0x320], R24 ;  /* 0x0003201801007387 */ /* 0x000fe80000100a00 */
[----:B------:R1:W-:Y:S01]  /*af6a0*/  STL.64 [R1+0x328], R26 ;  /* 0x0003281a01007387 */ /* 0x0003e20000100a00 */
[----:B------:R-:W-:Y:S03]  /*af6b0*/  HMMA.1688.F32.TF32 R224, R228, R116, R224 ;  /* 0x00000074e4e0723c */ /* 0x000fe600000810e0 */
[----:B------:R-:W-:Y:S03]  /*af6c0*/  STL.64 [R1+0x310], R20 ;  /* 0x0003101401007387 */ /* 0x000fe60000100a00 */
[C---:B-1----:R-:W-:Y:S01]  /*af6d0*/  HMMA.1688.F32.TF32 R28, R204.reuse, R126, R208 ;  /* 0x0000007ecc1c723c */ /* 0x042fe200000810d0 */
[----:B------:R1:W-:Y:S05]  /*af6e0*/  STL.64 [R1+0x318], R22 ;  /* 0x0003181601007387 */ /* 0x0003ea0000100a00 */
        /* <DEDUP_REMOVED lines=20> */
[C---:B---3--:R-:W-:Y:S03]  /*af830*/  HMMA.1688.F32.TF32 R48, R232.reuse, R120, R240 ;  /* 0x00000078e830723c */ /* 0x048fe600000810f0 */
[----:B------:R-:W-:Y:S04]  /*af840*/  STL.64 [R1+0x15c0], R24 ;  /* 0x0015c01801007387 */ /* 0x000fe80000100a00 */
[----:B------:R3:W-:Y:S04]  /*af850*/  STL.64 [R1+0x15c8], R26 ;  /* 0x0015c81a01007387 */ /* 0x0007e80000100a00 */
[----:B------:R-:W-:Y:S04]  /*af860*/  STL.64 [R1+0x1650], R20 ;  /* 0x0016501401007387 */ /* 0x000fe80000100a00 */
[----:B------:R3:W-:Y:S04]  /*af870*/  STL.64 [R1+0x1658], R22 ;  /* 0x0016581601007387 */ /* 0x0007e80000100a00 */
[----:B------:R-:W3:Y:S04]  /*af880*/  LDL.LU R240, [R1+0x1cf0] ;  /* 0x001cf00001f07983 */ /* 0x000ee80000300800 */
[----:B------:R-:W3:Y:S04]  /*af890*/  LDL.LU R241, [R1+0x1cf4] ;  /* 0x001cf40001f17983 */ /* 0x000ee80000300800 */
[----:B------:R-:W3:Y:S04]  /*af8a0*/  LDL.LU R242, [R1+0x1cf8] ;  /* 0x001cf80001f27983 */ /* 0x000ee80000300800 */
[----:B------:R-:W3:Y:S01]  /*af8b0*/  LDL.LU R243, [R1+0x1cfc] ;  /* 0x001cfc0001f37983 */ /* 0x000ee20000300800 */
[C---:B------:R-:W-:Y:S03]  /*af8c0*/  HMMA.1688.F32.TF32 R44, R232.reuse, R112, R236 ;  /* 0x00000070e82c723c */ /* 0x040fe600000810ec */
[----:B------:R-:W-:Y:S03]  /*af8d0*/  LDS R228, [R0+UR10+0x18400] ;  /* 0x0184000a00e47984 */ /* 0x000fe60008000800 */
[C---:B--2---:R-:W-:Y:S01]  /*af8e0*/  HMMA.1688.F32.TF32 R60, R232.reuse, R156, R16 ;  /* 0x0000009ce83c723c */ /* 0x044fe20000081010 */
[----:B------:R-:W2:Y:S04]  /*af8f0*/  LDS R230, [R0+UR10+0x1a400] ;  /* 0x01a4000a00e67984 */ /* 0x000ea80008000800 */
[----:B------:R-:W-:Y:S01]  /*af900*/  LDS R205, [R247+UR10+0x1c400] ;  /* 0x01c4000af7cd7984 */ /* 0x000fe20008000800 */
[C---:B------:R-:W-:Y:S03]  /*af910*/  HMMA.1688.F32.TF32 R32, R232.reuse, R132, R76 ;  /* 0x00000084e820723c */ /* 0x040fe6000008104c */
[----:B------:R-:W-:Y:S03]  /*af920*/  LDS R207, [R247+UR10+0x1e400] ;  /* 0x01e4000af7cf7984 */ /* 0x000fe60008000800 */
[C---:B----4-:R-:W-:Y:S01]  /*af930*/  HMMA.1688.F32.TF32 R40, R232.reuse, R124, R68 ;  /* 0x0000007ce828723c */ /* 0x050fe20000081044 */
[----:B------:R-:W-:Y:S04]  /*af940*/  LDS R204, [R0+UR10+0x1c400] ;  /* 0x01c4000a00cc7984 */ /* 0x000fe80008000800 */
[----:B------:R-:W-:Y:S01]  /*af950*/  LDS R206, [R0+UR10+0x1e400] ;  /* 0x01e4000a00ce7984 */ /* 0x000fe20008000800 */
        /* <DEDUP_REMOVED lines=17> */
[C---:B-1----:R-:W-:Y:S03]  /*afa70*/  HMMA.1688.F32.TF32 R28, R232.reuse, R100, R80 ;  /* 0x00000064e81c723c */ /* 0x042fe60000081050 */
        /* <DEDUP_REMOVED lines=15> */
[----:B------:R-:W-:Y:S06]  /*afb70*/  HMMA.1688.F32.TF32 R12, R232, R140, R12 ;  /* 0x0000008ce80c723c */ /* 0x000fec000008100c */
[C---:B------:R-:W-:Y:S06]  /*afb80*/  HMMA.1688.F32.TF32 R60, R160.reuse, R158, R60 ;  /* 0x0000009ea03c723c */ /* 0x040fec000008103c */
[C---:B------:R-:W-:Y:S06]  /*afb90*/  HMMA.1688.F32.TF32 R4, R160.reuse, R154, R4 ;  /* 0x0000009aa004723c */ /* 0x040fec0000081004 */
[----:B------:R-:W-:Y:S06]  /*afba0*/  HMMA.1688.F32.TF32 R8, R160, R150, R8 ;  /* 0x00000096a008723c */ /* 0x000fec0000081008 */
[----:B------:R-:W-:Y:S01]  /*afbb0*/  HMMA.1688.F32.TF32 R20, R232, R96, R88 ;  /* 0x00000060e814723c */ /* 0x000fe20000081058 */
[----:B------:R-:W3:Y:S04]  /*afbc0*/  LDL.LU R88, [R1+0x1d60] ;  /* 0x001d600001587983 */ /* 0x000ee80000300800 */
[----:B------:R-:W3:Y:S01]  /*afbd0*/  LDL.LU R89, [R1+0x1d64] ;  /* 0x001d640001597983 */ /* 0x000ee20000300800 */
[----:B------:R-:W-:Y:S03]  /*afbe0*/  HMMA.1688.F32.TF32 R12, R160, R142, R12 ;  /* 0x0000008ea00c723c */ /* 0x000fe6000008100c */
[----:B------:R-:W3:Y:S03]  /*afbf0*/  LDL.LU R90, [R1+0x1d68] ;  /* 0x001d6800015a7983 */ /* 0x000ee60000300800 */
[C---:B------:R-:W-:Y:S01]  /*afc00*/  HMMA.1688.F32.TF32 R36, R232.reuse, R136, R72 ;  /* 0x00000088e824723c */ /* 0x040fe20000081048 */
        /* <DEDUP_REMOVED lines=38> */
[----:B-1----:R-:W-:Y:S06]  /*afe70*/  HMMA.1688.F32.TF32 R12, R160, R122, R48 ;  /* 0x0000007aa00c723c */ /* 0x002fec0000081030 */
[C---:B--2---:R-:W-:Y:S06]  /*afe80*/  HMMA.1688.F32.TF32 R56, R232.reuse, R116, R56 ;  /* 0x00000074e838723c */ /* 0x044fec0000081038 */
[----:B----4-:R-:W-:Y:S01]  /*afe90*/  HMMA.1688.F32.TF32 R232, R232, R104, R92 ;  /* 0x00000068e8e8723c */ /* 0x010fe2000008105c */
        /* <DEDUP_REMOVED lines=8> */
[----:B-1----:R-:W-:Y:S01]  /*aff20*/  HMMA.1688.F32.TF32 R12, R160, R106, R232 ;  /* 0x0000006aa00c723c */ /* 0x002fe200000810e8 */
[----:B------:R-:W-:Y:S04]  /*aff30*/  LDS R233, [R247+UR10+0x18480] ;  /* 0x0184800af7e97984 */ /* 0x000fe80008000800 */
[----:B------:R-:W-:Y:S04]  /*aff40*/  LDS R235, [R247+UR10+0x1a480] ;  /* 0x01a4800af7eb7984 */ /* 0x000fe80008000800 */
[----:B------:R-:W-:Y:S04]  /*aff50*/  STL.64 [R1+0x15b0], R4 ;  /* 0x0015b00401007387 */ /* 0x000fe80000100a00 */
[----:B------:R-:W-:Y:S01]  /*aff60*/  STL.64 [R1+0x15b8], R6 ;  /* 0x0015b80601007387 */ /* 0x000fe20000100a00 */
[C---:B------:R-:W-:Y:S03]  /*aff70*/  HMMA.1688.F32.TF32 R32, R64.reuse, R100, R240 ;  /* 0x000000644020723c */ /* 0x040fe600000810f0 */
[----:B------:R-:W-:Y:S04]  /*aff80*/  STL.64 [R1+0x15a0], R8 ;  /* 0x0015a00801007387 */ /* 0x000fe80000100a00 */
[----:B------:R-:W-:Y:S04]  /*aff90*/  STL.64 [R1+0x15a8], R10 ;  /* 0x0015a80a01007387 */ /* 0x000fe80000100a00 */
[----:B------:R-:W-:Y:S04]  /*affa0*/  STL.64 [R1+0x1670], R12 ;  /* 0x0016700c01007387 */ /* 0x000fe80000100a00 */
[----:B------:R3:W-:Y:S01]  /*affb0*/  STL.64 [R1+0x1678], R14 ;  /* 0x0016780e01007387 */ /* 0x0007e20000100a00 */
[C---:B------:R-:W-:Y:S03]  /*affc0*/  HMMA.1688.F32.TF32 R28, R64.reuse, R108, R236 ;  /* 0x0000006c401c723c */ /* 0x040fe600000810ec */
[----:B------:R-:W2:Y:S04]  /*affd0*/  LDL.LU R240, [R1+0x1c20] ;  /* 0x001c200001f07983 */ /* 0x000ea80000300800 */
[----:B------:R-:W2:Y:S04]  /*affe0*/  LDL.LU R241, [R1+0x1c24] ;  /* 0x001c240001f17983 */ /* 0x000ea80000300800 */
[----:B------:R-:W2:Y:S04]  /*afff0*/  LDL.LU R242, [R1+0x1c28] ;  /* 0x001c280001f27983 */ /* 0x000ea80000300800 */
[----:B------:R-:W2:Y:S01]  /*b0000*/  LDL.LU R243, [R1+0x1c2c] ;  /* 0x001c2c0001f37983 */ /* 0x000ea20000300800 */
        /* <DEDUP_REMOVED lines=95> */
[----:B------:R-:W-:Y:S04]  /*b0600*/  LDS R232, [R0+UR10+0x18480] ;  /* 0x0184800a00e87984 */ /* 0x000fe80008000800 */
[----:B------:R-:W-:Y:S01]  /*b0610*/  LDS R234, [R0+UR10+0x1a480] ;  /* 0x01a4800a00ea7984 */ /* 0x000fe20008000800 */
[----:B---3--:R-:W-:Y:S06]  /*b0620*/  HMMA.1688.F32.TF32 R160, R228, R156, R172 ;  /* 0x0000009ce4a0723c */ /* 0x008fec00000810ac */
[----:B--2---:R-:W-:Y:S06]  /*b0630*/  HMMA.1688.F32.TF32 R40, R64, R136, R216 ;  /* 0x000000884028723c */ /* 0x004fec00000810d8 */
[C---:B------:R-:W-:Y:S06]  /*b0640*/  HMMA.1688.F32.TF32 R216, R228.reuse, R120, R68 ;  /* 0x00000078e4d8723c */ /* 0x040fec0000081044 */
[----:B----4-:R-:W-:Y:S01]  /*b0650*/  HMMA.1688.F32.TF32 R172, R228, R140, R176 ;  /* 0x0000008ce4ac723c */ /* 0x010fe200000810b0 */
[----:B------:R-:W-:Y:S04]  /*b0660*/  LDS R177, [R247+UR10+0x1c380] ;  /* 0x01c3800af7b17984 */ /* 0x000fe80008000800 */
[----:B------:R-:W-:Y:S04]  /*b0670*/  LDS R179, [R247+UR10+0x1e380] ;  /* 0x01e3800af7b37984 */ /* 0x000fe80008000800 */
[----:B------:R-:W-:Y:S04]  /*b0680*/  LDS R176, [R0+UR10+0x1c380] ;  /* 0x01c3800a00b07984 */ /* 0x000fe80008000800 */
[----:B------:R-:W1:Y:S02]  /*b0690*/  LDS R178, [R0+UR10+0x1e380] ;  /* 0x01e3800a00b27984 */ /* 0x000e640008000800 */
[C---:B-1----:R-:W-:Y:S06]  /*b06a0*/  HMMA.1688.F32.TF32 R68, R176.reuse, R158, R4 ;  /* 0x0000009eb044723c */ /* 0x042fec0000081004 */
[C---:B------:R-:W-:Y:S06]  /*b06b0*/  HMMA.1688.F32.TF32 R4, R176.reuse, R154, R8 ;  /* 0x0000009ab004723c */ /* 0x040fec0000081008 */
[C---:B------:R-:W-:Y:S06]  /*b06c0*/  HMMA.1688.F32.TF32 R12, R176.reuse, R150, R12 ;  /* 0x00000096b00c723c */ /* 0x040fec000008100c */
[C---:B------:R-:W-:Y:S05]  /*b06d0*/  HMMA.1688.F32.TF32 R8, R176.reuse, R142, R16 ;  /* 0x0000008eb008723c */ /* 0x040fea0000081010 */
        /* <DEDUP_REMOVED lines=11> */
[----:B--2---:R-:W-:Y:S03]  /*b0790*/  HMMA.1688.F32.TF32 R8, R176, R110, R28 ;  /* 0x0000006eb008723c */ /* 0x004fe6000008101c */
        /* <DEDUP_REMOVED lines=21> */
[C---:B-1----:R-:W-:Y:S05]  /*b08f0*/  HMMA.1688.F32.TF32 R12, R176.reuse, R114, R48 ;  /* 0x00000072b00c723c */ /* 0x042fea0000081030 */
[----:B------:R-:W-:Y:S01]  /*b0900*/  STL.64 [R1+0xb20], R4 ;  /* 0x000b200401007387 */ /* 0x000fe20000100a00 */
[C---:B--2---:R-:W-:Y:S03]  /*b0910*/  HMMA.1688.F32.TF32 R8, R176.reuse, R122, R52 ;  /* 0x0000007ab008723c */ /* 0x044fe60000081034 */
[----:B------:R1:W-:Y:S03]  /*b0920*/  STL.64 [R1+0xb28], R6 ;  /* 0x000b280601007387 */ /* 0x0003e60000100a00 */
[----:B-1----:R-:W-:Y:S11]  /*b0930*/  HMMA.1688.F32.TF32 R4, R176, R130, R56 ;  /* 0x00000082b004723c */ /* 0x002ff60000081038 */
[----:B------:R-:W-:Y:S04]  /*b0940*/  STL.64 [R1+0xb10], R12 ;  /* 0x000b100c01007387 */ /* 0x000fe80000100a00 */
[----:B------:R1:W-:Y:S01]  /*b0950*/  STL.64 [R1+0xb18], R14 ;  /* 0x000b180e01007387 */ /* 0x0003e20000100a00 */
[C---:B------:R-:W-:Y:S03]  /*b0960*/  HMMA.1688.F32.TF32 R164, R228.reuse, R152, R164 ;  /* 0x00000098e4a4723c */ /* 0x040fe600000810a4 */
[----:B------:R-:W-:Y:S03]  /*b0970*/  STL.64 [R1+0xaf0], R8 ;  /* 0x000af00801007387 */ /* 0x000fe60000100a00 */
[----:B------:R-:W-:Y:S01]  /*b0980*/  HMMA.1688.F32.TF32 R168, R228, R148, R168 ;  /* 0x00000094e4a8723c */ /* 0x000fe200000810a8 */
[----:B------:R2:W-:Y:S05]  /*b0990*/  STL.64 [R1+0xaf8], R10 ;  /* 0x000af80a01007387 */ /* 0x0005ea0000100a00 */
[C---:B-1----:R-:W-:Y:S01]  /*b09a0*/  HMMA.1688.F32.TF32 R12, R176.reuse, R118, R60 ;  /* 0x00000076b00c723c */ /* 0x042fe2000008103c */
[----:B------:R-:W-:Y:S05]  /*b09b0*/  STL.64 [R1+0xdd0], R4 ;  /* 0x000dd00401007387 */ /* 0x000fea0000100a00 */
[----:B--2---:R-:W-:Y:S01]  /*b09c0*/  HMMA.1688.F32.TF32 R8, R176, R106, R64 ;  /* 0x0000006ab008723c */ /* 0x004fe20000081040 */
[----:B------:R1:W-:Y:S04]  /*b09d0*/  STL.64 [R1+0xdd8], R6 ;  /* 0x000dd80601007387 */ /* 0x0003e80000100a00 */
[----:B------:R-:W-:Y:S01]  /*b09e0*/  LDS R65, [R247+UR10+0x18500] ;  /* 0x0185000af7417984 */ /* 0x000fe20008000800 */
[----:B------:R-:W-:Y:S03]  /*b09f0*/  HMMA.1688.F32.TF32 R180, R228, R144, R180 ;  /* 0x00000090e4b4723c */ /* 0x000fe600000810b4 */
[----:B------:R-:W-:Y:S03]  /*b0a00*/  LDS R67, [R247+UR10+0x1a500] ;  /* 0x01a5000af7437984 */ /* 0x000fe60008000800 */
[----:B-1----:R-:W-:Y:S01]  /*b0a10*/  HMMA.1688.F32.TF32 R4, R204, R158, R160 ;  /* 0x0000009ecc04723c */ /* 0x002fe200000810a0 */
[----:B------:R-:W-:Y:S04]  /*b0a20*/  LDS R161, [R247+UR10+0x1c480] ;  /* 0x01c4800af7a17984 */ /* 0x000fe80008000800 */
[----:B------:R-:W-:Y:S04]  /*b0a30*/  STL.64 [R1+0xcd0], R12 ;  /* 0x000cd00c01007387 */ /* 0x000fe80000100a00 */
[----:B------:R1:W-:Y:S01]  /*b0a40*/  STL.64 [R1+0xcd8], R14 ;  /* 0x000cd80e01007387 */ /* 0x0003e20000100a00 */
[----:B------:R-:W-:Y:S03]  /*b0a50*/  HMMA.1688.F32.TF32 R184, R228, R96, R184 ;  /* 0x00000060e4b8723c */ /* 0x000fe600000810b8 */
[----:B------:R-:W-:Y:S04]  /*b0a60*/  STL.64 [R1+0x1640], R8 ;  /* 0x0016400801007387 */ /* 0x000fe80000100a00 */
[----:B------:R2:W-:Y:S01]  /*b0a70*/  STL.64 [R1+0x1648], R10 ;  /* 0x0016480a01007387 */ /* 0x0005e20000100a00 */
[C---:B-1----:R-:W-:Y:S03]  /*b0a80*/  HMMA.1688.F32.TF32 R12, R204.reuse, R154, R164 ;  /* 0x0000009acc0c723c */ /* 0x042fe600000810a4 */
[----:B------:R-:W-:Y:S04]  /*b0a90*/  LDS R163, [R247+UR10+0x1e480] ;  /* 0x01e4800af7a37984 */ /* 0x000fe80008000800 */
[----:B------:R-:W-:Y:S01]  /*b0aa0*/  STL.64 [R1+0x13c0], R4 ;  /* 0x0013c00401007387 */ /* 0x000fe20000100a00 */
[----:B--2---:R-:W-:Y:S03]  /*b0ab0*/  HMMA.1688.F32.TF32 R8, R204, R150, R168 ;  /* 0x00000096cc08723c */ /* 0x004fe600000810a8 */
[----:B------:R1:W-:Y:S04]  /*b0ac0*/  STL.64 [R1+0x13c8], R6 ;  /* 0x0013c80601007387 */ /* 0x0003e80000100a00 */
[----:B------:R-:W-:Y:S01]  /*b0ad0*/  LDS R160, [R0+UR10+0x1c480] ;  /* 0x01c4800a00a07984 */ /* 0x000fe20008000800 */
[----:B------:R-:W-:Y:S03]  /*b0ae0*/  HMMA.1688.F32.TF32 R188, R228, R108, R92 ;  /* 0x0000006ce4bc723c */ /* 0x000fe6000008105c */
[----:B------:R-:W2:Y:S03]  /*b0af0*/  LDS R162, [R0+UR10+0x1e480] ;  /* 0x01e4800a00a27984 */ /* 0x000ea60008000800 */
[C---:B-1----:R-:W-:Y:S01]  /*b0b00*/  HMMA.1688.F32.TF32 R4, R204.reuse, R142, R172 ;  /* 0x0000008ecc04723c */ /* 0x042fe200000810ac */
[----:B------:R-:W-:Y:S04]  /*b0b10*/  LDS R64, [R0+UR10+0x18500] ;  /* 0x0185000a00407984 */ /* 0x000fe80008000800 */
[----:B------:R-:W-:Y:S04]  /*b0b20*/  STL.64 [R1+0x13b0], R12 ;  /* 0x0013b00c01007387 */ /* 0x000fe80000100a00 */
[----:B------:R1:W-:Y:S04]  /*b0b30*/  STL.64 [R1+0x13b8], R14 ;  /* 0x0013b80e01007387 */ /* 0x0003e80000100a00 */
[----:B------:R-:W-:Y:S04]  /*b0b40*/  STL.64 [R1+0x13a0], R8 ;  /* 0x0013a00801007387 */ /* 0x000fe80000100a00 */
[----:B------:R3:W-:Y:S01]  /*b0b50*/  STL.64 [R1+0x13a8], R10 ;  /* 0x0013a80a01007387 */ /* 0x0007e20000100a00 */
[C---:B-1----:R-:W-:Y:S03]  /*b0b60*/  HMMA.1688.F32.TF32 R12, R204.reuse, R146, R180 ;  /* 0x00000092cc0c723c */ /* 0x042fe600000810b4 */
[----:B------:R-:W1:Y:S04]  /*b0b70*/  LDS R66, [R0+UR10+0x1a500] ;  /* 0x01a5000a00427984 */ /* 0x000e680008000800 */
[----:B------:R-:W-:Y:S01]  /*b0b80*/  STL.64 [R1+0x1390], R4 ;  /* 0x0013900401007387 */ /* 0x000fe20000100a00 */
[C---:B---3--:R-:W-:Y:S03]  /*b0b90*/  HMMA.1688.F32.TF32 R8, R204.reuse, R98, R184 ;  /* 0x00000062cc08723c */ /* 0x048fe600000810b8 */
[----:B------:R3:W-:Y:S03]  /*b0ba0*/  STL.64 [R1+0x1398], R6 ;  /* 0x0013980601007387 */ /* 0x0007e60000100a00 */
[----:B---3--:R-:W-:Y:S09]  /*b0bb0*/  HMMA.1688.F32.TF32 R4, R204, R110, R188 ;  /* 0x0000006ecc04723c */ /* 0x008ff200000810bc */
[----:B------:R3:W-:Y:S01]  /*b0bc0*/  STL.64 [R1+0x1380], R12 ;  /* 0x0013800c01007387 */ /* 0x0007e20000100a00 */
[C---:B------:R-:W-:Y:S03]  /*b0bd0*/  HMMA.1688.F32.TF32 R224, R228.reuse, R116, R240 ;  /* 0x00000074e4e0723c */ /* 0x040fe600000810f0 */
[----:B------:R4:W-:Y:S04]  /*b0be0*/  STL.64 [R1+0x1388], R14 ;  /* 0x0013880e01007387 */ /* 0x0009e80000100a00 */
[----:B------:R-:W2:Y:S04]  /*b0bf0*/  LDL.LU R240, [R1+0x1b40] ;  /* 0x001b400001f07983 */ /* 0x000ea80000300800 */
[----:B------:R1:W-:Y:S04]  /*b0c00*/  STL.64 [R1+0xf60], R8 ;  /* 0x000f600801007387 */ /* 0x0003e80000100a00 */
[----:B------:R1:W-:Y:S04]  /*b0c10*/  STL.64 [R1+0xf68], R10 ;  /* 0x000f680a01007387 */ /* 0x0003e80000100a00 */
[----:B------:R1:W-:Y:S01]  /*b0c20*/  STL.64 [R1+0xf40], R4 ;  /* 0x000f400401007387 */ /* 0x0003e20000100a00 */
[C---:B------:R-:W-:Y:S03]  /*b0c30*/  HMMA.1688.F32.TF32 R220, R228.reuse, R128, R236 ;  /* 0x00000080e4dc723c */ /* 0x040fe600000810ec */
[----:B------:R1:W-:Y:S04]  /*b0c40*/  STL.64 [R1+0xf48], R6 ;  /* 0x000f480601007387 */ /* 0x0003e80000100a00 */
[----:B------:R-:W2:Y:S04]  /*b0c50*/  LDL.LU R241, [R1+0x1b44] ;  /* 0x001b440001f17983 */ /* 0x000ea80000300800 */
[----:B------:R-:W2:Y:S04]  /*b0c60*/  LDL.LU R242, [R1+0x1b48] ;  /* 0x001b480001f27983 */ /* 0x000ea80000300800 */
[----:B------:R-:W2:Y:S01]  /*b0c70*/  LDL.LU R243, [R1+0x1b4c] ;  /* 0x001b4c0001f37983 */ /* 0x000ea20000300800 */
[C---:B------:R-:W-:Y:S03]  /*b0c80*/  HMMA.1688.F32.TF32 R208, R228.reuse, R124, R76 ;  /* 0x0000007ce4d0723c */ /* 0x040fe6000008104c */
        /* <DEDUP_REMOVED lines=22> */
[----:B-1----:R-:W4:Y:S04]  /*b0df0*/  LDL.LU R8, [R1+0x1a80] ;  /* 0x001a800001087983 */ /* 0x002f280000300800 */
        /* <DEDUP_REMOVED lines=31> */
[----:B------:R-:W-:Y:S06]  /*b0ff0*/  HMMA.1688.F32.TF32 R20, R204, R138, R200 ;  /* 0x0000008acc14723c */ /* 0x000fec00000810c8 */
        /* <DEDUP_REMOVED lines=36> */
[C---:B------:R-:W-:Y:S03]  /*b1240*/  HMMA.1688.F32.TF32 R44, R232.reuse, R112, R236 ;  /* 0x00000070e82c723c */ /* 0x040fe600000810ec */
[----:B------:R-:W-:Y:S03]  /*b1250*/  LDS R228, [R0+UR10+0x18580] ;  /* 0x0185800a00e47984 */ /* 0x000fe60008000800 */
[C---:B---3--:R-:W-:Y:S01]  /*b1260*/  HMMA.1688.F32.TF32 R60, R232.reuse, R156, R16 ;  /* 0x0000009ce83c723c */ /* 0x048fe20000081010 */
[----:B------:R-:W3:Y:S04]  /*b1270*/  LDS R230, [R0+UR10+0x1a580] ;  /* 0x01a5800a00e67984 */ /* 0x000ee80008000800 */
        /* <DEDUP_REMOVED lines=39> */
[----:B------:R-:W-:Y:S06]  /*b14f0*/  HMMA.1688.F32.TF32 R12, R232, R140, R12 ;  /* 0x0000008ce80c723c */ /* 0x000fec000008100c */
[C---:B------:R-:W-:Y:S06]  /*b1500*/  HMMA.1688.F32.TF32 R60, R160.reuse, R158, R60 ;  /* 0x0000009ea03c723c */ /* 0x040fec000008103c */
[C---:B------:R-:W-:Y:S06]  /*b1510*/  HMMA.1688.F32.TF32 R8, R160.reuse, R150, R8 ;  /* 0x00000096a008723c */ /* 0x040fec0000081008 */
[----:B------:R-:W-:Y:S06]  /*b1520*/  HMMA.1688.F32.TF32 R4, R160, R154, R4 ;  /* 0x0000009aa004723c */ /* 0x000fec0000081004 */
[----:B------:R-:W-:Y:S01]  /*b1530*/  HMMA.1688.F32.TF32 R20, R232, R96, R88 ;  /* 0x00000060e814723c */ /* 0x000fe20000081058 */
[----:B------:R-:W2:Y:S04]  /*b1540*/  LDL.LU R88, [R1+0x1a60] ;  /* 0x001a600001587983 */ /* 0x000ea80000300800 */
[----:B------:R-:W2:Y:S01]  /*b1550*/  LDL.LU R89, [R1+0x1a64] ;  /* 0x001a640001597983 */ /* 0x000ea20000300800 */
[----:B------:R-:W-:Y:S03]  /*b1560*/  HMMA.1688.F32.TF32 R12, R160, R142, R12 ;  /* 0x0000008ea00c723c */ /* 0x000fe6000008100c */
[----:B------:R-:W2:Y:S03]  /*b1570*/  LDL.LU R90, [R1+0x1a68] ;  /* 0x001a6800015a7983 */ /* 0x000ea60000300800 */
[C---:B------:R-:W-:Y:S01]  /*b1580*/  HMMA.1688.F32.TF32 R36, R232.reuse, R136, R72 ;  /* 0x00000088e824723c */ /* 0x040fe20000081048 */
        /* <DEDUP_REMOVED lines=39> */
[C---:B---3--:R-:W-:Y:S06]  /*b1800*/  HMMA.1688.F32.TF32 R56, R232.reuse, R116, R56 ;  /* 0x00000074e838723c */ /* 0x048fec0000081038 */
        /* <DEDUP_REMOVED lines=104> */
[C---:B------:R-:W-:Y:S03]  /*b1e90*/  HMMA.1688.F32.TF32 R16, R64.reuse, R140, R76 ;  /* 0x0000008c4010723c */ /* 0x040fe6000008104c */
[----:B------:R-:W3:Y:S04]  /*b1ea0*/  LDL.LU R76, [R1+0x12f0] ;  /* 0x0012f000014c7983 */ /* 0x000ee80000300800 */
[----:B------:R-:W3:Y:S01]  /*b1eb0*/  LDL.LU R77, [R1+0x12f4] ;  /* 0x0012f400014d7983 */ /* 0x000ee20000300800 */
[C---:B------:R-:W-:Y:S03]  /*b1ec0*/  HMMA.1688.F32.TF32 R20, R64.reuse, R144, R72 ;  /* 0x000000904014723c */ /* 0x040fe60000081048 */
        /* <DEDUP_REMOVED lines=12> */
[----:B------:R-:W-:Y:S01]  /*b1f90*/  LDS R234, [R0+UR10+0x1a600] ;  /* 0x01a6000a00ea7984 */ /* 0x000fe20008000800 */
[C---:B--2---:R-:W-:Y:S06]  /*b1fa0*/  HMMA.1688.F32.TF32 R160, R228.reuse, R156, R172 ;  /* 0x0000009ce4a0723c */ /* 0x044fec00000810ac */
[----:B----4-:R-:W-:Y:S01]  /*b1fb0*/  HMMA.1688.F32.TF32 R172, R228, R140, R176 ;  /* 0x0000008ce4ac723c */ /* 0x010fe200000810b0 */
[----:B------:R-:W-:Y:S04]  /*b1fc0*/  LDS R177, [R247+UR10+0x1c500] ;  /* 0x01c5000af7b17984 */ /* 0x000fe80008000800 */
[----:B------:R-:W-:Y:S04]  /*b1fd0*/  LDS R179, [R247+UR10+0x1e500] ;  /* 0x01e5000af7b37984 */ /* 0x000fe80008000800 */
[----:B------:R-:W-:Y:S04]  /*b1fe0*/  LDS R176, [R0+UR10+0x1c500] ;  /* 0x01c5000a00b07984 */ /* 0x000fe80008000800 */
[----:B------:R-:W1:Y:S01]  /*b1ff0*/  LDS R178, [R0+UR10+0x1e500] ;  /* 0x01e5000a00b27984 */ /* 0x000e620008000800 */
[----:B------:R-:W-:Y:S06]  /*b2000*/  HMMA.1688.F32.TF32 R40, R64, R136, R216 ;  /* 0x000000884028723c */ /* 0x000fec00000810d8 */
[----:B------:R-:W-:Y:S06]  /*b2010*/  HMMA.1688.F32.TF32 R216, R228, R120, R68 ;  /* 0x00000078e4d8723c */ /* 0x000fec0000081044 */
[C---:B-1----:R-:W-:Y:S06]  /*b2020*/  HMMA.1688.F32.TF32 R4, R176.reuse, R158, R4 ;  /* 0x0000009eb004723c */ /* 0x042fec0000081004 */
[C---:B------:R-:W-:Y:S06]  /*b2030*/  HMMA.1688.F32.TF32 R68, R176.reuse, R154, R8 ;  /* 0x0000009ab044723c */ /* 0x040fec0000081008 */
[C---:B------:R-:W-:Y:S11]  /*b2040*/  HMMA.1688.F32.TF32 R8, R176.reuse, R150, R12 ;  /* 0x00000096b008723c */ /* 0x040ff6000008100c */
        /* <DEDUP_REMOVED lines=13> */
[----:B------:R1:W-:Y:S01]  /*b2120*/  STL.64 [R1+0x1258], R14 ;  /* 0x0012580e01007387 */ /* 0x0003e20000100a00 */
[----:B---3--:R-:W-:Y:S11]  /*b2130*/  HMMA.1688.F32.TF32 R44, R64, R124, R212 ;  /* 0x0000007c402c723c */ /* 0x008ff600000810d4 */
[----:B------:R-:W-:Y:S04]  /*b2140*/  STL.64 [R1+0x1260], R8 ;  /* 0x0012600801007387 */ /* 0x000fe80000100a00 */
[----:B------:R2:W-:Y:S01]  /*b2150*/  STL.64 [R1+0x1268], R10 ;  /* 0x0012680a01007387 */ /* 0x0005e20000100a00 */
[----:B-1----:R-:W-:Y:S03]  /*b2160*/  HMMA.1688.F32.TF32 R12, R176, R102, R32 ;  /* 0x00000066b00c723c */ /* 0x002fe60000081020 */
[----:B------:R-:W-:Y:S03]  /*b2170*/  STL.64 [R1+0x1270], R4 ;  /* 0x0012700401007387 */ /* 0x000fe60000100a00 */
[----:B------:R-:W-:Y:S01]  /*b2180*/  HMMA.1688.F32.TF32 R48, R64, R112, R208 ;  /* 0x000000704030723c */ /* 0x000fe200000810d0 */
[----:B------:R1:W-:Y:S05]  /*b2190*/  STL.64 [R1+0x1278], R6 ;  /* 0x0012780601007387 */ /* 0x0003ea0000100a00 */
        /* <DEDUP_REMOVED lines=13> */
[C---:B--2---:R-:W-:Y:S06]  /*b2270*/  HMMA.1688.F32.TF32 R8, R176.reuse, R114, R48 ;  /* 0x00000072b008723c */ /* 0x044fec0000081030 */
[----:B-1----:R-:W-:Y:S05]  /*b2280*/  HMMA.1688.F32.TF32 R4, R176, R122, R52 ;  /* 0x0000007ab004723c */ /* 0x002fea0000081034 */
[----:B------:R-:W-:Y:S04]  /*b2290*/  STL.64 [R1+0x12b0], R12 ;  /* 0x0012b00c01007387 */ /* 0x000fe80000100a00 */
[----:B------:R1:W-:Y:S01]  /*b22a0*/  STL.64 [R1+0x12b8], R14 ;  /* 0x0012b80e01007387 */ /* 0x0003e20000100a00 */
[----:B------:R-:W-:Y:S07]  /*b22b0*/  HMMA.1688.F32.TF32 R164, R228, R152, R164 ;  /* 0x00000098e4a4723c */ /* 0x000fee00000810a4 */
[----:B------:R-:W-:Y:S01]  /*b22c0*/  STL.64 [R1+0x12c0], R8 ;  /* 0x0012c00801007387 */ /* 0x000fe20000100a00 */
[----:B-1----:R-:W-:Y:S03]  /*b22d0*/  HMMA.1688.F32.TF32 R12, R176, R130, R56 ;  /* 0x00000082b00c723c */ /* 0x002fe60000081038 */
[----:B------:R1:W-:Y:S04]  /*b22e0*/  STL.64 [R1+0x12c8], R10 ;  /* 0x0012c80a01007387 */ /* 0x0003e80000100a00 */
[----:B------:R-:W-:Y:S01]  /*b22f0*/  STL.64 [R1+0x12d0], R4 ;  /* 0x0012d00401007387 */ /* 0x000fe20000100a00 */
[----:B------:R-:W-:Y:S03]  /*b2300*/  HMMA.1688.F32.TF32 R168, R228, R148, R168 ;  /* 0x00000094e4a8723c */ /* 0x000fe600000810a8 */
[----:B------:R2:W-:Y:S03]  /*b2310*/  STL.64 [R1+0x12d8], R6 ;  /* 0x0012d80601007387 */ /* 0x0005e60000100a00 */
[C---:B-1----:R-:W-:Y:S06]  /*b2320*/  HMMA.1688.F32.TF32 R8, R176.reuse, R118, R60 ;  /* 0x00000076b008723c */ /* 0x042fec000008103c */
[----:B--2---:R-:W-:Y:S01]  /*b2330*/  HMMA.1688.F32.TF32 R4, R176, R106, R64 ;  /* 0x0000006ab004723c */ /* 0x004fe20000081040 */
[----:B------:R-:W-:Y:S04]  /*b2340*/  LDS R65, [R247+UR10+0x18680] ;  /* 0x0186800af7417984 */ /* 0x000fe80008000800 */
[----:B------:R-:W-:Y:S04]  /*b2350*/  STL.64 [R1+0x12e0], R12 ;  /* 0x0012e00c01007387 */ /* 0x000fe80000100a00 */
[----:B------:R1:W-:Y:S01]  /*b2360*/  STL.64 [R1+0x12e8], R14 ;  /* 0x0012e80e01007387 */ /* 0x0003e20000100a00 */
[----:B------:R-:W-:Y:S03]  /*b2370*/  HMMA.1688.F32.TF32 R180, R228, R144, R180 ;  /* 0x00000090e4b4723c */ /* 0x000fe600000810b4 */
[----:B------:R-:W-:Y:S04]  /*b2380*/  LDS R67, [R247+UR10+0x1a680] ;  /* 0x01a6800af7437984 */ /* 0x000fe80008000800 */
[----:B------:R-:W-:Y:S01]  /*b2390*/  STL.64 [R1+0x12f0], R8 ;  /* 0x0012f00801007387 */ /* 0x000fe20000100a00 */
[----:B-1----:R-:W-:Y:S03]  /*b23a0*/  HMMA.1688.F32.TF32 R12, R204, R158, R160 ;  /* 0x0000009ecc0c723c */ /* 0x002fe600000810a0 */
[----:B------:R1:W-:Y:S04]  /*b23b0*/  STL.64 [R1+0x12f8], R10 ;  /* 0x0012f80a01007387 */ /* 0x0003e80000100a00 */
[----:B------:R-:W-:Y:S01]  /*b23c0*/  STL.64 [R1+0x1310], R4 ;  /* 0x0013100401007387 */ /* 0x000fe20000100a00 */
[----:B------:R-:W-:Y:S03]  /*b23d0*/  HMMA.1688.F32.TF32 R184, R228, R96, R184 ;  /* 0x00000060e4b8723c */ /* 0x000fe600000810b8 */
[----:B------:R2:W-:Y:S03]  /*b23e0*/  STL.64 [R1+0x1318], R6 ;  /* 0x0013180601007387 */ /* 0x0005e60000100a00 */
[C---:B-1----:R-:W-:Y:S01]  /*b23f0*/  HMMA.1688.F32.TF32 R8, R204.reuse, R154, R164 ;  /* 0x0000009acc08723c */ /* 0x042fe200000810a4 */
[----:B------:R-:W-:Y:S04]  /*b2400*/  LDS R161, [R247+UR10+0x1c600] ;  /* 0x01c6000af7a17984 */ /* 0x000fe80008000800 */
[----:B------:R-:W-:Y:S01]  /*b2410*/  LDS R163, [R247+UR10+0x1e600] ;  /* 0x01e6000af7a37984 */ /* 0x000fe20008000800 */
[----:B--2---:R-:W-:Y:S03]  /*b2420*/  HMMA.1688.F32.TF32 R4, R204, R150, R168 ;  /* 0x00000096cc04723c */ /* 0x004fe600000810a8 */
[----:B------:R-:W-:Y:S04]  /*b2430*/  LDS R160, [R0+UR10+0x1c600] ;  /* 0x01c6000a00a07984 */ /* 0x000fe80008000800 */
[----:B------:R-:W-:Y:S01]  /*b2440*/  STL.64 [R1+0x1430], R12 ;  /* 0x0014300c01007387 */ /* 0x000fe20000100a00 */
[C---:B------:R-:W-:Y:S03]  /*b2450*/  HMMA.1688.F32.TF32 R188, R228.reuse, R108, R92 ;  /* 0x0000006ce4bc723c */ /* 0x040fe6000008105c */
[----:B------:R1:W-:Y:S03]  /*b2460*/  STL.64 [R1+0x1438], R14 ;  /* 0x0014380e01007387 */ /* 0x0003e60000100a00 */
[----:B------:R-:W-:Y:S01]  /*b2470*/  HMMA.1688.F32.TF32 R192, R228, R100, R88 ;  /* 0x00000064e4c0723c */ /* 0x000fe20000081058 */
[----:B------:R-:W2:Y:S04]  /*b2480*/  LDS R162, [R0+UR10+0x1e600] ;  /* 0x01e6000a00a27984 */ /* 0x000ea80008000800 */
        /* <DEDUP_REMOVED lines=8> */
[----:B------:R-:W1:Y:S01]  /*b2510*/  LDS R66, [R0+UR10+0x1a680] ;  /* 0x01a6800a00427984 */ /* 0x000e620008000800 */
[C---:B---3--:R-:W-:Y:S03]  /*b2520*/  HMMA.1688.F32.TF32 R4, R204.reuse, R98, R184 ;  /* 0x00000062cc04723c */ /* 0x048fe600000810b8 */
[----:B------:R-:W-:Y:S04]  /*b2530*/  STL.64 [R1+0x1470], R12 ;  /* 0x0014700c01007387 */ /* 0x000fe80000100a00 */
[----:B------:R3:W-:Y:S10]  /*b2540*/  STL.64 [R1+0x1478], R14 ;  /* 0x0014780e01007387 */ /* 0x0007f40000100a00 */
[----:B------:R-:W-:Y:S01]  /*b2550*/  STL.64 [R1+0x1490], R8 ;  /* 0x0014900801007387 */ /* 0x000fe20000100a00 */
[C---:B---3--:R-:W-:Y:S03]  /*b2560*/  HMMA.1688.F32.TF32 R12, R204.reuse, R110, R188 ;  /* 0x0000006ecc0c723c */ /* 0x048fe600000810bc */
[----:B------:R3:W-:Y:S04]  /*b2570*/  STL.64 [R1+0x1498], R10 ;  /* 0x0014980a01007387 */ /* 0x0007e80000100a00 */
[----:B------:R-:W-:Y:S04]  /*b2580*/  STL.64 [R1+0x14b0], R4 ;  /* 0x0014b00401007387 */ /* 0x000fe80000100a00 */
[----:B------:R4:W-:Y:S01]  /*b2590*/  STL.64 [R1+0x14b8], R6 ;  /* 0x0014b80601007387 */ /* 0x0009e20000100a00 */
[C---:B---3--:R-:W-:Y:S06]  /*b25a0*/  HMMA.1688.F32.TF32 R8, R204.reuse, R102, R192 ;  /* 0x00000066cc08723c */ /* 0x048fec00000810c0 */
[----:B----4-:R-:W-:Y:S05]  /*b25b0*/  HMMA.1688.F32.TF32 R4, R204, R134, R196 ;  /* 0x00000086cc04723c */ /* 0x010fea00000810c4 */
[----:B------:R-:W-:Y:S01]  /*b25c0*/  STL.64 [R1+0x14c0], R12 ;  /* 0x0014c00c01007387 */ /* 0x000fe20000100a00 */
[C---:B------:R-:W-:Y:S03]  /*b25d0*/  HMMA.1688.F32.TF32 R224, R228.reuse, R116, R240 ;  /* 0x00000074e4e0723c */ /* 0x040fe600000810f0 */
[----:B------:R-:W-:Y:S04]  /*b25e0*/  STL.64 [R1+0x14c8], R14 ;  /* 0x0014c80e01007387 */ /* 0x000fe80000100a00 */
[----:B------:R-:W3:Y:S04]  /*b25f0*/  LDL.LU R240, [R1+0xf90] ;  /* 0x000f900001f07983 */ /* 0x000ee80000300800 */
[----:B------:R4:W-:Y:S04]  /*b2600*/  STL.64 [R1+0x14f0], R8 ;  /* 0x0014f00801007387 */ /* 0x0009e80000100a00 */
[----:B------:R2:W-:Y:S04]  /*b2610*/  STL.64 [R1+0x14f8], R10 ;  /* 0x0014f80a01007387 */ /* 0x0005e80000100a00 */
[----:B------:R1:W-:Y:S01]  /*b2620*/  STL.64 [R1+0x1510], R4 ;  /* 0x0015100401007387 */ /* 0x0003e20000100a00 */
[C---:B------:R-:W-:Y:S03]  /*b2630*/  HMMA.1688.F32.TF32 R220, R228.reuse, R128, R236 ;  /* 0x00000080e4dc723c */ /* 0x040fe600000810ec */
[----:B------:R1:W-:Y:S04]  /*b2640*/  STL.64 [R1+0x1518], R6 ;  /* 0x0015180601007387 */ /* 0x0003e80000100a00 */
        /* <DEDUP_REMOVED lines=69> */
[C---:B------:R-:W-:Y:S11]  /*b2aa0*/  HMMA.1688.F32.TF32 R32, R204.reuse, R114, R212 ;  /* 0x00000072cc20723c */ /* 0x040ff600000810d4 */
[----:B------:R-:W-:Y:S04]  /*b2ab0*/  STL.64 [R1+0x1520], R28 ;  /* 0x0015201c01007387 */ /* 0x000fe80000100a00 */
[----:B------:R1:W-:Y:S02]  /*b2ac0*/  STL.64 [R1+0x1528], R30 ;  /* 0x0015281e01007387 */ /* 0x0003e40000100a00 */
[C---:B-1----:R-:W-:Y:S02]  /*b2ad0*/  HMMA.1688.F32.TF32 R28, R204.reuse, R122, R216 ;  /* 0x0000007acc1c723c */ /* 0x042fe400000810d8 */
[----:B------:R-:W-:Y:S04]  /*b2ae0*/  STL.64 [R1+0x1540], R36 ;  /* 0x0015402401007387 */ /* 0x000fe80000100a00 */
[----:B------:R1:W-:Y:S04]  /*b2af0*/  STL.64 [R1+0x1548], R38 ;  /* 0x0015482601007387 */ /* 0x0003e80000100a00 */
[----:B------:R-:W-:Y:S04]  /*b2b00*/  STL.64 [R1+0x1550], R32 ;  /* 0x0015502001007387 */ /* 0x000fe80000100a00 */
[----:B------:R1:W-:Y:S02]  /*b2b10*/  STL.64 [R1+0x1558], R34 ;  /* 0x0015582201007387 */ /* 0x0003e40000100a00 */
[C---:B-1----:R-:W-:Y:S07]  /*b2b20*/  HMMA.1688.F32.TF32 R36, R204.reuse, R130, R220 ;  /* 0x00000082cc24723c */ /* 0x042fee00000810dc */
[----:B------:R-:W-:Y:S01]  /*b2b30*/  STL.64 [R1+0x1570], R28 ;  /* 0x0015701c01007387 */ /* 0x000fe20000100a00 */
[C---:B------:R-:W-:Y:S03]  /*b2b40*/  HMMA.1688.F32.TF32 R32, R204.reuse, R118, R224 ;  /* 0x00000076cc20723c */ /* 0x040fe600000810e0 */
[----:B------:R1:W-:Y:S03]  /*b2b50*/  STL.64 [R1+0x1578], R30 ;  /* 0x0015781e01007387 */ /* 0x0003e60000100a00 */
[----:B-1----:R-:W-:Y:S09]  /*b2b60*/  HMMA.1688.F32.TF32 R28, R204, R106, R228 ;  /* 0x0000006acc1c723c */ /* 0x002ff200000810e4 */
[----:B------:R-:W-:Y:S04]  /*b2b70*/  STL.64 [R1+0x1580], R36 ;  /* 0x0015802401007387 */ /* 0x000fe80000100a00 */
[----:B------:R1:W-:Y:S04]  /*b2b80*/  STL.64 [R1+0x1588], R38 ;  /* 0x0015882601007387 */ /* 0x0003e80000100a00 */
[----:B------:R-:W-:Y:S01]  /*b2b90*/  STL.64 [R1+0x1590], R32 ;  /* 0x0015902001007387 */ /* 0x000fe20000100a00 */
[C---:B---3--:R-:W-:Y:S03]  /*b2ba0*/  HMMA.1688.F32.TF32 R52, R232.reuse, R128, R236 ;  /* 0x00000080e834723c */ /* 0x048fe600000810ec */
[----:B------:R3:W-:Y:S03]  /*b2bb0*/  STL.64 [R1+0x1598], R34 ;  /* 0x0015982201007387 */ /* 0x0007e60000100a00 */
[C---:B------:R-:W-:Y:S01]  /*b2bc0*/  HMMA.1688.F32.TF32 R48, R232.reuse, R120, R68 ;  /* 0x00000078e830723c */ /* 0x040fe20000081044 */
[----:B------:R-:W-:Y:S04]  /*b2bd0*/  LDS R229, [R247+UR10+0x18700] ;  /* 0x0187000af7e57984 */ /* 0x000fe80008000800 */
[----:B------:R-:W-:Y:S01]  /*b2be0*/  LDS R231, [R247+UR10+0x1a700] ;  /* 0x01a7000af7e77984 */ /* 0x000fe20008000800 */
[C---:B------:R-:W-:Y:S03]  /*b2bf0*/  HMMA.1688.F32.TF32 R56, R232.reuse, R116, R240 ;  /* 0x00000074e838723c */ /* 0x040fe600000810f0 */
[----:B------:R-:W-:Y:S04]  /*b2c00*/  STL.64 [R1+0x16e0], R28 ;  /* 0x0016e01c01007387 */ /* 0x000fe80000100a00 */
[----:B------:R2:W-:Y:S01]  /*b2c10*/  STL.64 [R1+0x16e8], R30 ;  /* 0x0016e81e01007387 */ /* 0x0005e20000100a00 */
[C---:B-1----:R-:W-:Y:S03]  /*b2c20*/  HMMA.1688.F32.TF32 R36, R232.reuse, R136, R80 ;  /* 0x00000088e824723c */ /* 0x042fe60000081050 */
[----:B------:R-:W-:Y:S04]  /*b2c30*/  LDS R228, [R0+UR10+0x18700] ;  /* 0x0187000a00e47984 */ /* 0x000fe80008000800 */
[----:B------:R-:W1:Y:S04]  /*b2c40*/  LDS R230, [R0+UR10+0x1a700] ;  /* 0x01a7000a00e67984 */ /* 0x000e680008000800 */
[----:B------:R-:W-:Y:S01]  /*b2c50*/  LDS R205, [R247+UR10+0x1c700] ;  /* 0x01c7000af7cd7984 */ /* 0x000fe20008000800 */
[C---:B---3--:R-:W-:Y:S03]  /*b2c60*/  HMMA.1688.F32.TF32 R32, R232.reuse, R132, R84 ;  /* 0x00000084e820723c */ /* 0x048fe60000081054 */
[----:B------:R-:W-:Y:S04]  /*b2c70*/  LDS R207, [R247+UR10+0x1e700] ;  /* 0x01e7000af7cf7984 */ /* 0x000fe80008000800 */
[----:B------:R-:W-:Y:S04]  /*b2c80*/  LDS R204, [R0+UR10+0x1c700] ;  /* 0x01c7000a00cc7984 */ /* 0x000fe80008000800 */
[----:B------:R-:W-:Y:S01]  /*b2c90*/  LDS R206, [R0+UR10+0x1e700] ;  /* 0x01e7000a00ce7984 */ /* 0x000fe20008000800 */
[C---:B------:R-:W-:Y:S06]  /*b2ca0*/  HMMA.1688.F32.TF32 R20, R232.reuse, R96, R20 ;  /* 0x00000060e814723c */ /* 0x040fec0000081014 */
        /* <DEDUP_REMOVED lines=53> */
[C---:B------:R-:W-:Y:S01]  /*b3000*/  HMMA.1688.F32.TF32 R12, R160.reuse, R142, R12 ;  /* 0x0000008ea00c723c */ /* 0x040fe2000008100c */
        /* <DEDUP_REMOVED lines=52> */
[----:B------:R1:W-:Y:S04]  /*b3350*/  STL.64 [R1+0x1908], R10 ;  /* 0x0019080a01007387 */ /* 0x0003e80000100a00 */
[----:B------:R-:W-:Y:S04]  /*b3360*/  STL.64 [R1+0x1930], R12 ;  /* 0x0019300c01007387 */ /* 0x000fe80000100a00 */
[----:B------:R3:W-:Y:S01]  /*b3370*/  STL.64 [R1+0x1938], R14 ;  /* 0x0019380e01007387 */ /* 0x0007e20000100a00 */
[C---:B----4-:R-:W-:Y:S03]  /*b3380*/  HMMA.1688.F32.TF32 R36, R64.reuse, R132, R68 ;  /* 0x000000844024723c */ /* 0x050fe60000081044 */
        /* <DEDUP_REMOVED lines=90> */
[C---:B--2---:R-:W-:Y:S03]  /*b3930*/  HMMA.1688.F32.TF32 R216, R228.reuse, R120, R68 ;  /* 0x00000078e4d8723c */ /* 0x044fe60000081044 */
[----:B------:R-:W-:Y:S04]  /*b3940*/  STL.64 [R1+0x60d8], R128 ;  /* 0x0060d88001007387 */ /* 0x000fe80000100a00 */
[----:B------:R-:W-:Y:S04]  /*b3950*/  STL.64 [R1+0x60d0], R116 ;  /* 0x0060d07401007387 */ /* 0x000fe80000100a00 */
[----:B------:R-:W-:Y:S01]  /*b3960*/  STL.64 [R1+0x60c8], R104 ;  /* 0x0060c86801007387 */ /* 0x000fe20000100a00 */
[C---:B----4-:R-:W-:Y:S06]  /*b3970*/  HMMA.1688.F32.TF32 R160, R228.reuse, R156, R172 ;  /* 0x0000009ce4a0723c */ /* 0x050fec00000810ac */
[----:B------:R-:W-:Y:S01]  /*b3980*/  HMMA.1688.F32.TF32 R172, R228, R140, R176 ;  /* 0x0000008ce4ac723c */ /* 0x000fe200000810b0 */
        /* <DEDUP_REMOVED lines=21> */
[----:B-1----:R-:W-:Y:S08]  /*b3ae0*/  HMMA.1688.F32.TF32 R4, R176, R102, R32 ;  /* 0x00000066b004723c */ /* 0x002ff00000081020 */
[----:B------:R-:W-:Y:S04]  /*b3af0*/  STL.64 [R1+0x1060], R12 ;  /* 0x0010600c01007387 */ /* 0x000fe80000100a00 */
[----:B------:R1:W-:Y:S01]  /*b3b00*/  STL.64 [R1+0x1068], R14 ;  /* 0x0010680e01007387 */ /* 0x0003e20000100a00 */
[----:B------:R-:W-:Y:S04]  /*b3b10*/  HMMA.1688.F32.TF32 R52, R64, R120, R200 ;  /* 0x000000784034723c */ /* 0x000fe800000810c8 */
[----:B------:R-:W-:Y:S04]  /*b3b20*/  STL.64 [R1+0x1030], R8 ;  /* 0x0010300801007387 */ /* 0x000fe80000100a00 */
[----:B------:R2:W-:Y:S01]  /*b3b30*/  STL.64 [R1+0x1038], R10 ;  /* 0x0010380a01007387 */ /* 0x0005e20000100a00 */
[C---:B-1----:R-:W-:Y:S03]  /*b3b40*/  HMMA.1688.F32.TF32 R12, R176.reuse, R134, R36 ;  /* 0x00000086b00c723c */ /* 0x042fe60000081024 */
[----:B------:R-:W-:Y:S03]  /*b3b50*/  STL.64 [R1+0x1020], R4 ;  /* 0x0010200401007387 */ /* 0x000fe60000100a00 */
[----:B--2---:R-:W-:Y:S01]  /*b3b60*/  HMMA.1688.F32.TF32 R8, R176, R138, R40 ;  /* 0x0000008ab008723c */ /* 0x004fe20000081028 */
[----:B------:R1:W-:Y:S05]  /*b3b70*/  STL.64 [R1+0x1028], R6 ;  /* 0x0010280601007387 */ /* 0x0003ea0000100a00 */
[----:B------:R-:W-:Y:S06]  /*b3b80*/  HMMA.1688.F32.TF32 R56, R64, R128, R196 ;  /* 0x000000804038723c */ /* 0x000fec00000810c4 */
[----:B-1----:R-:W-:Y:S05]  /*b3b90*/  HMMA.1688.F32.TF32 R4, R176, R126, R44 ;  /* 0x0000007eb004723c */ /* 0x002fea000008102c */
[----:B------:R-:W-:Y:S04]  /*b3ba0*/  STL.64 [R1+0xff0], R12 ;  /* 0x000ff00c01007387 */ /* 0x000fe80000100a00 */
[----:B------:R1:W-:Y:S01]  /*b3bb0*/  STL.64 [R1+0xff8], R14 ;  /* 0x000ff80e01007387 */ /* 0x0003e20000100a00 */
[----:B------:R-:W-:Y:S03]  /*b3bc0*/  HMMA.1688.F32.TF32 R60, R64, R116, R192 ;  /* 0x00000074403c723c */ /* 0x000fe600000810c0 */
[----:B------:R-:W-:Y:S04]  /*b3bd0*/  STL.64 [R1+0xed0], R8 ;  /* 0x000ed00801007387 */ /* 0x000fe80000100a00 */
[----:B------:R2:W-:Y:S01]  /*b3be0*/  STL.64 [R1+0xed8], R10 ;  /* 0x000ed80a01007387 */ /* 0x0005e20000100a00 */
[----:B-1----:R-:W-:Y:S06]  /*b3bf0*/  HMMA.1688.F32.TF32 R12, R176, R114, R48 ;  /* 0x00000072b00c723c */ /* 0x002fec0000081030 */
[----:B------:R-:W-:Y:S01]  /*b3c00*/  HMMA.1688.F32.TF32 R64, R64, R104, R188 ;  /* 0x000000684040723c */ /* 0x000fe200000810bc */
[----:B------:R-:W-:Y:S05]  /*b3c10*/  STL.64 [R1+0xe10], R4 ;  /* 0x000e100401007387 */ /* 0x000fea0000100a00 */
[C---:B--2---:R-:W-:Y:S01]  /*b3c20*/  HMMA.1688.F32.TF32 R8, R176.reuse, R122, R52 ;  /* 0x0000007ab008723c */ /* 0x044fe20000081034 */
[----:B------:R1:W-:Y:S05]  /*b3c30*/  STL.64 [R1+0xe18], R6 ;  /* 0x000e180601007387 */ /* 0x0003ea0000100a00 */
[----:B-1----:R-:W-:Y:S05]  /*b3c40*/  HMMA.1688.F32.TF32 R4, R176, R130, R56 ;  /* 0x00000082b004723c */ /* 0x002fea0000081038 */
[----:B------:R-:W-:Y:S04]  /*b3c50*/  STL.64 [R1+0xe00], R12 ;  /* 0x000e000c01007387 */ /* 0x000fe80000100a00 */
[----:B------:R1:W-:Y:S01]  /*b3c60*/  STL.64 [R1+0xe08], R14 ;  /* 0x000e080e01007387 */ /* 0x0003e20000100a00 */
[----:B------:R-:W-:Y:S07]  /*b3c70*/  HMMA.1688.F32.TF32 R164, R228, R152, R164 ;  /* 0x00000098e4a4723c */ /* 0x000fee00000810a4 */
        /* <DEDUP_REMOVED lines=9> */
[----:B------:R-:W-:Y:S01]  /*b3d10*/  STL.64 [R1+0x1568], R14 ;  /* 0x0015680e01007387 */ /* 0x000fe20000100a00 */
[C---:B------:R-:W-:Y:S03]  /*b3d20*/  HMMA.1688.F32.TF32 R220, R228.reuse, R128, R236 ;  /* 0x00000080e4dc723c */ /* 0x040fe600000810ec */
[----:B------:R-:W2:Y:S04]  /*b3d30*/  LDL.LU R236, [R1+0x750] ;  /* 0x0007500001ec7983 */ /* 0x000ea80000300800 */
[----:B------:R-:W-:Y:S04]  /*b3d40*/  STL.64 [R1+0x1950], R8 ;  /* 0x0019500801007387 */ /* 0x000fe80000100a00 */
[----:B------:R1:W-:Y:S01]  /*b3d50*/  STL.64 [R1+0x1958], R10 ;  /* 0x0019580a01007387 */ /* 0x0003e20000100a00 */
[----:B---3--:R-:W-:Y:S03]  /*b3d60*/  HMMA.1688.F32.TF32 R180, R228, R144, R180 ;  /* 0x00000090e4b4723c */ /* 0x008fe600000810b4 */
[----:B------:R-:W-:Y:S04]  /*b3d70*/  STL.64 [R1+0x18a0], R4 ;  /* 0x0018a00401007387 */ /* 0x000fe80000100a00 */
[----:B------:R3:W-:Y:S01]  /*b3d80*/  STL.64 [R1+0x18a8], R6 ;  /* 0x0018a80601007387 */ /* 0x0007e20000100a00 */
[C---:B-1----:R-:W-:Y:S03]  /*b3d90*/  HMMA.1688.F32.TF32 R8, R204.reuse, R154, R164 ;  /* 0x0000009acc08723c */ /* 0x042fe600000810a4 */
[----:B------:R-:W2:Y:S04]  /*b3da0*/  LDL.LU R237, [R1+0x754] ;  /* 0x0007540001ed7983 */ /* 0x000ea80000300800 */
[----:B------:R-:W2:Y:S01]  /*b3db0*/  LDL.LU R238, [R1+0x758] ;  /* 0x0007580001ee7983 */ /* 0x000ea20000300800 */
[----:B---3--:R-:W-:Y:S03]  /*b3dc0*/  HMMA.1688.F32.TF32 R4, R204, R150, R168 ;  /* 0x00000096cc04723c */ /* 0x008fe600000810a8 */
[----:B------:R-:W2:Y:S03]  /*b3dd0*/  LDL.LU R239, [R1+0x75c] ;  /* 0x00075c0001ef7983 */ /* 0x000ea60000300800 */
[C---:B------:R-:W-:Y:S01]  /*b3de0*/  HMMA.1688.F32.TF32 R224, R228.reuse, R116, R240 ;  /* 0x00000074e4e0723c */ /* 0x040fe200000810f0 */
[----:B------:R-:W3:Y:S04]  /*b3df0*/  LDL.LU R240, [R1+0x740] ;  /* 0x0007400001f07983 */ /* 0x000ee80000300800 */
[----:B------:R-:W3:Y:S01]  /*b3e00*/  LDL.LU R241, [R1+0x744] ;  /* 0x0007440001f17983 */ /* 0x000ee20000300800 */
[C---:B------:R-:W-:Y:S03]  /*b3e10*/  HMMA.1688.F32.TF32 R184, R228.reuse, R96, R184 ;  /* 0x00000060e4b8723c */ /* 0x040fe600000810b8 */
[----:B------:R-:W3:Y:S03]  /*b3e20*/  LDL.LU R242, [R1+0x748] ;  /* 0x0007480001f27983 */ /* 0x000ee60000300800 */
[C---:B------:R-:W-:Y:S01]  /*b3e30*/  HMMA.1688.F32.TF32 R188, R228.reuse, R108, R92 ;  /* 0x0000006ce4bc723c */ /* 0x040fe2000008105c */
[----:B------:R-:W3:Y:S05]  /*b3e40*/  LDL.LU R243, [R1+0x74c] ;  /* 0x00074c0001f37983 */ /* 0x000eea0000300800 */
[C---:B------:R-:W-:Y:S06]  /*b3e50*/  HMMA.1688.F32.TF32 R192, R228.reuse, R100, R88 ;  /* 0x00000064e4c0723c */ /* 0x040fec0000081058 */
[C---:B------:R-:W-:Y:S06]  /*b3e60*/  HMMA.1688.F32.TF32 R196, R228.reuse, R132, R84 ;  /* 0x00000084e4c4723c */ /* 0x040fec0000081054 */
[C---:B------:R-:W-:Y:S06]  /*b3e70*/  HMMA.1688.F32.TF32 R200, R228.reuse, R136, R80 ;  /* 0x00000088e4c8723c */ /* 0x040fec0000081050 */
[C---:B------:R-:W-:Y:S06]  /*b3e80*/  HMMA.1688.F32.TF32 R208, R228.reuse, R124, R76 ;  /* 0x0000007ce4d0723c */ /* 0x040fec000008104c */
[C---:B------:R-:W-:Y:S06]  /*b3e90*/  HMMA.1688.F32.TF32 R212, R228.reuse, R112, R72 ;  /* 0x00000070e4d4723c */ /* 0x040fec0000081048 */
[----:B------:R-:W-:Y:S01]  /*b3ea0*/  HMMA.1688.F32.TF32 R228, R228, R104, R248 ;  /* 0x00000068e4e4723c */ /* 0x000fe200000810f8 */
[----:B------:R-:W4:Y:S04]  /*b3eb0*/  LDL.LU R248, [R1+0x730] ;  /* 0x0007300001f87983 */ /* 0x000f280000300800 */
[----:B------:R-:W4:Y:S02]  /*b3ec0*/  LDL.LU R249, [R1+0x734] ;  /* 0x0007340001f97983 */ /* 0x000f240000300800 */
[----:B------:R-:W-:-:S02]  /*b3ed0*/  IMAD.MOV.U32 R250, RZ, RZ, R2 ;  /* 0x000000fffffa7224 */ /* 0x000fc400078e0002 */
[----:B------:R-:W3:Y:S04]  /*b3ee0*/  LDL.LU R2, [R1+0x60e0] ;  /* 0x0060e00001027983 */ /* 0x000ee80000300800 */
[----:B------:R-:W-:Y:S04]  /*b3ef0*/  STL [R1+0x60b0], R159 ;  /* 0x0060b09f01007387 */ /* 0x000fe80000100800 */
[----:B------:R-:W3:Y:S04]  /*b3f00*/  LDL.LU.64 R20, [R1+0x3a18] ;  /* 0x003a180001147983 */ /* 0x000ee80000300a00 */
[----:B------:R-:W-:Y:S04]  /*b3f10*/  STL.64 [R1+0x1880], R8 ;  /* 0x0018800801007387 */ /* 0x000fe80000100a00 */
[----:B------:R1:W-:Y:S04]  /*b3f20*/  STL.64 [R1+0x1888], R10 ;  /* 0x0018880a01007387 */ /* 0x0003e80000100a00 */
[----:B------:R-:W-:Y:S04]  /*b3f30*/  STL.64 [R1+0x60a8], R150 ;  /* 0x0060a89601007387 */ /* 0x000fe80000100a00 */
[----:B------:R-:W-:Y:S01]  /*b3f40*/  STL.64 [R1+0x1860], R4 ;  /* 0x0018600401007387 */ /* 0x000fe20000100a00 */
[C---:B-1----:R-:W-:Y:S03]  /*b3f50*/  HMMA.1688.F32.TF32 R8, R204.reuse, R142, R172 ;  /* 0x0000008ecc08723c */ /* 0x042fe600000810ac */
[----:B------:R1:W-:Y:S04]  /*b3f60*/  STL.64 [R1+0x1868], R6 ;  /* 0x0018680601007387 */ /* 0x0003e80000100a00 */
[----:B------:R-:W3:Y:S01]  /*b3f70*/  LDL.LU.64 R32, [R1+0x3a10] ;  /* 0x003a100001207983 */ /* 0x000ee20000300a00 */
[----:B-1----:R-:W-:-:S15]  /*b3f80*/  HMMA.1688.F32.TF32 R4, R204, R146, R180 ;  /* 0x00000092cc04723c */ /* 0x002fde00000810b4 */
[----:B------:R-:W-:Y:S04]  /*b3f90*/  STL.64 [R1+0x1850], R8 ;  /* 0x0018500801007387 */ /* 0x000fe80000100a00 */
[----:B------:R-:W-:Y:S04]  /*b3fa0*/  STL.64 [R1+0x1858], R10 ;  /* 0x0018580a01007387 */ /* 0x000fe80000100a00 */
[----:B------:R-:W3:Y:S04]  /*b3fb0*/  LDL.LU.64 R18, [R1+0x3a08] ;  /* 0x003a080001127983 */ /* 0x000ee80000300a00 */
[----:B------:R-:W-:Y:S04]  /*b3fc0*/  STL.64 [R1+0x1840], R4 ;  /* 0x0018400401007387 */ /* 0x000fe80000100a00 */
[----:B------:R1:W-:Y:S02]  /*b3fd0*/  STL.64 [R1+0x1848], R6 ;  /* 0x0018480601007387 */ /* 0x0003e40000100a00 */
[C---:B-1----:R-:W-:Y:S06]  /*b3fe0*/  HMMA.1688.F32.TF32 R4, R204.reuse, R98, R184 ;  /* 0x00000062cc04723c */ /* 0x042fec00000810b8 */
[C---:B------:R-:W-:Y:S06]  /*b3ff0*/  HMMA.1688.F32.TF32 R12, R204.reuse, R110, R188 ;  /* 0x0000006ecc0c723c */ /* 0x040fec00000810bc */
[C---:B------:R-:W-:Y:S11]  /*b4000*/  HMMA.1688.F32.TF32 R8, R204.reuse, R102, R192 ;  /* 0x00000066cc08723c */ /* 0x040ff600000810c0 */
[----:B------:R-:W-:Y:S04]  /*b4010*/  STL.64 [R1+0x1820], R4 ;  /* 0x0018200401007387 */ /* 0x000fe80000100a00 */
[----:B------:R1:W-:Y:S02]  /*b4020*/  STL.64 [R1+0x1828], R6 ;  /* 0x0018280601007387 */ /* 0x0003e40000100a00 */
[C---:B-1----:R-:W-:Y:S02]  /*b4030*/  HMMA.1688.F32.TF32 R4, R204.reuse, R134, R196 ;  /* 0x00000086cc04723c */ /* 0x042fe400000810c4 */
        /* <DEDUP_REMOVED lines=15> */
[----:B------:R1:W-:Y:S01]  /*b4130*/  STL.64 [R1+0x1728], R14 ;  /* 0x0017280e01007387 */ /* 0x0003e20000100a00 */
[C---:B------:R-:W-:Y:S03]  /*b4140*/  HMMA.1688.F32.TF32 R28, R204.reuse, R130, R220 ;  /* 0x00000082cc1c723c */ /* 0x040fe600000810dc */
[----:B------:R-:W3:Y:S04]  /*b4150*/  LDL.LU.64 R26, [R1+0x39f0] ;  /* 0x0039f000011a7983 */ /* 0x000ee80000300a00 */
[----:B------:R-:W-:Y:S04]  /*b4160*/  STL.64 [R1+0x16f0], R8 ;  /* 0x0016f00801007387 */ /* 0x000fe80000100a00 */
[----:B------:R1:W-:Y:S04]  /*b4170*/  STL.64 [R1+0x16f8], R10 ;  /* 0x0016f80a01007387 */ /* 0x0003e80000100a00 */
[----:B-1----:R-:W3:Y:S01]  /*b4180*/  LDL.LU.64 R14, [R1+0x39e8] ;  /* 0x0039e800010e7983 */ /* 0x002ee20000300a00 */
[C---:B------:R-:W-:Y:S03]  /*b4190*/  HMMA.1688.F32.TF32 R8, R204.reuse, R118, R224 ;  /* 0x00000076cc08723c */ /* 0x040fe600000810e0 */
[----:B------:R-:W-:Y:S04]  /*b41a0*/  STL.64 [R1+0x16d0], R4 ;  /* 0x0016d00401007387 */ /* 0x000fe80000100a00 */
[----:B------:R1:W-:Y:S02]  /*b41b0*/  STL.64 [R1+0x16d8], R6 ;  /* 0x0016d80601007387 */ /* 0x0003e40000100a00 */
[----:B-1----:R-:W-:Y:S02]  /*b41c0*/  HMMA.1688.F32.TF32 R4, R204, R106, R228 ;  /* 0x0000006acc04723c */ /* 0x002fe400000810e4 */
[----:B------:R-:W-:Y:S04]  /*b41d0*/  STL.64 [R1+0x18e0], R28 ;  /* 0x0018e01c01007387 */ /* 0x000fe80000100a00 */
[----:B------:R-:W-:Y:S08]  /*b41e0*/  STL.64 [R1+0x18e8], R30 ;  /* 0x0018e81e01007387 */ /* 0x000ff00000100a00 */
[----:B------:R-:W-:Y:S04]  /*b41f0*/  STL.64 [R1+0x1920], R8 ;  /* 0x0019200801007387 */ /* 0x000fe80000100a00 */
[----:B------:R-:W-:Y:S04]  /*b4200*/  STL.64 [R1+0x1928], R10 ;  /* 0x0019280a01007387 */ /* 0x000fe80000100a00 */
[----:B------:R-:W3:Y:S04]  /*b4210*/  LDL.LU.64 R24, [R1+0x39e0] ;  /* 0x0039e00001187983 */ /* 0x000ee80000300a00 */
[----:B------:R-:W-:Y:S04]  /*b4220*/  STL.64 [R1+0x1970], R4 ;  /* 0x0019700401007387 */ /* 0x000fe80000100a00 */
[----:B------:R-:W-:Y:S04]  /*b4230*/  STL.64 [R1+0x1978], R6 ;  /* 0x0019780601007387 */ /* 0x000fe80000100a00 */
[----:B------:R-:W3:Y:S01]  /*b4240*/  LDL.LU.64 R12, [R1+0x39d8] ;  /* 0x0039d800010c7983 */ /* 0x000ee20000300a00 */
[----:B------:R-:W-:-:S05]  /*b4250*/  LOP3.LUT R129, R0, 0x20, RZ, 0x3c, !PT ;  /* 0x0000002000817812 */ /* 0x000fca00078e3cff */
[----:B------:R-:W-:Y:S04]  /*b4260*/  LDS R233, [R129+UR10+0x18780] ;  /* 0x0187800a81e97984 */ /* 0x000fe80008000800 */
[----:B------:R-:W2:Y:S01]  /*b4270*/  LDS R235, [R129+UR10+0x1a780] ;  /* 0x01a7800a81eb7984 */ /* 0x000ea20008000800 */
[----:B------:R-:W-:Y:S02]  /*b4280*/  IMAD.MOV.U32 R251, RZ, RZ, R3 ;  /* 0x000000fffffb7224 */ /* 0x000fe400078e0003 */
[----:B------:R-:W1:Y:S01]  /*b4290*/  LDC R3, c[0x0][0x238] ;  /* 0x00008e00ff037b82 */ /* 0x000e620000000800 */
[----:B--2---:R-:W-:Y:S01]  /*b42a0*/  HMMA.1688.F32.TF32 R52, R232, R156, R236 ;  /* 0x0000009ce834723c */ /* 0x004fe200000810ec */
[----:B-1----:R-:W-:-:S04]  /*b42b0*/  IMAD.SHL.U32 R3, R3, 0x40, RZ ;  /* 0x0000004003037824 */ /* 0x002fc800078e00ff */
[----:B------:R-:W-:Y:S01]  /*b42c0*/  IMAD.SHL.U32 R3, R3, 0x4, RZ ;  /* 0x0000000403037824 */ /* 0x000fe200078e00ff */
[----:B----4-:R-:W-:-:S15]  /*b42d0*/  HMMA.1688.F32.TF32 R8, R232, R148, R248 ;  /* 0x00000094e808723c */ /* 0x010fde00000810f8 */
[----:B------:R-:W-:-:S02]  /*b42e0*/  NOP ;  /* 0x0000000000007918 */ /* 0x000fc40000000000 */
[----:B------:R-:W-:Y:S04]  /*b42f0*/  STL.64 [R1+0x60c0], R54 ;  /* 0x0060c03601007387 */ /* 0x000fe80000100a00 */
[----:B------:R-:W-:Y:S04]  /*b4300*/  STL.64 [R1+0x60b8], R52 ;  /* 0x0060b83401007387 */ /* 0x000fe80000100a00 */
[----:B------:R-:W2:Y:S04]  /*b4310*/  LDL.LU.64 R30, [R1+0x39d0] ;  /* 0x0039d000011e7983 */ /* 0x000ea80000300a00 */
[----:B------:R-:W4:Y:S01]  /*b4320*/  LDL.LU.64 R22, [R1+0x39c8] ;  /* 0x0039c80001167983 */ /* 0x000f220000300a00 */
[----:B---3--:R-:W-:-:S03]  /*b4330*/  IADD3 R149, P0, R20, R3, RZ ;  /* 0x0000000314957210 */ /* 0x008fc60007f1e0ff */
[----:B------:R-:W3:Y:S01]  /*b4340*/  LDL.LU.64 R28, [R1+0x39c0] ;  /* 0x0039c000011c7983 */ /* 0x000ee20000300a00 */
[----:B------:R-:W-:Y:S01]  /*b4350*/  HMMA.1688.F32.TF32 R4, R232, R152, R240 ;  /* 0x00000098e804723c */ /* 0x000fe200000810f0 */
[--C-:B------:R-:W-:Y:S01]  /*b4360*/  IMAD.X R148, R21, 0x1, R2.reuse, P0 ;  /* 0x0000000115947824 */ /* 0x100fe200000e0602 */
[-C--:B------:R-:W-:Y:S01]  /*b4370*/  IADD3 R157, P1, R18, R3.reuse, RZ ;  /* 0x00000003129d7210 */ /* 0x080fe20007f3e0ff */
[----:B------:R-:W3:Y:S04]  /*b4380*/  LDL.LU.64 R20, [R1+0x39b8] ;  /* 0x0039b80001147983 */ /* 0x000ee80000300a00 */
[----:B------:R-:W-:Y:S01]  /*b4390*/  IADD3 R153, P0, R32, R3, RZ ;  /* 0x0000000320997210 */ /* 0x000fe20007f1e0ff */
[----:B------:R-:W-:-:S04]  /*b43a0*/  IMAD.X R156, R19, 0x1, R2, P1 ;  /* 0x00000001139c7824 */ /* 0x000fc800008e0602 */
[----:B------:R-:W-:Y:S02]  /*b43b0*/  IMAD.X R152, R33, 0x1, R2, P0 ;  /* 0x0000000121987824 */ /* 0x000fe400000e0602 */
[----:B------:R-:W3:Y:S04]  /*b43c0*/  LDL.LU.64 R32, [R1+0x39b0] ;  /* 0x0039b00001207983 */ /* 0x000ee80000300a00 */
[----:B------:R-:W3:Y:S01]  /*b43d0*/  LDL.LU.64 R18, [R1+0x39a8] ;  /* 0x0039a80001127983 */ /* 0x000ee20000300a00 */
[----:B------:R-:W-:-:S05]  /*b43e0*/  IADD3 R161, P0, R34, R3, RZ ;  /* 0x0000000322a17210 */ /* 0x000fca0007f1e0ff */
[----:B------:R-:W-:Y:S02]  /*b43f0*/  IMAD.X R160, R35, 0x1, R2, P0 ;  /* 0x0000000123a07824 */ /* 0x000fe400000e0602 */
        /* <DEDUP_REMOVED lines=16> */
[-C--:B--2---:R-:W-:Y:S02]  /*b4500*/  IADD3 R173, P0, R30, R3.reuse, RZ ;  /* 0x000000031ead7210 */ /* 0x084fe40007f1e0ff */
[----:B----4-:R-:W-:-:S03]  /*b4510*/  IADD3 R175, P1, R22, R3, RZ ;  /* 0x0000000316af7210 */ /* 0x010fc60007f3e0ff */
[--C-:B------:R-:W-:Y:S02]  /*b4520*/  IMAD.X R172, R31, 0x1, R2.reuse, P0 ;  /* 0x000000011fac7824 */ /* 0x100fe400000e0602 */
[----:B------:R-:W2:Y:S01]  /*b4530*/  LDL.LU.64 R30, [R1+0x3970] ;  /* 0x00397000011e7983 */ /* 0x000ea20000300a00 */
[--C-:B------:R-:W-:Y:S01]  /*b4540*/  IMAD.X R174, R23, 0x1, R2.reuse, P1 ;  /* 0x0000000117ae7824 */ /* 0x100fe200008e0602 */
[-C--:B---3--:R-:W-:Y:S02]  /*b4550*/  IADD3 R177, P0, R28, R3.reuse, RZ ;  /* 0x000000031cb17210 */ /* 0x088fe40007f1e0ff */
[----:B------:R-:W3:Y:S01]  /*b4560*/  LDL.LU.64 R22, [R1+0x3968] ;  /* 0x0039680001167983 */ /* 0x000ee20000300a00 */
[----:B------:R-:W-:Y:S02]  /*b4570*/  IADD3 R179, P1, R20, R3, RZ ;  /* 0x0000000314b37210 */ /* 0x000fe40007f3e0ff */
[--C-:B------:R-:W-:Y:S02]  /*b4580*/  IMAD.X R176, R29, 0x1, R2.reuse, P0 ;  /* 0x000000011db07824 */ /* 0x100fe400000e0602 */
[----:B------:R-:W4:Y:S01]  /*b4590*/  LDL.LU.64 R28, [R1+0x3960] ;  /* 0x00396000011c7983 */ /* 0x000f220000300a00 */
[----:B------:R-:W-:-:S03]  /*b45a0*/  IMAD.X R178, R21, 0x1, R2, P1 ;  /* 0x0000000115b27824 */ /* 0x000fc600008e0602 */
[----:B------:R-:W4:Y:S01]  /*b45b0*/  LDL.LU.64 R20, [R1+0x3958] ;  /* 0x0039580001147983 */ /* 0x000f220000300a00 */
[-C--:B------:R-:W-:Y:S02]  /*b45c0*/  IADD3 R181, P0, R32, R3.reuse, RZ ;  /* 0x0000000320b57210 */ /* 0x080fe40007f1e0ff */
[----:B------:R-:W-:-:S03]  /*b45d0*/  IADD3 R183, P1, R18, R3, RZ ;  /* 0x0000000312b77210 */ /* 0x000fc60007f3e0ff */
[--C-:B------:R-:W-:Y:S02]  /*b45e0*/  IMAD.X R180, R33, 0x1, R2.reuse, P0 ;  /* 0x0000000121b47824 */ /* 0x100fe400000e0602 */
[----:B------:R-:W4:Y:S01]  /*b45f0*/  LDL.LU.64 R32, [R1+0x3950] ;  /* 0x0039500001207983 */ /* 0x000f220000300a00 */
[----:B------:R-:W-:-:S03]  /*b4600*/  IMAD.X R182, R19, 0x1, R2, P1 ;  /* 0x0000000113b67824 */ /* 0x000fc600008e0602 */
[----:B------:R-:W4:Y:S01]  /*b4610*/  LDL.LU.64 R18, [R1+0x3948] ;  /* 0x0039480001127983 */ /* 0x000f220000300a00 */
[----:B------:R-:W-:-:S05]  /*b4620*/  IADD3 R185, P0, R34, R3, RZ ;  /* 0x0000000322b97210 */ /* 0x000fca0007f1e0ff */
[----:B------:R-:W-:Y:S02]  /*b4630*/  IMAD.X R184, R35, 0x1, R2, P0 ;  /* 0x0000000123b87824 */ /* 0x000fe400000e0602 */
        /* <DEDUP_REMOVED lines=16> */
[-C--:B--2---:R-:W-:Y:S02]  /*b4740*/  IADD3 R197, P0, R30, R3.reuse, RZ ;  /* 0x000000031ec57210 */ /* 0x084fe40007f1e0ff */
[----:B---3--:R-:W-:-:S03]  /*b4750*/  IADD3 R199, P1, R22, R3, RZ ;  /* 0x0000000316c77210 */ /* 0x008fc60007f3e0ff */
[--C-:B------:R-:W-:Y:S02]  /*b4760*/  IMAD.X R196, R31, 0x1, R2.reuse, P0 ;  /* 0x000000011fc47824 */ /* 0x100fe400000e0602 */
[----:B------:R-:W2:Y:S01]  /*b4770*/  LDL.LU.64 R30, [R1+0x3910] ;  /* 0x00391000011e7983 */ /* 0x000ea20000300a00 */
[--C-:B------:R-:W-:Y:S01]  /*b4780*/  IMAD.X R198, R23, 0x1, R2.reuse, P1 ;  /* 0x0000000117c67824 */ /* 0x100fe200008e0602 */
[-C--:B----4-:R-:W-:Y:S02]  /*b4790*/  IADD3 R201, P0, R28, R3.reuse, RZ ;  /* 0x000000031cc97210 */ /* 0x090fe40007f1e0ff */
        /* <DEDUP_REMOVED lines=49> */
[----:B------:R-:W-:Y:S01]  /*b4ab0*/  IMAD.X R247, R35, 0x1, R2, P0 ;  /* 0x0000000123f77824 */ /* 0x000fe200000e0602 */
[----:B------:R-:W-:-:S05]  /*b4ac0*/  IADD3 R36, P1, R16, R3, RZ ;  /* 0x0000000310247210 */ /* 0x000fca0007f3e0ff */
[----:B------:R-:W-:Y:S01]  /*b4ad0*/  IMAD.X R34, R17, 0x1, R2, P1 ;  /* 0x0000000111227824 */ /* 0x000fe200008e0602 */
[----:B------:R-:W-:Y:S04]  /*b4ae0*/  STL [R1+0x554], R36 ;  /* 0x0005542401007387 */ /* 0x000fe80000100800 */
[----:B------:R-:W4:Y:S04]  /*b4af0*/  LDL.LU.64 R16, [R1+0x3880] ;  /* 0x0038800001107983 */ /* 0x000f280000300a00 */
[----:B------:R1:W-:Y:S01]  /*b4b00*/  STL [R1+0x550], R34 ;  /* 0x0005502201007387 */ /* 0x0003e20000100800 */
[----:B------:R-:W-:-:S05]  /*b4b10*/  IADD3 R35, P0, R26, R3, RZ ;  /* 0x000000031a237210 */ /* 0x000fca0007f1e0ff */
[----:B------:R1:W-:Y:S02]  /*b4b20*/  STL [R1+0x55c], R35 ;  /* 0x00055c2301007387 */ /* 0x0003e40000100800 */
[----:B-1----:R-:W-:Y:S01]  /*b4b30*/  IADD3 R34, P1, R14, R3, RZ ;  /* 0x000000030e227210 */ /* 0x002fe20007f3e0ff */
[--C-:B------:R-:W-:Y:S02]  /*b4b40*/  IMAD.X R35, R27, 0x1, R2.reuse, P0 ;  /* 0x000000011b237824 */ /* 0x100fe400000e0602 */
[----:B------:R-:W4:Y:S04]  /*b4b50*/  LDL.LU.64 R26, [R1+0x3878] ;  /* 0x00387800011a7983 */ /* 0x000f280000300a00 */
[----:B------:R1:W-:Y:S04]  /*b4b60*/  STL [R1+0x564], R34 ;  /* 0x0005642201007387 */ /* 0x0003e80000100800 */
[----:B------:R1:W-:Y:S02]  /*b4b70*/  STL [R1+0x558], R35 ;  /* 0x0005582301007387 */ /* 0x0003e40000100800 */
[----:B-1----:R-:W-:-:S02]  /*b4b80*/  IMAD.X R34, R15, 0x1, R2, P1 ;  /* 0x000000010f227824 */ /* 0x002fc400008e0602 */
[----:B------:R-:W4:Y:S04]  /*b4b90*/  LDL.LU.64 R14, [R1+0x3870] ;  /* 0x00387000010e7983 */ /* 0x000f280000300a00 */
[----:B------:R-:W-:Y:S01]  /*b4ba0*/  STL [R1+0x560], R34 ;  /* 0x0005602201007387 */ /* 0x000fe20000100800 */
[----:B------:R-:W-:-:S05]  /*b4bb0*/  IADD3 R35, P0, R24, R3, RZ ;  /* 0x0000000318237210 */ /* 0x000fca0007f1e0ff */
[----:B------:R1:W-:Y:S02]  /*b4bc0*/  STL [R1+0x56c], R35 ;  /* 0x00056c2301007387 */ /* 0x0003e40000100800 */
[--C-:B-1----:R-:W-:Y:S01]  /*b4bd0*/  IMAD.X R35, R25, 0x1, R2.reuse, P0 ;  /* 0x0000000119237824 */ /* 0x102fe200000e0602 */
[----:B------:R-:W-:Y:S01]  /*b4be0*/  IADD3 R34, P1, R12, R3, RZ ;  /* 0x000000030c227210 */ /* 0x000fe20007f3e0ff */
[----:B------:R-:W4:Y:S04]  /*b4bf0*/  LDL.LU.64 R24, [R1+0x3868] ;  /* 0x0038680001187983 */ /* 0x000f280000300a00 */
[----:B------:R1:W-:Y:S04]  /*b4c00*/  STL [R1+0x574], R34 ;  /* 0x0005742201007387 */ /* 0x0003e80000100800 */
[----:B------:R2:W-:Y:S01]  /*b4c10*/  STL [R1+0x568], R35 ;  /* 0x0005682301007387 */ /* 0x0005e20000100800 */
[----:B-1----:R-:W-:-:S03]  /*b4c20*/  IMAD.X R34, R13, 0x1, R2, P1 ;  /* 0x000000010d227824 */ /* 0x002fc600008e0602 */
[----:B------:R-:W4:Y:S04]  /*b4c30*/  LDL.LU.64 R12, [R1+0x3860] ;  /* 0x00386000010c7983 */ /* 0x000f280000300a00 */
[----:B------:R3:W-:Y:S01]  /*b4c40*/  STL [R1+0x570], R34 ;  /* 0x0005702201007387 */ /* 0x0007e20000100800 */
[-C--:B--2---:R-:W-:Y:S02]  /*b4c50*/  IADD3 R35, P0, R30, R3.reuse, RZ ;  /* 0x000000031e237210 */ /* 0x084fe40007f1e0ff */
[----:B---3--:R-:W-:-:S03]  /*b4c60*/  IADD3 R34, P1, R22, R3, RZ ;  /* 0x0000000316227210 */ /* 0x008fc60007f3e0ff */
[----:B------:R1:W-:Y:S02]  /*b4c70*/  STL [R1+0x57c], R35 ;  /* 0x00057c2301007387 */ /* 0x0003e40000100800 */
[--C-:B-1----:R-:W-:Y:S02]  /*b4c80*/  IMAD.X R35, R31, 0x1, R2.reuse, P0 ;  /* 0x000000011f237824 */ /* 0x102fe400000e0602 */
[----:B------:R-:W2:Y:S04]  /*b4c90*/  LDL.LU.64 R30, [R1+0x3858] ;  /* 0x00385800011e7983 */ /* 0x000ea80000300a00 */
[----:B------:R1:W-:Y:S04]  /*b4ca0*/  STL [R1+0x584], R34 ;  /* 0x0005842201007387 */ /* 0x0003e80000100800 */
[----:B------:R4:W-:Y:S01]  /*b4cb0*/  STL [R1+0x578], R35 ;  /* 0x0005782301007387 */ /* 0x0009e20000100800 */
[----:B-1----:R-:W-:-:S03]  /*b4cc0*/  IMAD.X R34, R23, 0x1, R2, P1 ;  /* 0x0000000117227824 */ /* 0x002fc600008e0602 */
[----:B------:R-:W3:Y:S01]  /*b4cd0*/  LDL.LU.64 R22, [R1+0x3850] ;  /* 0x0038500001167983 */ /* 0x000ee20000300a00 */
[----:B----4-:R-:W-:-:S03]  /*b4ce0*/  IADD3 R35, P0, R28, R3, RZ ;  /* 0x000000031c237210 */ /* 0x010fc60007f1e0ff */
[----:B------:R1:W-:Y:S04]  /*b4cf0*/  STL [R1+0x580], R34 ;  /* 0x0005802201007387 */ /* 0x0003e80000100800 */
[----:B------:R4:W-:Y:S01]  /*b4d00*/  STL [R1+0x58c], R35 ;  /* 0x00058c2301007387 */ /* 0x0009e20000100800 */
[----:B-1----:R-:W-:Y:S01]  /*b4d10*/  IADD3 R34, P1, R20, R3, RZ ;  /* 0x0000000314227210 */ /* 0x002fe20007f3e0ff */
[--C-:B----4-:R-:W-:Y:S02]  /*b4d20*/  IMAD.X R35, R29, 0x1, R2.reuse, P0 ;  /* 0x000000011d237824 */ /* 0x110fe400000e0602 */
[----:B------:R-:W4:Y:S04]  /*b4d30*/  LDL.LU.64 R28, [R1+0x3848] ;  /* 0x00384800011c7983 */ /* 0x000f280000300a00 */
[----:B------:R1:W-:Y:S04]  /*b4d40*/  STL [R1+0x5a4], R34 ;  /* 0x0005a42201007387 */ /* 0x0003e80000100800 */
[----:B------:R1:W-:Y:S02]  /*b4d50*/  STL [R1+0x588], R35 ;  /* 0x0005882301007387 */ /* 0x0003e40000100800 */
[----:B-1----:R-:W-:-:S02]  /*b4d60*/  IMAD.X R34, R21, 0x1, R2, P1 ;  /* 0x0000000115227824 */ /* 0x002fc400008e0602 */
[----:B------:R-:W4:Y:S01]  /*b4d70*/  LDL.LU.64 R20, [R1+0x3840] ;  /* 0x0038400001147983 */ /* 0x000f220000300a00 */
[----:B------:R-:W-:-:S03]  /*b4d80*/  IADD3 R35, P0, R18, R3, RZ ;  /* 0x0000000312237210 */ /* 0x000fc60007f1e0ff */
[----:B------:R1:W-:Y:S04]  /*b4d90*/  STL [R1+0x5a0], R34 ;  /* 0x0005a02201007387 */ /* 0x0003e80000100800 */
[----:B------:R1:W-:Y:S02]  /*b4da0*/  STL [R1+0x5ac], R35 ;  /* 0x0005ac2301007387 */ /* 0x0003e40000100800 */
[-C--:B-1----:R-:W-:Y:S01]  /*b4db0*/  IADD3 R34, P1, R32, R3.reuse, RZ ;  /* 0x0000000320227210 */ /* 0x082fe20007f3e0ff */
[----:B------:R-:W-:Y:S02]  /*b4dc0*/  IMAD.X R35, R19, 0x1, R2, P0 ;  /* 0x0000000113237824 */ /* 0x000fe400000e0602 */
[----:B------:R-:W4:Y:S04]  /*b4dd0*/  LDL.LU.64 R18, [R1+0x3838] ;  /* 0x0038380001127983 */ /* 0x000f280000300a00 */
[----:B------:R1:W-:Y:S01]  /*b4de0*/  STL [R1+0x5b4], R34 ;  /* 0x0005b42201007387 */ /* 0x0003e20000100800 */
[----:B------:R-:W-:-:S03]  /*b4df0*/  IADD3 R36, P0, R16, R3, RZ ;  /* 0x0000000310247210 */ /* 0x000fc60007f1e0ff */
[----:B------:R1:W-:Y:S02]  /*b4e00*/  STL [R1+0x5a8], R35 ;  /* 0x0005a82301007387 */ /* 0x0003e40000100800 */
[--C-:B-1----:R-:W-:Y:S02]  /*b4e10*/  IMAD.X R34, R33, 0x1, R2.reuse, P1 ;  /* 0x0000000121227824 */ /* 0x102fe400008e0602 */
[----:B------:R-:W4:Y:S01]  /*b4e20*/  LDL.LU.64 R32, [R1+0x3830] ;  /* 0x0038300001207983 */ /* 0x000f220000300a00 */
[----:B------:R-:W-:-:S03]  /*b4e30*/  IMAD.X R35, R17, 0x1, R2, P0 ;  /* 0x0000000111237824 */ /* 0x000fc600000e0602 */
[----:B------:R1:W-:Y:S04]  /*b4e40*/  STL [R1+0x5b0], R34 ;  /* 0x0005b02201007387 */ /* 0x0003e80000100800 */
[----:B------:R-:W-:Y:S04]  /*b4e50*/  STL [R1+0x5bc], R36 ;  /* 0x0005bc2401007387 */ /* 0x000fe80000100800 */
[----:B------:R-:W4:Y:S01]  /*b4e60*/  LDL.LU.64 R16, [R1+0x3828] ;  /* 0x0038280001107983 */ /* 0x000f220000300a00 */
[----:B-1----:R-:W-:-:S05]  /*b4e70*/  IADD3 R34, P1, R26, R3, RZ ;  /* 0x000000031a227210 */ /* 0x002fca0007f3e0ff */
[----:B------:R1:W-:Y:S04]  /*b4e80*/  STL [R1+0x5c4], R34 ;  /* 0x0005c42201007387 */ /* 0x0003e80000100800 */
[----:B------:R1:W-:Y:S02]  /*b4e90*/  STL [R1+0x5b8], R35 ;  /* 0x0005b82301007387 */ /* 0x0003e40000100800 */
[--C-:B-1----:R-:W-:Y:S01]  /*b4ea0*/  IMAD.X R34, R27, 0x1, R2.reuse, P1 ;  /* 0x000000011b227824 */ /* 0x102fe200008e0602 */
[----:B------:R-:W-:Y:S01]  /*b4eb0*/  IADD3 R36, P0, R14, R3, RZ ;  /* 0x000000030e247210 */ /* 0x000fe20007f1e0ff */
[----:B------:R-:W4:Y:S04]  /*b4ec0*/  LDL.LU.64 R26, [R1+0x3820] ;  /* 0x00382000011a7983 */ /* 0x000f280000300a00 */
[----:B------:R1:W-:Y:S01]  /*b4ed0*/  STL [R1+0x5c0], R34 ;  /* 0x0005c02201007387 */ /* 0x0003e20000100800 */
[----:B------:R-:W-:-:S03]  /*b4ee0*/  IMAD.X R35, R15, 0x1, R2, P0 ;  /* 0x000000010f237824 */ /* 0x000fc600000e0602 */
        /* <DEDUP_REMOVED lines=12> */
[----:B--2---:R-:W-:-:S05]  /*b4fb0*/  IADD3 R34, P1, R30, R3, RZ ;  /* 0x000000031e227210 */ /* 0x004fca0007f3e0ff */
[----:B------:R1:W-:Y:S04]  /*b4fc0*/  STL [R1+0x5e4], R34 ;  /* 0x0005e42201007387 */ /* 0x0003e80000100800 */
[----:B------:R2:W-:Y:S01]  /*b4fd0*/  STL [R1+0x5d8], R35 ;  /* 0x0005d82301007387 */ /* 0x0005e20000100800 */
[--C-:B-1----:R-:W-:Y:S01]  /*b4fe0*/  IMAD.X R34, R31, 0x1, R2.reuse, P1 ;  /* 0x000000011f227824 */ /* 0x102fe200008e0602 */
[----:B---3--:R-:W-:Y:S02]  /*b4ff0*/  IADD3 R36, P0, R22, R3, RZ ;  /* 0x0000000316247210 */ /* 0x008fe40007f1e0ff */
[----:B------:R-:W3:Y:S04]  /*b5000*/  LDL.LU.64 R30, [R1+0x3800] ;  /* 0x00380000011e7983 */ /* 0x000ee80000300a00 */
[----:B------:R4:W-:Y:S01]  /*b5010*/  STL [R1+0x5e0], R34 ;  /* 0x0005e02201007387 */ /* 0x0009e20000100800 */
[----:B--2---:R-:W-:-:S03]  /*b5020*/  IMAD.X R35, R23, 0x1, R2, P0 ;  /* 0x0000000117237824 */ /* 0x004fc600000e0602 */
[----:B------:R-:W-:Y:S04]  /*b5030*/  STL [R1+0x5ec], R36 ;  /* 0x0005ec2401007387 */ /* 0x000fe80000100800 */
[----:B------:R-:W2:Y:S01]  /*b5040*/  LDL.LU.64 R22, [R1+0x37f8] ;  /* 0x0037f80001167983 */ /* 0x000ea20000300a00 */
[----:B----4-:R-:W-:-:S05]  /*b5050*/  IADD3 R34, P1, R28, R3, RZ ;  /* 0x000000031c227210 */ /* 0x010fca0007f3e0ff */
[----:B------:R1:W-:Y:S04]  /*b5060*/  STL [R1+0x5f4], R34 ;  /* 0x0005f42201007387 */ /* 0x0003e80000100800 */
[----:B------:R4:W-:Y:S01]  /*b5070*/  STL [R1+0x5e8], R35 ;  /* 0x0005e82301007387 */ /* 0x0009e20000100800 */
[--C-:B-1----:R-:W-:Y:S01]  /*b5080*/  IMAD.X R34, R29, 0x1, R2.reuse, P1 ;  /* 0x000000011d227824 */ /* 0x102fe200008e0602 */
[----:B------:R-:W-:Y:S02]  /*b5090*/  IADD3 R36, P0, R20, R3, RZ ;  /* 0x0000000314247210 */ /* 0x000fe40007f1e0ff */
[----:B------:R-:W2:Y:S04]  /*b50a0*/  LDL.LU.64 R28, [R1+0x37f0] ;  /* 0x0037f000011c7983 */ /* 0x000ea80000300a00 */
[----:B------:R1:W-:Y:S01]  /*b50b0*/  STL [R1+0x5f0], R34 ;  /* 0x0005f02201007387 */ /* 0x0003e20000100800 */
[----:B----4-:R-:W-:-:S03]  /*b50c0*/  IMAD.X R35, R21, 0x1, R2, P0 ;  /* 0x0000000115237824 */ /* 0x010fc600000e0602 */
[----:B------:R-:W-:Y:S04]  /*b50d0*/  STL [R1+0x5fc], R36 ;  /* 0x0005fc2401007387 */ /* 0x000fe80000100800 */
[----:B------:R-:W4:Y:S01]  /*b50e0*/  LDL.LU.64 R20, [R1+0x37e8] ;  /* 0x0037e80001147983 */ /* 0x000f220000300a00 */
[----:B-1----:R-:W-:-:S05]  /*b50f0*/  IADD3 R34, P1, R18, R3, RZ ;  /* 0x0000000312227210 */ /* 0x002fca0007f3e0ff */
[----:B------:R1:W-:Y:S04]  /*b5100*/  STL [R1+0x604], R34 ;  /* 0x0006042201007387 */ /* 0x0003e80000100800 */
[----:B------:R1:W-:Y:S02]  /*b5110*/  STL [R1+0x5f8], R35 ;  /* 0x0005f82301007387 */ /* 0x0003e40000100800 */
[----:B-1----:R-:W-:Y:S02]  /*b5120*/  IMAD.X R34, R19, 0x1, R2, P1 ;  /* 0x0000000113227824 */ /* 0x002fe400008e0602 */
[----:B------:R-:W4:Y:S01]  /*b5130*/  LDL.LU.64 R18, [R1+0x37e0] ;  /* 0x0037e00001127983 */ /* 0x000f220000300a00 */
[----:B------:R-:W-:-:S03]  /*b5140*/  IADD3 R35, P0, R32, R3, RZ ;  /* 0x0000000320237210 */ /* 0x000fc60007f1e0ff */
[----:B------:R1:W-:Y:S04]  /*b5150*/  STL [R1+0x600], R34 ;  /* 0x0006002201007387 */ /* 0x0003e80000100800 */
        /* <DEDUP_REMOVED lines=25> */
[----:B------:R3:W-:Y:S01]  /*b52f0*/  STL [R1+0x638], R35 ;  /* 0x0006382301007387 */ /* 0x0007e20000100800 */
[----:B-1----:R-:W-:-:S03]  /*b5300*/  IMAD.X R34, R13, 0x1, R2, P1 ;  /* 0x000000010d227824 */ /* 0x002fc600008e0602 */
[----:B------:R-:W4:Y:S04]  /*b5310*/  LDL.LU.64 R12, [R1+0x36e8] ;  /* 0x0036e800010c7983 */ /* 0x000f280000300a00 */
[----:B------:R2:W-:Y:S01]  /*b5320*/  STL [R1+0x640], R34 ;  /* 0x0006402201007387 */ /* 0x0005e20000100800 */
[----:B---3--:R-:W-:-:S05]  /*b5330*/  IADD3 R35, P0, R30, R3, RZ ;  /* 0x000000031e237210 */ /* 0x008fca0007f1e0ff */
[----:B------:R1:W-:Y:S01]  /*b5340*/  STL [R1+0x64c], R35 ;  /* 0x00064c2301007387 */ /* 0x0003e20000100800 */
[----:B--2---:R-:W-:Y:S01]  /*b5350*/  IADD3 R34, P1, R22, R3, RZ ;  /* 0x0000000316227210 */ /* 0x004fe20007f3e0ff */
[--C-:B-1----:R-:W-:Y:S02]  /*b5360*/  IMAD.X R35, R31, 0x1, R2.reuse, P0 ;  /* 0x000000011f237824 */ /* 0x102fe400000e0602 */
[----:B------:R-:W2:Y:S04]  /*b5370*/  LDL.LU.64 R30, [R1+0x36e0] ;  /* 0x0036e000011e7983 */ /* 0x000ea80000300a00 */
[----:B------:R1:W-:Y:S04]  /*b5380*/  STL [R1+0x654], R34 ;  /* 0x0006542201007387 */ /* 0x0003e80000100800 */
[----:B------:R3:W-:Y:S01]  /*b5390*/  STL [R1+0x648], R35 ;  /* 0x0006482301007387 */ /* 0x0007e20000100800 */
[----:B-1----:R-:W-:-:S03]  /*b53a0*/  IMAD.X R34, R23, 0x1, R2, P1 ;  /* 0x0000000117227824 */ /* 0x002fc600008e0602 */
[----:B------:R-:W2:Y:S01]  /*b53b0*/  LDL.LU.64 R22, [R1+0x36d8] ;  /* 0x0036d80001167983 */ /* 0x000ea20000300a00 */
[----:B---3--:R-:W-:-:S03]  /*b53c0*/  IADD3 R35, P0, R28, R3, RZ ;  /* 0x000000031c237210 */ /* 0x008fc60007f1e0ff */
[----:B------:R4:W-:Y:S04]  /*b53d0*/  STL [R1+0x650], R34 ;  /* 0x0006502201007387 */ /* 0x0009e80000100800 */
[----:B------:R1:W-:Y:S01]  /*b53e0*/  STL [R1+0x65c], R35 ;  /* 0x00065c2301007387 */ /* 0x0003e20000100800 */
[----:B----4-:R-:W-:Y:S01]  /*b53f0*/  IADD3 R34, P1, R20, R3, RZ ;  /* 0x0000000314227210 */ /* 0x010fe20007f3e0ff */
[--C-:B-1----:R-:W-:Y:S02]  /*b5400*/  IMAD.X R35, R29, 0x1, R2.reuse, P0 ;  /* 0x000000011d237824 */ /* 0x102fe400000e0602 */
[----:B------:R-:W3:Y:S04]  /*b5410*/  LDL.LU.64 R28, [R1+0x36d0] ;  /* 0x0036d000011c7983 */ /* 0x000ee80000300a00 */
[----:B------:R1:W-:Y:S04]  /*b5420*/  STL [R1+0x664], R34 ;  /* 0x0006642201007387 */ /* 0x0003e80000100800 */
[----:B------:R4:W-:Y:S01]  /*b5430*/  STL [R1+0x658], R35 ;  /* 0x0006582301007387 */ /* 0x0009e20000100800 */
[----:B-1----:R-:W-:-:S03]  /*b5440*/  IMAD.X R34, R21, 0x1, R2, P1 ;  /* 0x0000000115227824 */ /* 0x002fc600008e0602 */
[----:B------:R-:W3:Y:S01]  /*b5450*/  LDL.LU.64 R20, [R1+0x36c8] ;  /* 0x0036c80001147983 */ /* 0x000ee20000300a00 */
[----:B------:R-:W-:-:S03]  /*b5460*/  IADD3 R36, P0, R18, R3, RZ ;  /* 0x0000000312247210 */ /* 0x000fc60007f1e0ff */
[----:B------:R1:W-:Y:S02]  /*b5470*/  STL [R1+0x660], R34 ;  /* 0x0006602201007387 */ /* 0x0003e40000100800 */
[----:B----4-:R-:W-:Y:S02]  /*b5480*/  IMAD.X R35, R19, 0x1, R2, P0 ;  /* 0x0000000113237824 */ /* 0x010fe400000e0602 */
        /* <DEDUP_REMOVED lines=34> */
[----:B------:R-:W-:Y:S01]  /*b56b0*/  STL [R1+0x758], R35 ;  /* 0x0007582301007387 */ /* 0x000fe20000100800 */
[--C-:B-1----:R-:W-:Y:S01]  /*b56c0*/  IMAD.X R34, R31, 0x1, R2.reuse, P1 ;  /* 0x000000011f227824 */ /* 0x102fe200008e0602 */
[----:B------:R-:W-:Y:S02]  /*b56d0*/  IADD3 R36, P0, R22, R3, RZ ;  /* 0x0000000316247210 */ /* 0x000fe40007f1e0ff */
[----:B------:R-:W2:Y:S04]  /*b56e0*/  LDL.LU.64 R30, [R1+0x3688] ;  /* 0x00368800011e7983 */ /* 0x000ea80000300a00 */
[----:B------:R1:W-:Y:S04]  /*b56f0*/  STL [R1+0x760], R34 ;  /* 0x0007602201007387 */ /* 0x0003e80000100800 */
[----:B------:R-:W-:Y:S01]  /*b5700*/  STL [R1+0x76c], R36 ;  /* 0x00076c2401007387 */ /* 0x000fe20000100800 */
[----:B-1----:R-:W-:-:S03]  /*b5710*/  IMAD.X R34, R23, 0x1, R2, P0 ;  /* 0x0000000117227824 */ /* 0x002fc600000e0602 */
[----:B------:R-:W2:Y:S01]  /*b5720*/  LDL.LU.64 R22, [R1+0x3680] ;  /* 0x0036800001167983 */ /* 0x000ea20000300a00 */
[----:B---3--:R-:W-:-:S05]  /*b5730*/  IADD3 R35, P1, R28, R3, RZ ;  /* 0x000000031c237210 */ /* 0x008fca0007f3e0ff */
[----:B------:R-:W-:Y:S01]  /*b5740*/  IMAD.X R29, R29, 0x1, R2, P1 ;  /* 0x000000011d1d7824 */ /* 0x000fe200008e0602 */
[----:B------:R-:W-:Y:S04]  /*b5750*/  STL [R1+0x774], R35 ;  /* 0x0007742301007387 */ /* 0x000fe80000100800 */
[----:B------:R1:W-:Y:S01]  /*b5760*/  STL [R1+0x768], R34 ;  /* 0x0007682201007387 */ /* 0x0003e20000100800 */
[----:B------:R-:W-:-:S03]  /*b5770*/  IADD3 R28, P0, R20, R3, RZ ;  /* 0x00000003141c7210 */ /* 0x000fc60007f1e0ff */
[----:B------:R-:W-:Y:S02]  /*b5780*/  STL [R1+0x770], R29 ;  /* 0x0007701d01007387 */ /* 0x000fe40000100800 */
[----:B------:R-:W-:Y:S02]  /*b5790*/  IMAD.X R20, R21, 0x1, R2, P0 ;  /* 0x0000000115147824 */ /* 0x000fe400000e0602 */
[----:B-1----:R-:W3:Y:S01]  /*b57a0*/  LDL.LU.64 R34, [R1+0x3678] ;  /* 0x0036780001227983 */ /* 0x002ee20000300a00 */
[----:B----4-:R-:W-:-:S03]  /*b57b0*/  IADD3 R36, P1, R18, R3, RZ ;  /* 0x0000000312247210 */ /* 0x010fc60007f3e0ff */
[----:B------:R1:W-:Y:S02]  /*b57c0*/  STL [R1+0x77c], R28 ;  /* 0x00077c1c01007387 */ /* 0x0003e40000100800 */
[----:B------:R-:W-:Y:S02]  /*b57d0*/  IMAD.X R19, R19, 0x1, R2, P1 ;  /* 0x0000000113137824 */ /* 0x000fe400008e0602 */
[----:B-1----:R-:W4:Y:S04]  /*b57e0*/  LDL.LU.64 R28, [R1+0x3670] ;  /* 0x00367000011c7983 */ /* 0x002f280000300a00 */
[----:B------:R-:W-:Y:S04]  /*b57f0*/  STL [R1+0x784], R36 ;  /* 0x0007842401007387 */ /* 0x000fe80000100800 */
[----:B------:R1:W-:Y:S04]  /*b5800*/  STL [R1+0x778], R20 ;  /* 0x0007781401007387 */ /* 0x0003e80000100800 */
[----:B------:R-:W-:Y:S01]  /*b5810*/  STL [R1+0x780], R19 ;  /* 0x0007801301007387 */ /* 0x000fe20000100800 */
[----:B------:R-:W-:-:S03]  /*b5820*/  IADD3 R18, P0, R32, R3, RZ ;  /* 0x0000000320127210 */ /* 0x000fc60007f1e0ff */
[----:B-1----:R-:W4:Y:S04]  /*b5830*/  LDL.LU.64 R20, [R1+0x34e0] ;  /* 0x0034e00001147983 */ /* 0x002f280000300a00 */
[----:B------:R1:W-:Y:S01]  /*b5840*/  STL [R1+0x78c], R18 ;  /* 0x00078c1201007387 */ /* 0x0003e20000100800 */
[--C-:B------:R-:W-:Y:S01]  /*b5850*/  IMAD.X R32, R33, 0x1, R2.reuse, P0 ;  /* 0x0000000121207824 */ /* 0x100fe200000e0602 */
[-C--:B------:R-:W-:Y:S02]  /*b5860*/  IADD3 R36, P1, R16, R3.reuse, RZ ;  /* 0x0000000310247210 */ /* 0x080fe40007f3e0ff */
[----:B-1----:R-:W4:Y:S03]  /*b5870*/  LDL.LU.64 R18, [R1+0x34d8] ;  /* 0x0034d80001127983 */ /* 0x002f260000300a00 */
[----:B------:R-:W-:Y:S01]  /*b5880*/  IMAD.X R17, R17, 0x1, R2, P1 ;  /* 0x0000000111117824 */ /* 0x000fe200008e0602 */
[----:B------:R-:W-:Y:S04]  /*b5890*/  STL [R1+0x794], R36 ;  /* 0x0007942401007387 */ /* 0x000fe80000100800 */
[----:B------:R1:W-:Y:S04]  /*b58a0*/  STL [R1+0x788], R32 ;  /* 0x0007882001007387 */ /* 0x0003e80000100800 */
[----:B-1----:R-:W4:Y:S04]  /*b58b0*/  LDL.LU.64 R32, [R1+0x34d0] ;  /* 0x0034d00001207983 */ /* 0x002f280000300a00 */
[----:B------:R-:W-:Y:S01]  /*b58c0*/  STL [R1+0x790], R17 ;  /* 0x0007901101007387 */ /* 0x000fe20000100800 */
[----:B------:R-:W-:-:S05]  /*b58d0*/  IADD3 R16, P0, R26, R3, RZ ;  /* 0x000000031a107210 */ /* 0x000fca0007f1e0ff */
[----:B------:R1:W-:Y:S01]  /*b58e0*/  STL [R1+0x79c], R16 ;  /* 0x00079c1001007387 */ /* 0x0003e20000100800 */
[--C-:B------:R-:W-:Y:S01]  /*b58f0*/  IMAD.X R36, R27, 0x1, R2.reuse, P0 ;  /* 0x000000011b247824 */ /* 0x100fe200000e0602 */
[-C--:B------:R-:W-:Y:S02]  /*b5900*/  IADD3 R37, P1, R14, R3.reuse, RZ ;  /* 0x000000030e257210 */ /* 0x080fe40007f3e0ff */
[----:B-1----:R-:W4:Y:S03]  /*b5910*/  LDL.LU.64 R16, [R1+0x34c8] ;  /* 0x0034c80001107983 */ /* 0x002f260000300a00 */
[----:B------:R-:W-:Y:S01]  /*b5920*/  IMAD.X R27, R15, 0x1, R2, P1 ;  /* 0x000000010f1b7824 */ /* 0x000fe200008e0602 */
[----:B------:R-:W-:Y:S04]  /*b5930*/  STL [R1+0x7a4], R37 ;  /* 0x0007a42501007387 */ /* 0x000fe80000100800 */
[----:B------:R1:W-:Y:S04]  /*b5940*/  STL [R1+0x798], R36 ;  /* 0x0007982401007387 */ /* 0x0003e80000100800 */
[----:B------:R-:W4:Y:S04]  /*b5950*/  LDL.LU.64 R14, [R1+0x34c0] ;  /* 0x0034c000010e7983 */ /* 0x000f280000300a00 */
[----:B------:R-:W-:Y:S01]  /*b5960*/  STL [R1+0x7a0], R27 ;  /* 0x0007a01b01007387 */ /* 0x000fe20000100800 */
[----:B------:R-:W-:-:S05]  /*b5970*/  IADD3 R26, P0, R24, R3, RZ ;  /* 0x00000003181a7210 */ /* 0x000fca0007f1e0ff */
[----:B------:R1:W-:Y:S01]  /*b5980*/  STL [R1+0x7ac], R26 ;  /* 0x0007ac1a01007387 */ /* 0x0003e20000100800 */
[--C-:B------:R-:W-:Y:S01]  /*b5990*/  IMAD.X R25, R25, 0x1, R2.reuse, P0 ;  /* 0x0000000119197824 */ /* 0x100fe200000e0602 */
[-C--:B-1----:R-:W-:Y:S02]  /*b59a0*/  IADD3 R36, P1, R12, R3.reuse, RZ ;  /* 0x000000030c247210 */ /* 0x082fe40007f3e0ff */
[----:B------:R-:W4:Y:S03]  /*b59b0*/  LDL.LU.64 R26, [R1+0x34b8] ;  /* 0x0034b800011a7983 */ /* 0x000f260000300a00 */
[----:B------:R-:W-:Y:S01]  /*b59c0*/  IMAD.X R24, R13, 0x1, R2, P1 ;  /* 0x000000010d187824 */ /* 0x000fe200008e0602 */
[----:B------:R-:W-:Y:S04]  /*b59d0*/  STL [R1+0x7b4], R36 ;  /* 0x0007b42401007387 */ /* 0x000fe80000100800 */
[----:B------:R-:W-:Y:S04]  /*b59e0*/  STL [R1+0x7a8], R25 ;  /* 0x0007a81901007387 */ /* 0x000fe80000100800 */
[----:B------:R-:W4:Y:S04]  /*b59f0*/  LDL.LU.64 R12, [R1+0x34b0] ;  /* 0x0034b000010c7983 */ /* 0x000f280000300a00 */
[----:B------:R1:W-:Y:S04]  /*b5a00*/  STL [R1+0x7b0], R24 ;  /* 0x0007b01801007387 */ /* 0x0003e80000100800 */
[----:B-1----:R-:W4:Y:S01]  /*b5a10*/  LDL.LU.64 R24, [R1+0x34a8] ;  /* 0x0034a80001187983 */ /* 0x002f220000300a00 */
[----:B--2---:R-:W-:-:S05]  /*b5a20*/  IADD3 R36, P0, R30, R3, RZ ;  /* 0x000000031e247210 */ /* 0x004fca0007f1e0ff */
[----:B------:R-:W-:Y:S01]  /*b5a30*/  IMAD.X R30, R31, 0x1, R2, P0 ;  /* 0x000000011f1e7824 */ /* 0x000fe200000e0602 */
[----:B------:R1:W-:Y:S01]  /*b5a40*/  STL [R1+0x7bc], R36 ;  /* 0x0007bc2401007387 */ /* 0x0003e20000100800 */
[----:B------:R-:W-:-:S05]  /*b5a50*/  IADD3 R37, P1, R22, R3, RZ ;  /* 0x0000000316257210 */ /* 0x000fca0007f3e0ff */
[----:B-1----:R-:W-:Y:S01]  /*b5a60*/  IMAD.X R36, R23, 0x1, R2, P1 ;  /* 0x0000000117247824 */ /* 0x002fe200008e0602 */
[----:B------:R-:W-:Y:S04]  /*b5a70*/  STL [R1+0x7c4], R37 ;  /* 0x0007c42501007387 */ /* 0x000fe80000100800 */
[----:B------:R-:W2:Y:S04]  /*b5a80*/  LDL.LU.64 R22, [R1+0x34a0] ;  /* 0x0034a00001167983 */ /* 0x000ea80000300a00 */
[----:B------:R1:W-:Y:S04]  /*b5a90*/  STL [R1+0x7b8], R30 ;  /* 0x0007b81e01007387 */ /* 0x0003e80000100800 */
[----:B-1----:R-:W2:Y:S01]  /*b5aa0*/  LDL.LU.64 R30, [R1+0x3498] ;  /* 0x00349800011e7983 */ /* 0x002ea20000300a00 */
[----:B---3--:R-:W-:-:S03]  /*b5ab0*/  IADD3 R92, P0, R34, R3, RZ ;  /* 0x00000003225c7210 */ /* 0x008fc60007f1e0ff */
[----:B------:R1:W-:Y:S02]  /*b5ac0*/  STL [R1+0x7c0], R36 ;  /* 0x0007c02401007387 */ /* 0x0003e40000100800 */
[----:B------:R-:W-:-:S05]  /*b5ad0*/  IMAD.X R93, R35, 0x1, R2, P0 ;  /* 0x00000001235d7824 */ /* 0x000fca00000e0602 */
[----:B------:R-:W-:Y:S01]  /*b5ae0*/  STL.64 [R1+0x60a0], R92 ;  /* 0x0060a05c01007387 */ /* 0x000fe20000100a00 */
[----:B----4-:R-:W-:-:S05]  /*b5af0*/  IADD3 R94, P1, R28, R3, RZ ;  /* 0x000000031c5e7210 */ /* 0x010fca0007f3e0ff */
[----:B------:R-:W-:Y:S02]  /*b5b00*/  IMAD.X R95, R29, 0x1, R2, P1 ;  /* 0x000000011d5f7824 */ /* 0x000fe400008e0602 */
[----:B------:R-:W3:Y:S01]  /*b5b10*/  LDL.LU.64 R28, [R1+0x3490] ;  /* 0x00349000011c7983 */ /* 0x000ee20000300a00 */
[----:B-1----:R-:W-:-:S05]  /*b5b20*/  IADD3 R36, P0, R20, R3, RZ ;  /* 0x0000000314247210 */ /* 0x002fca0007f1e0ff */
[----:B------:R-:W-:Y:S01]  /*b5b30*/  IMAD.X R34, R21, 0x1, R2, P0 ;  /* 0x0000000115227824 */ /* 0x000fe200000e0602 */
[----:B------:R-:W-:Y:S04]  /*b5b40*/  STL [R1+0x8ec], R36 ;  /* 0x0008ec2401007387 */ /* 0x000fe80000100800 */
[----:B------:R-:W4:Y:S01]  /*b5b50*/  LDL.LU.64 R20, [R1+0x3488] ;  /* 0x0034880001147983 */ /* 0x000f220000300a00 */
[----:B------:R-:W-:-:S05]  /*b5b60*/  IADD3 R35, P1, R18, R3, RZ ;  /* 0x0000000312237210 */ /* 0x000fca0007f3e0ff */
[----:B------:R1:W-:Y:S04]  /*b5b70*/  STL [R1+0x8f4], R35 ;  /* 0x0008f42301007387 */ /* 0x0003e80000100800 */
[----:B------:R1:W-:Y:S02]  /*b5b80*/  STL [R1+0x8e8], R34 ;  /* 0x0008e82201007387 */ /* 0x0003e40000100800 */
[----:B-1----:R-:W-:Y:S02]  /*b5b90*/  IMAD.X R35, R19, 0x1, R2, P1 ;  /* 0x0000000113237824 */ /* 0x002fe400008e0602 */
[----:B------:R-:W4:Y:S01]  /*b5ba0*/  LDL.LU.64 R18, [R1+0x3480] ;  /* 0x0034800001127983 */ /* 0x000f220000300a00 */
[----:B------:R-:W-:-:S03]  /*b5bb0*/  IADD3 R34, P0, R32, R3, RZ ;  /* 0x0000000320227210 */ /* 0x000fc60007f1e0ff */
[----:B------:R-:W-:Y:S04]  /*b5bc0*/  STL [R1+0x8f0], R35 ;  /* 0x0008f02301007387 */ /* 0x000fe80000100800 */
[----:B------:R1:W-:Y:S02]  /*b5bd0*/  STL [R1+0x8fc], R34 ;  /* 0x0008fc2201007387 */ /* 0x0003e40000100800 */
[----:B-1----:R-:W-:Y:S02]  /*b5be0*/  IMAD.X R34, R33, 0x1, R2, P0 ;  /* 0x0000000121227824 */ /* 0x002fe400000e0602 */
        /* <DEDUP_REMOVED lines=12> */
[----:B------:R-:W-:Y:S01]  /*b5cb0*/  STL [R1+0x914], R35 ;  /* 0x0009142301007387 */ /* 0x000fe20000100800 */
[----:B------:R-:W-:-:S03]  /*b5cc0*/  IMAD.X R26, R27, 0x1, R2, P1 ;  /* 0x000000011b1a7824 */ /* 0x000fc600008e0602 */
[----:B------:R1:W-:Y:S04]  /*b5cd0*/  STL [R1+0x908], R34 ;  /* 0x0009082201007387 */ /* 0x0003e80000100800 */
[----:B------:R1:W-:Y:S02]  /*b5ce0*/  STL [R1+0x910], R26 ;  /* 0x0009101a01007387 */ /* 0x0003e40000100800 */
[-C--:B-1----:R-:W-:Y:S02]  /*b5cf0*/  IADD3 R34, P0, R12, R3.reuse, RZ ;  /* 0x000000030c227210 */ /* 0x082fe40007f1e0ff */
[----:B------:R-:W4:Y:S01]  /*b5d00*/  LDL.LU.64 R26, [R1+0x3360] ;  /* 0x00336000011a7983 */ /* 0x000f220000300a00 */
[----:B------:R-:W-:-:S03]  /*b5d10*/  IADD3 R35, P1, R24, R3, RZ ;  /* 0x0000000318237210 */ /* 0x000fc60007f3e0ff */
[----:B------:R1:W-:Y:S04]  /*b5d20*/  STL [R1+0x91c], R34 ;  /* 0x00091c2201007387 */ /* 0x0003e80000100800 */
[----:B------:R-:W-:Y:S01]  /*b5d30*/  STL [R1+0x924], R35 ;  /* 0x0009242301007387 */ /* 0x000fe20000100800 */
[----:B-1----:R-:W-:-:S03]  /*b5d40*/  IMAD.X R34, R13, 0x1, R2, P0 ;  /* 0x000000010d227824 */ /* 0x002fc600000e0602 */
[----:B------:R-:W4:Y:S01]  /*b5d50*/  LDL.LU.64 R12, [R1+0x3358] ;  /* 0x00335800010c7983 */ /* 0x000f220000300a00 */
[----:B------:R-:W-:-:S03]  /*b5d60*/  IMAD.X R24, R25, 0x1, R2, P1 ;  /* 0x0000000119187824 */ /* 0x000fc600008e0602 */
[----:B------:R-:W-:Y:S04]  /*b5d70*/  STL [R1+0x918], R34 ;  /* 0x0009182201007387 */ /* 0x000fe80000100800 */
[----:B------:R1:W-:Y:S04]  /*b5d80*/  STL [R1+0x920], R24 ;  /* 0x0009201801007387 */ /* 0x0003e80000100800 */
[----:B-1----:R-:W4:Y:S01]  /*b5d90*/  LDL.LU.64 R24, [R1+0x3350] ;  /* 0x0033500001187983 */ /* 0x002f220000300a00 */
[----:B--2---:R-:W-:-:S05]  /*b5da0*/  IADD3 R34, P0, R22, R3, RZ ;  /* 0x0000000316227210 */ /* 0x004fca0007f1e0ff */
[----:B------:R1:W-:Y:S01]  /*b5db0*/  STL [R1+0x92c], R34 ;  /* 0x00092c2201007387 */ /* 0x0003e20000100800 */
[----:B------:R-:W-:Y:S01]  /*b5dc0*/  IADD3 R35, P1, R30, R3, RZ ;  /* 0x000000031e237210 */ /* 0x000fe20007f3e0ff */
[----:B-1----:R-:W-:-:S04]  /*b5dd0*/  IMAD.X R34, R23, 0x1, R2, P0 ;  /* 0x0000000117227824 */ /* 0x002fc800000e0602 */
[----:B------:R3:W-:Y:S01]  /*b5de0*/  STL [R1+0x934], R35 ;  /* 0x0009342301007387 */ /* 0x0007e20000100800 */
[----:B------:R-:W-:-:S03]  /*b5df0*/  IMAD.X R30, R31, 0x1, R2, P1 ;  /* 0x000000011f1e7824 */ /* 0x000fc600008e0602 */
[----:B------:R-:W2:Y:S04]  /*b5e00*/  LDL.LU.64 R22, [R1+0x3348] ;  /* 0x0033480001167983 */ /* 0x000ea80000300a00 */
[----:B------:R-:W-:Y:S04]  /*b5e10*/  STL [R1+0x928], R34 ;  /* 0x0009282201007387 */ /* 0x000fe80000100800 */
[----:B------:R1:W-:Y:S01]  /*b5e20*/  STL [R1+0x930], R30 ;  /* 0x0009301e01007387 */ /* 0x0003e20000100800 */
[----:B---3--:R-:W-:-:S03]  /*b5e30*/  IADD3 R35, P0, R28, R3, RZ ;  /* 0x000000031c237210 */ /* 0x008fc60007f1e0ff */
[----:B-1----:R-:W3:Y:S04]  /*b5e40*/  LDL.LU.64 R30, [R1+0x3340] ;  /* 0x00334000011e7983 */ /* 0x002ee80000300a00 */
[----:B------:R1:W-:Y:S02]  /*b5e50*/  STL [R1+0x93c], R35 ;  /* 0x00093c2301007387 */ /* 0x0003e40000100800 */
[----:B-1----:R-:W-:Y:S01]  /*b5e60*/  IMAD.X R35, R29, 0x1, R2, P0 ;  /* 0x000000011d237824 */ /* 0x002fe200000e0602 */
[----:B----4-:R-:W-:-:S05]  /*b5e70*/  IADD3 R34, P1, R20, R3, RZ ;  /* 0x0000000314227210 */ /* 0x010fca0007f3e0ff */
[----:B------:R1:W-:Y:S04]  /*b5e80*/  STL [R1+0x944], R34 ;  /* 0x0009442201007387 */ /* 0x0003e80000100800 */
[----:B------:R-:W4:Y:S04]  /*b5e90*/  LDL.LU.64 R28, [R1+0x3338] ;  /* 0x00333800011c7983 */ /* 0x000f280000300a00 */
[----:B------:R-:W-:Y:S01]  /*b5ea0*/  STL [R1+0x938], R35 ;  /* 0x0009382301007387 */ /* 0x000fe20000100800 */
[----:B-1----:R-:W-:-:S03]  /*b5eb0*/  IMAD.X R34, R21, 0x1, R2, P1 ;  /* 0x0000000115227824 */ /* 0x002fc600008e0602 */
[----:B------:R-:W4:Y:S01]  /*b5ec0*/  LDL.LU.64 R20, [R1+0x3330] ;  /* 0x0033300001147983 */ /* 0x000f220000300a00 */
[----:B------:R-:W-:-:S03]  /*b5ed0*/  IADD3 R36, P0, R18, R3, RZ ;  /* 0x0000000312247210 */ /* 0x000fc60007f1e0ff */
[----:B------:R1:W-:Y:S04]  /*b5ee0*/  STL [R1+0x940], R34 ;  /* 0x0009402201007387 */ /* 0x0003e80000100800 */
[----:B------:R-:W-:Y:S01]  /*b5ef0*/  STL [R1+0x94c], R36 ;  /* 0x00094c2401007387 */ /* 0x000fe20000100800 */
[----:B-1----:R-:W-:-:S03]  /*b5f00*/  IMAD.X R34, R19, 0x1, R2, P0 ;  /* 0x0000000113227824 */ /* 0x002fc600000e0602 */
[----:B------:R-:W4:Y:S01]  /*b5f10*/  LDL.LU.64 R18, [R1+0x3328] ;  /* 0x0033280001127983 */ /* 0x000f220000300a00 */
[----:B------:R-:W-:-:S05]  /*b5f20*/  IADD3 R35, P1, R32, R3, RZ ;  /* 0x0000000320237210 */ /* 0x000fca0007f3e0ff */
[----:B------:R-:W-:Y:S01]  /*b5f30*/  IMAD.X R33, R33, 0x1, R2, P1 ;  /* 0x0000000121217824 */ /* 0x000fe200008e0602 */
[----:B------:R-:W-:Y:S04]  /*b5f40*/  STL [R1+0x954], R35 ;  /* 0x0009542301007387 */ /* 0x000fe80000100800 */
[----:B------:R1:W-:Y:S04]  /*b5f50*/  STL [R1+0x948], R34 ;  /* 0x0009482201007387 */ /* 0x0003e80000100800 */
[----:B-1----:R-:W4:Y:S04]  /*b5f60*/  LDL.LU.64 R34, [R1+0x3320] ;  /* 0x0033200001227983 */ /* 0x002f280000300a00 */
[----:B------:R-:W-:Y:S01]  /*b5f70*/  STL [R1+0x950], R33 ;  /* 0x0009502101007387 */ /* 0x000fe20000100800 */
[----:B------:R-:W-:-:S05]  /*b5f80*/  IADD3 R32, P0, R16, R3, RZ ;  /* 0x0000000310207210 */ /* 0x000fca0007f1e0ff */
[----:B------:R1:W-:Y:S01]  /*b5f90*/  STL [R1+0x95c], R32 ;  /* 0x00095c2001007387 */ /* 0x0003e20000100800 */
[----:B------:R-:W-:-:S03]  /*b5fa0*/  IMAD.X R16, R17, 0x1, R2, P0 ;  /* 0x0000000111107824 */ /* 0x000fc600000e0602 */
[----:B-1----:R-:W4:Y:S01]  /*b5fb0*/  LDL.LU.64 R32, [R1+0x3318] ;  /* 0x0033180001207983 */ /* 0x002f220000300a00 */
[----:B------:R-:W-:-:S05]  /*b5fc0*/  IADD3 R36, P1, R14, R3, RZ ;  /* 0x000000030e247210 */ /* 0x000fca0007f3e0ff */
[----:B------:R1:W-:Y:S04]  /*b5fd0*/  STL [R1+0x964], R36 ;  /* 0x0009642401007387 */ /* 0x0003e80000100800 */
[----:B------:R1:W-:Y:S02]  /*b5fe0*/  STL [R1+0x958], R16 ;  /* 0x0009581001007387 */ /* 0x0003e40000100800 */
[----:B-1----:R-:W-:Y:S02]  /*b5ff0*/  IMAD.X R36, R15, 0x1, R2, P1 ;  /* 0x000000010f247824 */ /* 0x002fe400008e0602 */
[----:B------:R-:W4:Y:S04]  /*b6000*/  LDL.LU.64 R16, [R1+0x3310] ;  /* 0x0033100001107983 */ /* 0x000f280000300a00 */
[----:B------:R-:W4:Y:S04]  /*b6010*/  LDL.LU.64 R14, [R1+0x3308] ;  /* 0x00330800010e7983 */ /* 0x000f280000300a00 */
[----:B------:R1:W-:Y:S02]  /*b6020*/  STL [R1+0x960], R36 ;  /* 0x0009602401007387 */ /* 0x0003e40000100800 */
[----:B-1----:R-:W-:-:S05]  /*b6030*/  IADD3 R36, P0, R26, R3, RZ ;  /* 0x000000031a247210 */ /* 0x002fca0007f1e0ff */
[----:B------:R-:W-:Y:S01]  /*b6040*/  IMAD.X R37, R27, 0x1, R2, P0 ;  /* 0x000000011b257824 */ /* 0x000fe200000e0602 */
[----:B------:R1:W-:Y:S01]  /*b6050*/  STL [R1+0xa70], R36 ;  /* 0x000a702401007387 */ /* 0x0003e20000100800 */
[----:B------:R-:W-:-:S05]  /*b6060*/  IADD3 R38, P1, R12, R3, RZ ;  /* 0x000000030c267210 */ /* 0x000fca0007f3e0ff */
[----:B------:R-:W-:Y:S01]  /*b6070*/  STL [R1+0xa78], R38 ;  /* 0x000a782601007387 */ /* 0x000fe20000100800 */
[----:B-1----:R-:W-:-:S03]  /*b6080*/  IMAD.X R36, R13, 0x1, R2, P1 ;  /* 0x000000010d247824 */ /* 0x002fc600008e0602 */
[----:B------:R-:W4:Y:S04]  /*b6090*/  LDL.LU.64 R26, [R1+0x3300] ;  /* 0x00330000011a7983 */ /* 0x000f280000300a00 */
[----:B------:R-:W-:Y:S04]  /*b60a0*/  STL [R1+0xa6c], R37 ;  /* 0x000a6c2501007387 */ /* 0x000fe80000100800 */
[----:B------:R-:W4:Y:S04]  /*b60b0*/  LDL.LU.64 R12, [R1+0x32f8] ;  /* 0x0032f800010c7983 */ /* 0x000f280000300a00 */
[----:B------:R1:W-:Y:S02]  /*b60c0*/  STL [R1+0xa74], R36 ;  /* 0x000a742401007387 */ /* 0x0003e40000100800 */
[----:B-1----:R-:W-:-:S05]  /*b60d0*/  IADD3 R36, P0, R24, R3, RZ ;  /* 0x0000000318247210 */ /* 0x002fca0007f1e0ff */
[----:B------:R-:W-:Y:S01]  /*b60e0*/  IMAD.X R37, R25, 0x1, R2, P0 ;  /* 0x0000000119257824 */ /* 0x000fe200000e0602 */
[----:B------:R1:W-:Y:S01]  /*b60f0*/  STL [R1+0xa80], R36 ;  /* 0x000a802401007387 */ /* 0x0003e20000100800 */
[----:B--2---:R-:W-:-:S05]  /*b6100*/  IADD3 R38, P1, R22, R3, RZ ;  /* 0x0000000316267210 */ /* 0x004fca0007f3e0ff */
[----:B-1----:R-:W-:Y:S01]  /*b6110*/  IMAD.X R36, R23, 0x1, R2, P1 ;  /* 0x0000000117247824 */ /* 0x002fe200008e0602 */
[----:B------:R-:W-:Y:S04]  /*b6120*/  STL [R1+0xa88], R38 ;  /* 0x000a882601007387 */ /* 0x000fe80000100800 */
[----:B------:R-:W2:Y:S04]  /*b6130*/  LDL.LU.64 R24, [R1+0x32f0] ;  /* 0x0032f00001187983 */ /* 0x000ea80000300a00 */
[----:B------:R3:W-:Y:S04]  /*b6140*/  STL [R1+0xa7c], R37 ;  /* 0x000a7c2501007387 */ /* 0x0007e80000100800 */
[----:B------:R-:W2:Y:S04]  /*b6150*/  LDL.LU.64 R22, [R1+0x32e8] ;  /* 0x0032e80001167983 */ /* 0x000ea80000300a00 */
[----:B------:R4:W-:Y:S01]  /*b6160*/  STL [R1+0xa84], R36 ;  /* 0x000a842401007387 */ /* 0x0009e20000100800 */
[----:B---3--:R-:W-:-:S05]  /*b6170*/  IADD3 R37, P0, R30, R3, RZ ;  /* 0x000000031e257210 */ /* 0x008fca0007f1e0ff */
[----:B------:R-:W-:Y:S01]  /*b6180*/  IMAD.X R31, R31, 0x1, R2, P0 ;  /* 0x000000011f1f7824 */ /* 0x000fe200000e0602 */
[----:B------:R-:W-:Y:S01]  /*b6190*/  STL [R1+0xa90], R37 ;  /* 0x000a902501007387 */ /* 0x000fe20000100800 */
[----:B----4-:R-:W-:-:S05]  /*b61a0*/  IADD3 R36, P1, R28, R3, RZ ;  /* 0x000000031c247210 */ /* 0x010fca0007f3e0ff */
[--C-:B------:R-:W-:Y:S01]  /*b61b0*/  IMAD.X R30, R29, 0x1, R2.reuse, P1 ;  /* 0x000000011d1e7824 */ /* 0x100fe200008e0602 */
[----:B------:R-:W-:Y:S01]  /*b61c0*/  IADD3 R29, P0, R20, R3, RZ ;  /* 0x00000003141d7210 */ /* 0x000fe20007f1e0ff */
[----:B------:R-:W-:Y:S04]  /*b61d0*/  STL [R1+0xa98], R36 ;  /* 0x000a982401007387 */ /* 0x000fe80000100800 */
[----:B------:R-:W-:Y:S01]  /*b61e0*/  STL [R1+0xa8c], R31 ;  /* 0x000a8c1f01007387 */ /* 0x000fe20000100800 */
[----:B------:R-:W-:-:S03]  /*b61f0*/  IMAD.X R20, R21, 0x1, R2, P0 ;  /* 0x0000000115147824 */ /* 0x000fc600000e0602 */
[----:B------:R1:W-:Y:S01]  /*b6200*/  STL [R1+0xa94], R30 ;  /* 0x000a941e01007387 */ /* 0x0003e20000100800 */
[----:B------:R-:W-:-:S03]  /*b6210*/  IADD3 R28, P1, R18, R3, RZ ;  /* 0x00000003121c7210 */ /* 0x000fc60007f3e0ff */
[----:B-1----:R-:W3:Y:S02]  /*b6220*/  LDL.LU.64 R30, [R1+0x3668] ;  /* 0x00366800011e7983 */ /* 0x002ee40000300a00 */
[----:B------:R-:W-:Y:S02]  /*b6230*/  IMAD.X R19, R19, 0x1, R2, P1 ;  /* 0x0000000113137824 */ /* 0x000fe400008e0602 */
[----:B------:R-:W-:Y:S04]  /*b6240*/  STL [R1+0xaa0], R29 ;  /* 0x000aa01d01007387 */ /* 0x000fe80000100800 */
[----:B------:R1:W-:Y:S04]  /*b6250*/  STL [R1+0xaa8], R28 ;  /* 0x000aa81c01007387 */ /* 0x0003e80000100800 */
[----:B-1----:R-:W4:Y:S01]  /*b6260*/  LDL.LU.64 R28, [R1+0x3660] ;  /* 0x00366000011c7983 */ /* 0x002f220000300a00 */
[----:B------:R-:W-:-:S03]  /*b6270*/  IADD3 R18, P0, R34, R3, RZ ;  /* 0x0000000322127210 */ /* 0x000fc60007f1e0ff */
[----:B------:R1:W-:Y:S04]  /*b6280*/  STL [R1+0xa9c], R20 ;  /* 0x000a9c1401007387 */ /* 0x0003e80000100800 */
[----:B------:R-:W-:Y:S01]  /*b6290*/  STL [R1+0xaa4], R19 ;  /* 0x000aa41301007387 */ /* 0x000fe20000100800 */
[----:B------:R-:W-:-:S03]  /*b62a0*/  IMAD.X R34, R35, 0x1, R2, P0 ;  /* 0x0000000123227824 */ /* 0x000fc600000e0602 */
[----:B-1----:R-:W4:Y:S04]  /*b62b0*/  LDL.LU.64 R20, [R1+0x3658] ;  /* 0x0036580001147983 */ /* 0x002f280000300a00 */
[----:B------:R1:W-:Y:S04]  /*b62c0*/  STL [R1+0xab0], R18 ;  /* 0x000ab01201007387 */ /* 0x0003e80000100800 */
[----:B-1----:R-:W4:Y:S01]  /*b62d0*/  LDL.LU.64 R18, [R1+0x3650] ;  /* 0x0036500001127983 */ /* 0x002f220000300a00 */
[----:B------:R-:W-:-:S05]  /*b62e0*/  IADD3 R36, P1, R32, R3, RZ ;  /* 0x0000000320247210 */ /* 0x000fca0007f3e0ff */
[----:B------:R-:W-:Y:S01]  /*b62f0*/  IMAD.X R33, R33, 0x1, R2, P1 ;  /* 0x0000000121217824 */ /* 0x000fe200008e0602 */
[----:B------:R-:W-:Y:S04]  /*b6300*/  STL [R1+0xab8], R36 ;  /* 0x000ab82401007387 */ /* 0x000fe80000100800 */
[----:B------:R1:W-:Y:S04]  /*b6310*/  STL [R1+0xaac], R34 ;  /* 0x000aac2201007387 */ /* 0x0003e80000100800 */
[----:B------:R1:W-:Y:S01]  /*b6320*/  STL [R1+0xab4], R33 ;  /* 0x000ab42101007387 */ /* 0x0003e20000100800 */
[----:B------:R-:W-:-:S02]  /*b6330*/  IADD3 R32, P0, R16, R3, RZ ;  /* 0x0000000310207210 */ /* 0x000fc40007f1e0ff */
[----:B-1----:R-:W-:-:S03]  /*b6340*/  IADD3 R34, P1, R14, R3, RZ ;  /* 0x000000030e227210 */ /* 0x002fc60007f3e0ff */
[--C-:B------:R-:W-:Y:S01]  /*b6350*/  IMAD.X R33, R17, 0x1, R2.reuse, P0 ;  /* 0x0000000111217824 */ /* 0x100fe200000e0602 */
[----:B------:R1:W-:Y:S04]  /*b6360*/  STL [R1+0xac0], R32 ;  /* 0x000ac02001007387 */ /* 0x0003e80000100800 */
[----:B------:R-:W-:Y:S04]  /*b6370*/  STL [R1+0xac8], R34 ;  /* 0x000ac82201007387 */ /* 0x000fe80000100800 */
[----:B------:R-:W4:Y:S01]  /*b6380*/  LDL.LU.64 R16, [R1+0x3648] ;  /* 0x0036480001107983 */ /* 0x000f220000300a00 */
[----:B-1----:R-:W-:-:S03]  /*b6390*/  IMAD.X R32, R15, 0x1, R2, P1 ;  /* 0x000000010f207824 */ /* 0x002fc600008e0602 */
[----:B------:R-:W-:Y:S04]  /*b63a0*/  STL [R1+0xabc], R33 ;  /* 0x000abc2101007387 */ /* 0x000fe80000100800 */
[----:B------:R-:W4:Y:S04]  /*b63b0*/  LDL.LU.64 R14, [R1+0x3640] ;  /* 0x00364000010e7983 */ /* 0x000f280000300a00 */
[----:B------:R1:W-:Y:S02]  /*b63c0*/  STL [R1+0xac4], R32 ;  /* 0x000ac42001007387 */ /* 0x0003e40000100800 */
[----:B-1----:R-:W-:-:S05]  /*b63d0*/  IADD3 R32, P0, R26, R3, RZ ;  /* 0x000000031a207210 */ /* 0x002fca0007f1e0ff */
[--C-:B------:R-:W-:Y:S01]  /*b63e0*/  IMAD.X R33, R27, 0x1, R2.reuse, P0 ;  /* 0x000000011b217824 */ /* 0x100fe200000e0602 */
[----:B------:R-:W-:Y:S01]  /*b63f0*/  IADD3 R34, P1, R12, R3, RZ ;  /* 0x000000030c227210 */ /* 0x000fe20007f3e0ff */
[----:B------:R1:W-:Y:S04]  /*b6400*/  STL [R1+0xad0], R32 ;  /* 0x000ad02001007387 */ /* 0x0003e80000100800 */
[----:B------:R-:W-:Y:S04]  /*b6410*/  STL [R1+0xad8], R34 ;  /* 0x000ad82201007387 */ /* 0x000fe80000100800 */
[----:B------:R-:W4:Y:S01]  /*b6420*/  LDL.LU.64 R26, [R1+0x3638] ;  /* 0x00363800011a7983 */ /* 0x000f220000300a00 */
[----:B-1----:R-:W-:-:S03]  /*b6430*/  IMAD.X R32, R13, 0x1, R2, P1 ;  /* 0x000000010d207824 */ /* 0x002fc600008e0602 */
[----:B------:R2:W-:Y:S04]  /*b6440*/  STL [R1+0xacc], R33 ;  /* 0x000acc2101007387 */ /* 0x0005e80000100800 */
[----:B------:R-:W4:Y:S04]  /*b6450*/  LDL.LU.64 R12, [R1+0x3630] ;  /* 0x00363000010c7983 */ /* 0x000f280000300a00 */
[----:B------:R1:W-:Y:S01]  /*b6460*/  STL [R1+0xad4], R32 ;  /* 0x000ad42001007387 */ /* 0x0003e20000100800 */
[----:B--2---:R-:W-:-:S05]  /*b6470*/  IADD3 R33, P0, R24, R3, RZ ;  /* 0x0000000318217210 */ /* 0x004fca0007f1e0ff */
[--C-:B------:R-:W-:Y:S01]  /*b6480*/  IMAD.X R24, R25, 0x1, R2.reuse, P0 ;  /* 0x0000000119187824 */ /* 0x100fe200000e0602 */
[----:B-1----:R-:W-:Y:S01]  /*b6490*/  IADD3 R32, P1, R22, R3, RZ ;  /* 0x0000000316207210 */ /* 0x002fe20007f3e0ff */
[----:B------:R-:W-:Y:S04]  /*b64a0*/  STL [R1+0xae0], R33 ;  /* 0x000ae02101007387 */ /* 0x000fe80000100800 */
[----:B------:R-:W-:Y:S01]  /*b64b0*/  STL [R1+0xae8], R32 ;  /* 0x000ae82001007387 */ /* 0x000fe20000100800 */
[----:B------:R-:W-:-:S03]  /*b64c0*/  IMAD.X R22, R23, 0x1, R2, P1 ;  /* 0x0000000117167824 */ /* 0x000fc600008e0602 */
[----:B------:R-:W2:Y:S04]  /*b64d0*/  LDL.LU.64 R38, [R1+0x3628] ;  /* 0x0036280001267983 */ /* 0x000ea80000300a00 */
[----:B------:R1:W-:Y:S04]  /*b64e0*/  STL [R1+0xadc], R24 ;  /* 0x000adc1801007387 */ /* 0x0003e80000100800 */
[----:B------:R-:W2:Y:S04]  /*b64f0*/  LDL.LU.64 R36, [R1+0x3620] ;  /* 0x0036200001247983 */ /* 0x000ea80000300a00 */
[----:B------:R1:W-:Y:S04]  /*b6500*/  STL [R1+0xae4], R22 ;  /* 0x000ae41601007387 */ /* 0x0003e80000100800 */
[----:B-1----:R-:W2:Y:S04]  /*b6510*/  LDL.LU.64 R24, [R1+0x3618] ;  /* 0x0036180001187983 */ /* 0x002ea80000300a00 */
[----:B------:R-:W2:Y:S04]  /*b6520*/  LDL.LU.64 R22, [R1+0x3610] ;  /* 0x0036100001167983 */ /* 0x000ea80000300a00 */
[----:B------:R-:W2:Y:S04]  /*b6530*/  LDL.LU.64 R34, [R1+0x3608] ;  /* 0x0036080001227983 */ /* 0x000ea80000300a00 */
[----:B------:R-:W2:Y:S01]  /*b6540*/  LDL.LU.64 R32, [R1+0x3600] ;  /* 0x0036000001207983 */ /* 0x000ea20000300a00 */
[----:B---3--:R-:W-:-:S05]  /*b6550*/  IADD3 R88, P0, R30, R3, RZ ;  /* 0x000000031e587210 */ /* 0x008fca0007f1e0ff */
[----:B------:R-:W-:Y:S02]  /*b6560*/  IMAD.X R89, R31, 0x1, R2, P0 ;  /* 0x000000011f597824 */ /* 0x000fe400000e0602 */
[----:B------:R-:W3:Y:S01]  /*b6570*/  LDL.LU.64 R30, [R1+0x35f8] ;  /* 0x0035f800011e7983 */ /* 0x000ee20000300a00 */
[----:B----4-:R-:W-:-:S05]  /*b6580*/  IADD3 R90, P1, R28, R3, RZ ;  /* 0x000000031c5a7210 */ /* 0x010fca0007f3e0ff */
        /* <DEDUP_REMOVED lines=20> */
[----:B--2---:R-:W-:-:S05]  /*b66d0*/  IADD3 R72, P0, R38, R3, RZ ;  /* 0x0000000326487210 */ /* 0x004fca0007f1e0ff */
[----:B------:R-:W-:Y:S01]  /*b66e0*/  IMAD.X R73, R39, 0x1, R2, P0 ;  /* 0x0000000127497824 */ /* 0x000fe200000e0602 */
[----:B------:R-:W-:-:S05]  /*b66f0*/  IADD3 R74, P1, R36, R3, RZ ;  /* 0x00000003244a7210 */ /* 0x000fca0007f3e0ff */
[----:B------:R-:W-:Y:S01]  /*b6700*/  IMAD.X R75, R37, 0x1, R2, P1 ;  /* 0x00000001254b7824 */ /* 0x000fe200008e0602 */
[-C--:B------:R-:W-:Y:S02]  /*b6710*/  IADD3 R68, P0, R24, R3.reuse, RZ ;  /* 0x0000000318447210 */ /* 0x080fe40007f1e0ff */
[----:B------:R-:W-:-:S03]  /*b6720*/  IADD3 R70, P1, R22, R3, RZ ;  /* 0x0000000316467210 */ /* 0x000fc60007f3e0ff */
[--C-:B------:R-:W-:Y:S02]  /*b6730*/  IMAD.X R69, R25, 0x1, R2.reuse, P0 ;  /* 0x0000000119457824 */ /* 0x100fe400000e0602 */
[----:B------:R-:W2:Y:S01]  /*b6740*/  LDL.LU.64 R24, [R1+0x3520] ;  /* 0x0035200001187983 */ /* 0x000ea20000300a00 */
[-C--:B------:R-:W-:Y:S01]  /*b6750*/  IADD3 R236, P0, R34, R3.reuse, RZ ;  /* 0x0000000322ec7210 */ /* 0x080fe20007f1e0ff */
[--C-:B------:R-:W-:Y:S02]  /*b6760*/  IMAD.X R71, R23, 0x1, R2.reuse, P1 ;  /* 0x0000000117477824 */ /* 0x100fe400008e0602 */
[----:B------:R-:W2:Y:S01]  /*b6770*/  LDL.LU.64 R22, [R1+0x3518] ;  /* 0x0035180001167983 */ /* 0x000ea20000300a00 */
[----:B------:R-:W-:Y:S01]  /*b6780*/  IADD3 R238, P1, R32, R3, RZ ;  /* 0x0000000320ee7210 */ /* 0x000fe20007f3e0ff */
[----:B------:R-:W-:-:S04]  /*b6790*/  IMAD.X R237, R35, 0x1, R2, P0 ;  /* 0x0000000123ed7824 */ /* 0x000fc800000e0602 */
[----:B------:R-:W-:Y:S01]  /*b67a0*/  IMAD.X R239, R33, 0x1, R2, P1 ;  /* 0x0000000121ef7824 */ /* 0x000fe200008e0602 */
[----:B---3--:R-:W-:-:S05]  /*b67b0*/  IADD3 R240, P0, R30, R3, RZ ;  /* 0x000000031ef07210 */ /* 0x008fca0007f1e0ff */
[----:B------:R-:W-:Y:S01]  /*b67c0*/  IMAD.X R241, R31, 0x1, R2, P0 ;  /* 0x000000011ff17824 */ /* 0x000fe200000e0602 */
[----:B----4-:R-:W-:-:S05]  /*b67d0*/  IADD3 R242, P1, R28, R3, RZ ;  /* 0x000000031cf27210 */ /* 0x010fca0007f3e0ff */
[----:B------:R-:W-:Y:S01]  /*b67e0*/  IMAD.X R243, R29, 0x1, R2, P1 ;  /* 0x000000011df37824 */ /* 0x000fe200008e0602 */
[----:B------:R-:W-:-:S05]  /*b67f0*/  IADD3 R28, P0, R20, R3, RZ ;  /* 0x00000003141c7210 */ /* 0x000fca0007f1e0ff */
[----:B------:R-:W-:Y:S01]  /*b6800*/  IMAD.X R29, R21, 0x1, R2, P0 ;  /* 0x00000001151d7824 */ /* 0x000fe200000e0602 */
[----:B------:R1:W-:Y:S01]  /*b6810*/  STL [R1+0x96c], R28 ;  /* 0x00096c1c01007387 */ /* 0x0003e20000100800 */
[----:B------:R-:W-:-:S05]  /*b6820*/  IADD3 R30, P1, R18, R3, RZ ;  /* 0x00000003121e7210 */ /* 0x000fca0007f3e0ff */
[----:B------:R3:W-:Y:S01]  /*b6830*/  STL [R1+0x974], R30 ;  /* 0x0009741e01007387 */ /* 0x0007e20000100800 */
[----:B-1----:R-:W-:-:S03]  /*b6840*/  IMAD.X R28, R19, 0x1, R2, P1 ;  /* 0x00000001131c7824 */ /* 0x002fc600008e0602 */
[----:B------:R-:W4:Y:S04]  /*b6850*/  LDL.LU.64 R20, [R1+0x3510] ;  /* 0x0035100001147983 */ /* 0x000f280000300a00 */
[----:B------:R1:W-:Y:S04]  /*b6860*/  STL [R1+0x968], R29 ;  /* 0x0009681d01007387 */ /* 0x0003e80000100800 */
[----:B------:R-:W4:Y:S04]  /*b6870*/  LDL.LU.64 R18, [R1+0x3508] ;  /* 0x0035080001127983 */ /* 0x000f280000300a00 */
[----:B------:R1:W-:Y:S01]  /*b6880*/  STL [R1+0x970], R28 ;  /* 0x0009701c01007387 */ /* 0x0003e20000100800 */
[----:B---3--:R-:W-:-:S02]  /*b6890*/  IADD3 R30, P0, R16, R3, RZ ;  /* 0x00000003101e7210 */ /* 0x008fc40007f1e0ff */
[----:B-1----:R-:W-:-:S03]  /*b68a0*/  IADD3 R29, P1, R14, R3, RZ ;  /* 0x000000030e1d7210 */ /* 0x002fc60007f3e0ff */
[--C-:B------:R-:W-:Y:S01]  /*b68b0*/  IMAD.X R28, R17, 0x1, R2.reuse, P0 ;  /* 0x00000001111c7824 */ /* 0x100fe200000e0602 */
[----:B------:R-:W-:Y:S01]  /*b68c0*/  STL [R1+0x97c], R30 ;  /* 0x00097c1e01007387 */ /* 0x000fe20000100800 */
[----:B------:R-:W-:-:S03]  /*b68d0*/  IMAD.X R14, R15, 0x1, R2, P1 ;  /* 0x000000010f0e7824 */ /* 0x000fc600008e0602 */
[----:B------:R-:W-:Y:S04]  /*b68e0*/  STL [R1+0x984], R29 ;  /* 0x0009841d01007387 */ /* 0x000fe80000100800 */
[----:B------:R-:W3:Y:S04]  /*b68f0*/  LDL.LU.64 R16, [R1+0x3500] ;  /* 0x0035000001107983 */ /* 0x000ee80000300a00 */
[----:B------:R1:W-:Y:S04]  /*b6900*/  STL [R1+0x978], R28 ;  /* 0x0009781c01007387 */ /* 0x0003e80000100800 */
[----:B------:R1:W-:Y:S01]  /*b6910*/  STL [R1+0x980], R14 ;  /* 0x0009800e01007387 */ /* 0x0003e20000100800 */
[----:B------:R-:W-:-:S05]  /*b6920*/  IADD3 R15, P0, R12, R3, RZ ;  /* 0x000000030c0f7210 */ /* 0x000fca0007f1e0ff */
[----:B------:R-:W-:Y:S04]  /*b6930*/  STL [R1+0x98c], R15 ;  /* 0x00098c0f01007387 */ /* 0x000fe80000100800 */
[----:B-1----:R-:W3:Y:S01]  /*b6940*/  LDL.LU.64 R28, [R1+0x34f8] ;  /* 0x0034f800011c7983 */ /* 0x002ee20000300a00 */
[----:B------:R-:W-:Y:S01]  /*b6950*/  IADD3 R14, P1, R26, R3, RZ ;  /* 0x000000031a0e7210 */ /* 0x000fe20007f3e0ff */
[----:B------:R-:W-:-:S04]  /*b6960*/  IMAD.X R13, R13, 0x1, R2, P0 ;  /* 0x000000010d0d7824 */ /* 0x000fc800000e0602 */
[----:B------:R-:W-:Y:S01]  /*b6970*/  STL [R1+0x994], R14 ;  /* 0x0009940e01007387 */ /* 0x000fe20000100800 */
[----:B------:R-:W-:-:S03]  /*b6980*/  IMAD.X R27, R27, 0x1, R2, P1 ;  /* 0x000000011b1b7824 */ /* 0x000fc600008e0602 */
[----:B------:R-:W3:Y:S04]  /*b6990*/  LDL.LU R12, [R1+0x720] ;  /* 0x00072000010c7983 */ /* 0x000ee80000300800 */
[----:B------:R1:W-:Y:S04]  /*b69a0*/  STL [R1+0x988], R13 ;  /* 0x0009880d01007387 */ /* 0x0003e80000100800 */
[----:B-1----:R-:W3:Y:S04]  /*b69b0*/  LDL.LU R13, [R1+0x724] ;  /* 0x00072400010d7983 */ /* 0x002ee80000300800 */
[----:B------:R-:W3:Y:S04]  /*b69c0*/  LDL.LU R14, [R1+0x728] ;  /* 0x00072800010e7983 */ /* 0x000ee80000300800 */
[----:B------:R-:W3:Y:S04]  /*b69d0*/  LDL.LU R15, [R1+0x72c] ;  /* 0x00072c00010f7983 */ /* 0x000ee80000300800 */
[----:B------:R-:W-:Y:S01]  /*b69e0*/  STL [R1+0x990], R27 ;  /* 0x0009901b01007387 */ /* 0x000fe20000100800 */
[----:B--2---:R-:W-:-:S02]  /*b69f0*/  IADD3 R26, P0, R24, R3, RZ ;  /* 0x00000003181a7210 */ /* 0x004fc40007f1e0ff */
[----:B------:R-:W-:-:S03]  /*b6a00*/  IADD3 R30, P1, R22, R3, RZ ;  /* 0x00000003161e7210 */ /* 0x000fc60007f3e0ff */
[----:B------:R1:W-:Y:S01]  /*b6a10*/  STL [R1+0x99c], R26 ;  /* 0x00099c1a01007387 */ /* 0x0003e20000100800 */
[--C-:B------:R-:W-:Y:S02]  /*b6a20*/  IMAD.X R25, R25, 0x1, R2.reuse, P0 ;  /* 0x0000000119197824 */ /* 0x100fe400000e0602 */
[----:B------:R-:W-:Y:S01]  /*b6a30*/  IMAD.X R24, R23, 0x1, R2, P1 ;  /* 0x0000000117187824 */ /* 0x000fe200008e0602 */
[----:B-1----:R-:W2:Y:S04]  /*b6a40*/  LDL.LU.64 R26, [R1+0x34f0] ;  /* 0x0034f000011a7983 */ /* 0x002ea80000300a00 */
[----:B------:R4:W-:Y:S04]  /*b6a50*/  STL [R1+0x9a4], R30 ;  /* 0x0009a41e01007387 */ /* 0x0009e80000100800 */
[----:B------:R1:W-:Y:S04]  /*b6a60*/  STL [R1+0x998], R25 ;  /* 0x0009981901007387 */ /* 0x0003e80000100800 */
[----:B------:R-:W2:Y:S04]  /*b6a70*/  LDL.LU.64 R22, [R1+0x34e8] ;  /* 0x0034e80001167983 */ /* 0x000ea80000300a00 */
[----:B------:R1:W-:Y:S01]  /*b6a80*/  STL [R1+0x9a0], R24 ;  /* 0x0009a01801007387 */ /* 0x0003e20000100800 */
[----:B----4-:R-:W-:-:S02]  /*b6a90*/  IADD3 R30, P0, R20, R3, RZ ;  /* 0x00000003141e7210 */ /* 0x010fc40007f1e0ff */
[----:B-1----:R-:W-:-:S03]  /*b6aa0*/  IADD3 R25, P1, R18, R3, RZ ;  /* 0x0000000312197210 */ /* 0x002fc60007f3e0ff */
[--C-:B------:R-:W-:Y:S01]  /*b6ab0*/  IMAD.X R24, R21, 0x1, R2.reuse, P0 ;  /* 0x0000000115187824 */ /* 0x100fe200000e0602 */
[----:B------:R-:W-:Y:S01]  /*b6ac0*/  STL [R1+0x9ac], R30 ;  /* 0x0009ac1e01007387 */ /* 0x000fe20000100800 */
[----:B------:R-:W-:-:S03]  /*b6ad0*/  IMAD.X R19, R19, 0x1, R2, P1 ;  /* 0x0000000113137824 */ /* 0x000fc600008e0602 */
[----:B------:R-:W-:Y:S04]  /*b6ae0*/  STL [R1+0x9b4], R25 ;  /* 0x0009b41901007387 */ /* 0x000fe80000100800 */
[----:B------:R-:W4:Y:S04]  /*b6af0*/  LDL.LU.64 R20, [R1+0x3560] ;  /* 0x0035600001147983 */ /* 0x000f280000300a00 */
[----:B------:R1:W-:Y:S04]  /*b6b00*/  STL [R1+0x9a8], R24 ;  /* 0x0009a81801007387 */ /* 0x0003e80000100800 */
[----:B------:R-:W-:Y:S01]  /*b6b10*/  STL [R1+0x9b0], R19 ;  /* 0x0009b01301007387 */ /* 0x000fe20000100800 */
[----:B---3--:R-:W-:-:S05]  /*b6b20*/  IADD3 R18, P0, R16, R3, RZ ;  /* 0x0000000310127210 */ /* 0x008fca0007f1e0ff */
[----:B-1----:R-:W-:Y:S01]  /*b6b30*/  IMAD.X R24, R17, 0x1, R2, P0 ;  /* 0x0000000111187824 */ /* 0x002fe200000e0602 */
[----:B------:R1:W-:Y:S04]  /*b6b40*/  STL [R1+0x9bc], R18 ;  /* 0x0009bc1201007387 */ /* 0x0003e80000100800 */
[----:B-1----:R-:W3:Y:S01]  /*b6b50*/  LDL.LU.64 R18, [R1+0x3558] ;  /* 0x0035580001127983 */ /* 0x002ee20000300a00 */
[----:B------:R-:W-:-:S05]  /*b6b60*/  IADD3 R25, P1, R28, R3, RZ ;  /* 0x000000031c197210 */ /* 0x000fca0007f3e0ff */
[----:B------:R-:W-:Y:S04]  /*b6b70*/  STL [R1+0x9c4], R25 ;  /* 0x0009c41901007387 */ /* 0x000fe80000100800 */
[----:B------:R-:W3:Y:S04]  /*b6b80*/  LDL.LU.64 R16, [R1+0x3370] ;  /* 0x0033700001107983 */ /* 0x000ee80000300a00 */
[----:B------:R1:W-:Y:S04]  /*b6b90*/  STL [R1+0x9b8], R24 ;  /* 0x0009b81801007387 */ /* 0x0003e80000100800 */
[----:B-1----:R-:W3:Y:S01]  /*b6ba0*/  LDL.LU.64 R24, [R1+0x3368] ;  /* 0x0033680001187983 */ /* 0x002ee20000300a00 */
[----:B------:R-:W-:-:S03]  /*b6bb0*/  IMAD.X R29, R29, 0x1, R2, P1 ;  /* 0x000000011d1d7824 */ /* 0x000fc600008e0602 */
[----:B------:R-:W3:Y:S04]  /*b6bc0*/  LDL.LU R36, [R1+0x710] ;  /* 0x0007100001247983 */ /* 0x000ee80000300800 */
[----:B------:R-:W3:Y:S04]  /*b6bd0*/  LDL.LU R37, [R1+0x714] ;  /* 0x0007140001257983 */ /* 0x000ee80000300800 */
[----:B------:R-:W3:Y:S04]  /*b6be0*/  LDL.LU R38, [R1+0x718] ;  /* 0x0007180001267983 */ /* 0x000ee80000300800 */
[----:B------:R-:W3:Y:S04]  /*b6bf0*/  LDL.LU R39, [R1+0x71c] ;  /* 0x00071c0001277983 */ /* 0x000ee80000300800 */
[----:B------:R-:W3:Y:S04]  /*b6c00*/  LDL.LU R248, [R1+0x700] ;  /* 0x0007000001f87983 */ /* 0x000ee80000300800 */
[----:B------:R-:W-:Y:S01]  /*b6c10*/  STL [R1+0x9c0], R29 ;  /* 0x0009c01d01007387 */ /* 0x000fe20000100800 */
[----:B--2---:R-:W-:-:S05]  /*b6c20*/  IADD3 R28, P0, R26, R3, RZ ;  /* 0x000000031a1c7210 */ /* 0x004fca0007f1e0ff */
[----:B------:R1:W-:Y:S01]  /*b6c30*/  STL [R1+0x9cc], R28 ;  /* 0x0009cc1c01007387 */ /* 0x0003e20000100800 */
[----:B------:R-:W-:-:S03]  /*b6c40*/  IMAD.X R26, R27, 0x1, R2, P0 ;  /* 0x000000011b1a7824 */ /* 0x000fc600000e0602 */
[----:B------:R-:W2:Y:S04]  /*b6c50*/  LDL.LU R249, [R1+0x704] ;  /* 0x0007040001f97983 */ /* 0x000ea80000300800 */
[----:B------:R-:W2:Y:S01]  /*b6c60*/  LDL.LU R250, [R1+0x708] ;  /* 0x0007080001fa7983 */ /* 0x000ea20000300800 */
[----:B-1----:R-:W-:-:S03]  /*b6c70*/  IADD3 R28, P1, R22, R3, RZ ;  /* 0x00000003161c7210 */ /* 0x002fc60007f3e0ff */
[----:B------:R-:W2:Y:S02]  /*b6c80*/  LDL.LU R251, [R1+0x70c] ;  /* 0x00070c0001fb7983 */ /* 0x000ea40000300800 */
[----:B------:R-:W-:Y:S02]  /*b6c90*/  IMAD.X R22, R23, 0x1, R2, P1 ;  /* 0x0000000117167824 */ /* 0x000fe400008e0602 */
[----:B------:R-:W-:Y:S04]  /*b6ca0*/  STL [R1+0x9d4], R28 ;  /* 0x0009d41c01007387 */ /* 0x000fe80000100800 */
[----:B------:R-:W2:Y:S04]  /*b6cb0*/  LDL.LU.64 R34, [R1+0x3390] ;  /* 0x0033900001227983 */ /* 0x000ea80000300a00 */
[----:B------:R-:W-:Y:S04]  /*b6cc0*/  STL [R1+0x9c8], R26 ;  /* 0x0009c81a01007387 */ /* 0x000fe80000100800 */
[----:B------:R4:W-:Y:S02]  /*b6cd0*/  STL [R1+0x9d0], R22 ;  /* 0x0009d01601007387 */ /* 0x0009e40000100800 */
[----:B----4-:R-:W-:-:S05]  /*b6ce0*/  IADD3 R22, P0, R20, R3, RZ ;  /* 0x0000000314167210 */ /* 0x010fca0007f1e0ff */
[----:B------:R1:W-:Y:S01]  /*b6cf0*/  STL [R1+0x724], R22 ;  /* 0x0007241601007387 */ /* 0x0003e20000100800 */
[----:B------:R-:W-:Y:S01]  /*b6d00*/  IMAD.X R20, R21, 0x1, R2, P0 ;  /* 0x0000000115147824 */ /* 0x000fe200000e0602 */
[----:B---3--:R-:W-:-:S05]  /*b6d10*/  IADD3 R26, P1, R18, R3, RZ ;  /* 0x00000003121a7210 */ /* 0x008fca0007f3e0ff */
[----:B------:R-:W-:Y:S01]  /*b6d20*/  STL [R1+0x72c], R26 ;  /* 0x00072c1a01007387 */ /* 0x000fe20000100800 */
[----:B------:R-:W-:Y:S01]  /*b6d30*/  IMAD.X R18, R19, 0x1, R2, P1 ;  /* 0x0000000113127824 */ /* 0x000fe200008e0602 */
[----:B------:R-:W-:-:S05]  /*b6d40*/  IADD3 R23, P2, R16, R3, RZ ;  /* 0x0000000310177210 */ /* 0x000fca0007f5e0ff */
[----:B------:R-:W-:Y:S04]  /*b6d50*/  STL [R1+0xa60], R23 ;  /* 0x000a601701007387 */ /* 0x000fe80000100800 */
[----:B------:R-:W3:Y:S01]  /*b6d60*/  LDL.LU.64 R32, [R1+0x3388] ;  /* 0x0033880001207983 */ /* 0x000ee20000300a00 */
[----:B-1----:R-:W-:-:S05]  /*b6d70*/  IADD3 R22, P3, R24, R3, RZ ;  /* 0x0000000318167210 */ /* 0x002fca0007f7e0ff */
[----:B------:R1:W-:Y:S01]  /*b6d80*/  STL [R1+0xa68], R22 ;  /* 0x000a681601007387 */ /* 0x0003e20000100800 */
[----:B------:R-:W-:-:S03]  /*b6d90*/  IMAD.X R16, R17, 0x1, R2, P2 ;  /* 0x0000000111107824 */ /* 0x000fc600010e0602 */
[----:B-1----:R-:W4:Y:S04]  /*b6da0*/  LDL.LU.64 R22, [R1+0x3380] ;  /* 0x0033800001167983 */ /* 0x002f280000300a00 */
[----:B------:R1:W-:Y:S04]  /*b6db0*/  STL [R1+0x720], R20 ;  /* 0x0007201401007387 */ /* 0x0003e80000100800 */
[----:B-1----:R-:W4:Y:S04]  /*b6dc0*/  LDL.LU.64 R20, [R1+0x3378] ;  /* 0x0033780001147983 */ /* 0x002f280000300a00 */
[----:B------:R-:W4:Y:S04]  /*b6dd0*/  LDL.LU.64 R30, [R1+0x33b0] ;  /* 0x0033b000011e7983 */ /* 0x000f280000300a00 */
[----:B------:R-:W-:Y:S04]  /*b6de0*/  STL [R1+0x728], R18 ;  /* 0x0007281201007387 */ /* 0x000fe80000100800 */
[----:B------:R-:W4:Y:S04]  /*b6df0*/  LDL.LU.64 R28, [R1+0x33a8] ;  /* 0x0033a800011c7983 */ /* 0x000f280000300a00 */
[----:B------:R1:W-:Y:S04]  /*b6e00*/  STL [R1+0xa5c], R16 ;  /* 0x000a5c1001007387 */ /* 0x0003e80000100800 */
[----:B------:R-:W4:Y:S01]  /*b6e10*/  LDL.LU.64 R26, [R1+0x33a0] ;  /* 0x0033a000011a7983 */ /* 0x000f220000300a00 */
[----:B------:R-:W-:-:S03]  /*b6e20*/  IMAD.X R40, R25, 0x1, R2, P3 ;  /* 0x0000000119287824 */ /* 0x000fc600018e0602 */
[----:B-1----:R-:W4:Y:S04]  /*b6e30*/  LDL.LU R16, [R1+0x6f0] ;  /* 0x0006f00001107983 */ /* 0x002f280000300800 */
[----:B------:R-:W4:Y:S04]  /*b6e40*/  LDL.LU R17, [R1+0x6f4] ;  /* 0x0006f40001117983 */ /* 0x000f280000300800 */
[----:B------:R-:W4:Y:S04]  /*b6e50*/  LDL.LU R18, [R1+0x6f8] ;  /* 0x0006f80001127983 */ /* 0x000f280000300800 */
[----:B------:R-:W4:Y:S04]  /*b6e60*/  LDL.LU R19, [R1+0x6fc] ;  /* 0x0006fc0001137983 */ /* 0x000f280000300800 */
[----:B------:R-:W4:Y:S01]  /*b6e70*/  LDL.LU.64 R24, [R1+0x3398] ;  /* 0x0033980001187983 */ /* 0x000f220000300a00 */
[----:B------:R-:W-:Y:S03]  /*b6e80*/  HMMA.1688.F32.TF32 R56, R232, R144, R36 ;  /* 0x00000090e838723c */ /* 0x000fe60000081024 */
[----:B------:R-:W-:Y:S04]  /*b6e90*/  STL [R1+0xa64], R40 ;  /* 0x000a642801007387 */ /* 0x000fe80000100800 */
[----:B--2---:R-:W-:-:S05]  /*b6ea0*/  IADD3 R36, P0, R34, R3, RZ ;  /* 0x0000000322247210 */ /* 0x004fca0007f1e0ff */
[----:B------:R1:W-:Y:S01]  /*b6eb0*/  STL [R1+0xa40], R36 ;  /* 0x000a402401007387 */ /* 0x0003e20000100800 */
[----:B------:R-:W-:Y:S01]  /*b6ec0*/  IMAD.X R34, R35, 0x1, R2, P0 ;  /* 0x0000000123227824 */ /* 0x000fe200000e0602 */
[----:B---3--:R-:W-:-:S05]  /*b6ed0*/  IADD3 R38, P1, R32, R3, RZ ;  /* 0x0000000320267210 */ /* 0x008fca0007f3e0ff */
[----:B------:R-:W-:Y:S01]  /*b6ee0*/  IMAD.X R33, R33, 0x1, R2, P1 ;  /* 0x0000000121217824 */ /* 0x000fe200008e0602 */
[----:B------:R-:W-:Y:S01]  /*b6ef0*/  STL [R1+0xa48], R38 ;  /* 0x000a482601007387 */ /* 0x000fe20000100800 */
[----:B----4-:R-:W-:-:S05]  /*b6f00*/  IADD3 R37, P2, R22, R3, RZ ;  /* 0x0000000316257210 */ /* 0x010fca0007f5e0ff */
[----:B------:R-:W-:Y:S01]  /*b6f10*/  STL [R1+0xa50], R37 ;  /* 0x000a502501007387 */ /* 0x000fe20000100800 */
[----:B------:R-:W-:Y:S01]  /*b6f20*/  IMAD.X R22, R23, 0x1, R2, P2 ;  /* 0x0000000117167824 */ /* 0x000fe200010e0602 */
[----:B-1----:R-:W-:-:S05]  /*b6f30*/  IADD3 R36, P3, R20, R3, RZ ;  /* 0x0000000314247210 */ /* 0x002fca0007f7e0ff */
[----:B------:R1:W-:Y:S01]  /*b6f40*/  STL [R1+0xa58], R36 ;  /* 0x000a582401007387 */ /* 0x0003e20000100800 */
[----:B------:R-:W-:-:S03]  /*b6f50*/  IMAD.X R32, R21, 0x1, R2, P3 ;  /* 0x0000000115207824 */ /* 0x000fc600018e0602 */
[----:B------:R2:W-:Y:S04]  /*b6f60*/  STL [R1+0xa3c], R34 ;  /* 0x000a3c2201007387 */ /* 0x0005e80000100800 */
[----:B------:R3:W-:Y:S01]  /*b6f70*/  STL [R1+0xa44], R33 ;  /* 0x000a442101007387 */ /* 0x0007e20000100800 */
[----:B-1----:R-:W-:-:S03]  /*b6f80*/  IADD3 R36, P0, R30, R3, RZ ;  /* 0x000000031e247210 */ /* 0x002fc60007f1e0ff */
[----:B--2---:R-:W2:Y:S04]  /*b6f90*/  LDL.LU.64 R34, [R1+0x33d0] ;  /* 0x0033d00001227983 */ /* 0x004ea80000300a00 */
[----:B------:R1:W-:Y:S01]  /*b6fa0*/  STL [R1+0xa4c], R22 ;  /* 0x000a4c1601007387 */ /* 0x0003e20000100800 */
[----:B---3--:R-:W-:-:S03]  /*b6fb0*/  IADD3 R33, P1, R28, R3, RZ ;  /* 0x000000031c217210 */ /* 0x008fc60007f3e0ff */
[----:B------:R3:W-:Y:S04]  /*b6fc0*/  STL [R1+0xa54], R32 ;  /* 0x000a542001007387 */ /* 0x0007e80000100800 */
[----:B------:R4:W-:Y:S01]  /*b6fd0*/  STL [R1+0xa20], R36 ;  /* 0x000a202401007387 */ /* 0x0009e20000100800 */
[----:B-1----:R-:W-:Y:S03]  /*b6fe0*/  HMMA.1688.F32.TF32 R20, R232, R96, R248 ;  /* 0x00000060e814723c */ /* 0x002fe600000810f8 */
[----:B------:R-:W2:Y:S01]  /*b6ff0*/  LDL.LU R248, [R1+0x6c0] ;  /* 0x0006c00001f87983 */ /* 0x000ea20000300800 */
[----:B---3--:R-:W-:-:S03]  /*b7000*/  IADD3 R32, P2, R26, R3, RZ ;  /* 0x000000031a207210 */ /* 0x008fc60007f5e0ff */
[----:B------:R-:W-:Y:S01]  /*b7010*/  STL [R1+0xa28], R33 ;  /* 0x000a282101007387 */ /* 0x000fe20000100800 */
[----:B------:R-:W-:-:S03]  /*b7020*/  IADD3 R37, P3, R24, R3, RZ ;  /* 0x0000000318257210 */ /* 0x000fc60007f7e0ff */
[----:B------:R1:W-:Y:S01]  /*b7030*/  STL [R1+0xa30], R32 ;  /* 0x000a302001007387 */ /* 0x0003e20000100800 */
[----:B----4-:R-:W-:-:S03]  /*b7040*/  IMAD.X R36, R31, 0x1, R2, P0 ;  /* 0x000000011f247824 */ /* 0x010fc600000e0602 */
[----:B------:R-:W3:Y:S01]  /*b7050*/  LDL.LU R249, [R1+0x6c4] ;  /* 0x0006c40001f97983 */ /* 0x000ee20000300800 */
[----:B------:R-:W-:-:S03]  /*b7060*/  IMAD.X R28, R29, 0x1, R2, P1 ;  /* 0x000000011d1c7824 */ /* 0x000fc600008e0602 */
[----:B------:R-:W3:Y:S04]  /*b7070*/  LDL.LU R250, [R1+0x6c8] ;  /* 0x0006c80001fa7983 */ /* 0x000ee80000300800 */
[----:B------:R-:W3:Y:S04]  /*b7080*/  LDL.LU R251, [R1+0x6cc] ;  /* 0x0006cc0001fb7983 */ /* 0x000ee80000300800 */
[----:B-1----:R-:W4:Y:S04]  /*b7090*/  LDL.LU.64 R32, [R1+0x33c8] ;  /* 0x0033c80001207983 */ /* 0x002f280000300a00 */
[----:B------:R-:W-:Y:S04]  /*b70a0*/  STL [R1+0xa38], R37 ;  /* 0x000a382501007387 */ /* 0x000fe80000100800 */
[----:B------:R-:W3:Y:S04]  /*b70b0*/  LDL.LU.64 R30, [R1+0x33c0] ;  /* 0x0033c000011e7983 */ /* 0x000ee80000300a00 */
[----:B------:R-:W-:Y:S04]  /*b70c0*/  STL [R1+0xa1c], R36 ;  /* 0x000a1c2401007387 */ /* 0x000fe80000100800 */
[----:B------:R1:W-:Y:S04]  /*b70d0*/  STL [R1+0xa24], R28 ;  /* 0x000a241c01007387 */ /* 0x0003e80000100800 */
[----:B-1----:R-:W3:Y:S01]  /*b70e0*/  LDL.LU.64 R28, [R1+0x33b8] ;  /* 0x0033b800011c7983 */ /* 0x002ee20000300a00 */
[----:B------:R-:W-:-:S02]  /*b70f0*/  IMAD.X R26, R27, 0x1, R2, P2 ;  /* 0x000000011b1a7824 */ /* 0x000fc400010e0602 */
[----:B------:R-:W-:-:S03]  /*b7100*/  IMAD.X R24, R25, 0x1, R2, P3 ;  /* 0x0000000119187824 */ /* 0x000fc600018e0602 */
[----:B------:R-:W-:Y:S04]  /*b7110*/  STL [R1+0xa2c], R26 ;  /* 0x000a2c1a01007387 */ /* 0x000fe80000100800 */
[----:B------:R-:W3:Y:S04]  /*b7120*/  LDL.LU.64 R40, [R1+0x33e0] ;  /* 0x0033e00001287983 */ /* 0x000ee80000300a00 */
[----:B------:R1:W-:Y:S04]  /*b7130*/  STL [R1+0xa34], R24 ;  /* 0x000a341801007387 */ /* 0x0003e80000100800 */
[----:B------:R-:W3:Y:S04]  /*b7140*/  LDL.LU.64 R38, [R1+0x33d8] ;  /* 0x0033d80001267983 */ /* 0x000ee80000300a00 */
[----:B------:R-:W3:Y:S01]  /*b7150*/  LDL.LU.64 R36, [R1+0x36f8] ;  /* 0x0036f80001247983 */ /* 0x000ee20000300a00 */
[----:B-1----:R-:W-:Y:S03]  /*b7160*/  HMMA.1688.F32.TF32 R24, R232, R108, R16 ;  /* 0x0000006ce818723c */ /* 0x002fe60000081010 */
[----:B------:R-:W3:Y:S04]  /*b7170*/  LDL.LU.64 R52, [R1+0x36f0] ;  /* 0x0036f00001347983 */ /* 0x000ee80000300a00 */
[----:B------:R-:W3:Y:S01]  /*b7180*/  LDL.LU R48, [R1+0x6b0] ;  /* 0x0006b00001307983 */ /* 0x000ee20000300800 */
[----:B--2---:R-:W-:-:S05]  /*b7190*/  IADD3 R16, P0, R34, R3, RZ ;  /* 0x0000000322107210 */ /* 0x004fca0007f1e0ff */
[----:B------:R1:W-:Y:S04]  /*b71a0*/  STL [R1+0xa00], R16 ;  /* 0x000a001001007387 */ /* 0x0003e80000100800 */
[----:B------:R-:W2:Y:S04]  /*b71b0*/  LDL.LU R49, [R1+0x6b4] ;  /* 0x0006b40001317983 */ /* 0x000ea80000300800 */
[----:B------:R-:W2:Y:S01]  /*b71c0*/  LDL.LU R50, [R1+0x6b8] ;  /* 0x0006b80001327983 */ /* 0x000ea20000300800 */
[----:B------:R-:W-:-:S03]  /*b71d0*/  IMAD.X R34, R35, 0x1, R2, P0 ;  /* 0x0000000123227824 */ /* 0x000fc600000e0602 */
[----:B------:R-:W2:Y:S04]  /*b71e0*/  LDL.LU R51, [R1+0x6bc] ;  /* 0x0006bc0001337983 */ /* 0x000ea80000300800 */
[----:B-1----:R-:W2:Y:S01]  /*b71f0*/  LDL.LU R16, [R1+0x6a0] ;  /* 0x0006a00001107983 */ /* 0x002ea20000300800 */
[-C--:B----4-:R-:W-:Y:S02]  /*b7200*/  IADD3 R18, P1, R32, R3.reuse, RZ ;  /* 0x0000000320127210 */ /* 0x090fe40007f3e0ff */
[----:B---3--:R-:W-:-:S03]  /*b7210*/  IADD3 R17, P2, R30, R3, RZ ;  /* 0x000000031e117210 */ /* 0x008fc60007f5e0ff */
[----:B------:R-:W-:Y:S01]  /*b7220*/  STL [R1+0xa08], R18 ;  /* 0x000a081201007387 */ /* 0x000fe20000100800 */
[----:B------:R-:W-:-:S03]  /*b7230*/  IMAD.X R32, R33, 0x1, R2, P1 ;  /* 0x0000000121207824 */ /* 0x000fc600008e0602 */
[----:B------:R1:W-:Y:S01]  /*b7240*/  STL [R1+0xa10], R17 ;  /* 0x000a101101007387 */ /* 0x0003e20000100800 */
[----:B------:R-:W-:-:S03]  /*b7250*/  IMAD.X R30, R31, 0x1, R2, P2 ;  /* 0x000000011f1e7824 */ /* 0x000fc600010e0602 */
[----:B-1----:R-:W3:Y:S01]  /*b7260*/  LDL.LU R17, [R1+0x6a4] ;  /* 0x0006a40001117983 */ /* 0x002ee20000300800 */
[----:B------:R-:W-:-:S03]  /*b7270*/  IADD3 R42, P3, R28, R3, RZ ;  /* 0x000000031c2a7210 */ /* 0x000fc60007f7e0ff */
[----:B------:R-:W3:Y:S04]  /*b7280*/  LDL.LU R18, [R1+0x6a8] ;  /* 0x0006a80001127983 */ /* 0x000ee80000300800 */
[----:B------:R-:W3:Y:S01]  /*b7290*/  LDL.LU R19, [R1+0x6ac] ;  /* 0x0006ac0001137983 */ /* 0x000ee20000300800 */
[----:B------:R-:W-:-:S03]  /*b72a0*/  IMAD.X R28, R29, 0x1, R2, P3 ;  /* 0x000000011d1c7824 */ /* 0x000fc600018e0602 */
[----:B------:R-:W-:Y:S04]  /*b72b0*/  STL [R1+0xa18], R42 ;  /* 0x000a182a01007387 */ /* 0x000fe80000100800 */
[----:B------:R1:W-:Y:S04]  /*b72c0*/  STL [R1+0x9fc], R34 ;  /* 0x0009fc2201007387 */ /* 0x0003e80000100800 */
[----:B------:R4:W-:Y:S04]  /*b72d0*/  STL [R1+0xa04], R32 ;  /* 0x000a042001007387 */ /* 0x0009e80000100800 */
[----:B------:R-:W3:Y:S04]  /*b72e0*/  LDL.LU.64 R46, [R1+0x3718] ;  /* 0x00371800012e7983 */ /* 0x000ee80000300a00 */
[----:B------:R-:W-:Y:S04]  /*b72f0*/  STL [R1+0xa0c], R30 ;  /* 0x000a0c1e01007387 */ /* 0x000fe80000100800 */
[----:B------:R-:W3:Y:S04]  /*b7300*/  LDL.LU.64 R44, [R1+0x3710] ;  /* 0x00371000012c7983 */ /* 0x000ee80000300a00 */
[----:B------:R4:W-:Y:S04]  /*b7310*/  STL [R1+0xa14], R28 ;  /* 0x000a141c01007387 */ /* 0x0009e80000100800 */
[----:B-1----:R-:W3:Y:S04]  /*b7320*/  LDL.LU.64 R34, [R1+0x3708] ;  /* 0x0037080001227983 */ /* 0x002ee80000300a00 */
[----:B----4-:R-:W4:Y:S01]  /*b7330*/  LDL.LU.64 R32, [R1+0x3700] ;  /* 0x0037000001207983 */ /* 0x010f220000300a00 */
[----:B------:R-:W-:-:S02]  /*b7340*/  IADD3 R43, P0, R40, R3, RZ ;  /* 0x00000003282b7210 */ /* 0x000fc40007f1e0ff */
[----:B------:R-:W-:-:S03]  /*b7350*/  IADD3 R42, P1, R38, R3, RZ ;  /* 0x00000003262a7210 */ /* 0x000fc60007f3e0ff */
[--C-:B------:R-:W-:Y:S01]  /*b7360*/  IMAD.X R40, R41, 0x1, R2.reuse, P0 ;  /* 0x0000000129287824 */ /* 0x100fe200000e0602 */
[----:B------:R-:W-:Y:S01]  /*b7370*/  STL [R1+0x9f0], R43 ;  /* 0x0009f02b01007387 */ /* 0x000fe20000100800 */
[----:B------:R-:W-:-:S03]  /*b7380*/  IMAD.X R38, R39, 0x1, R2, P1 ;  /* 0x0000000127267824 */ /* 0x000fc600008e0602 */
[----:B------:R1:W-:Y:S01]  /*b7390*/  STL [R1+0x9f8], R42 ;  /* 0x0009f82a01007387 */ /* 0x0003e20000100800 */
[----:B------:R-:W-:Y:S03]  /*b73a0*/  HMMA.1688.F32.TF32 R28, R232, R100, R248 ;  /* 0x00000064e81c723c */ /* 0x000fe600000810f8 */
[----:B-1----:R-:W4:Y:S04]  /*b73b0*/  LDL.LU.64 R42, [R1+0x3728] ;  /* 0x00372800012a7983 */ /* 0x002f280000300a00 */
[----:B------:R1:W-:Y:S01]  /*b73c0*/  STL [R1+0x9ec], R40 ;  /* 0x0009ec2801007387 */ /* 0x0003e20000100800 */
[----:B------:R-:W-:-:S03]  /*b73d0*/  IADD3 R248, P2, R36, R3, RZ ;  /* 0x0000000324f87210 */ /* 0x000fc60007f5e0ff */
[----:B------:R-:W-:Y:S01]  /*b73e0*/  STL [R1+0x9f4], R38 ;  /* 0x0009f42601007387 */ /* 0x000fe20000100800 */
[----:B------:R-:W-:-:S03]  /*b73f0*/  IADD3 R250, P3, R52, R3, RZ ;  /* 0x0000000334fa7210 */ /* 0x000fc60007f7e0ff */
[----:B-1----:R-:W4:Y:S01]  /*b7400*/  LDL.LU.64 R40, [R1+0x3720] ;  /* 0x0037200001287983 */ /* 0x002f220000300a00 */
[--C-:B------:R-:W-:Y:S02]  /*b7410*/  IMAD.X R249, R37, 0x1, R2.reuse, P2 ;  /* 0x0000000125f97824 */ /* 0x100fe400010e0602 */
[----:B------:R-:W-:Y:S01]  /*b7420*/  IMAD.X R251, R53, 0x1, R2, P3 ;  /* 0x0000000135fb7824 */ /* 0x000fe200018e0602 */
[----:B------:R-:W4:Y:S04]  /*b7430*/  LDL.LU R36, [R1+0x690] ;  /* 0x0006900001247983 */ /* 0x000f280000300800 */
[----:B------:R-:W4:Y:S01]  /*b7440*/  LDL.LU R37, [R1+0x694] ;  /* 0x0006940001257983 */ /* 0x000f220000300800 */
[----:B--2---:R-:W-:Y:S07]  /*b7450*/  HMMA.1688.F32.TF32 R60, R232, R132, R48 ;  /* 0x00000084e83c723c */ /* 0x004fee0000081030 */
[----:B---3--:R-:W-:-:S02]  /*b7460*/  IADD3 R50, P1, R44, R3, RZ ;  /* 0x000000032c327210 */ /* 0x008fc40007f3e0ff */
[----:B------:R-:W-:-:S03]  /*b7470*/  IADD3 R49, P2, R34, R3, RZ ;  /* 0x0000000322317210 */ /* 0x000fc60007f5e0ff */
[----:B------:R-:W-:Y:S01]  /*b7480*/  STL [R1+0x6bc], R50 ;  /* 0x0006bc3201007387 */ /* 0x000fe20000100800 */
[----:B----4-:R-:W-:-:S03]  /*b7490*/  IADD3 R48, P3, R32, R3, RZ ;  /* 0x0000000320307210 */ /* 0x010fc60007f7e0ff */
[----:B------:R-:W-:Y:S04]  /*b74a0*/  STL [R1+0x6c4], R49 ;  /* 0x0006c43101007387 */ /* 0x000fe80000100800 */
[----:B------:R1:W-:Y:S04]  /*b74b0*/  STL [R1+0x6cc], R48 ;  /* 0x0006cc3001007387 */ /* 0x0003e80000100800 */
[----:B-1----:R-:W2:Y:S01]  /*b74c0*/  LDL.LU.64 R48, [R1+0x3738] ;  /* 0x0037380001307983 */ /* 0x002ea20000300a00 */
[--C-:B------:R-:W-:Y:S02]  /*b74d0*/  IMAD.X R44, R45, 0x1, R2.reuse, P1 ;  /* 0x000000012d2c7824 */ /* 0x100fe400008e0602 */
[----:B------:R-:W-:-:S03]  /*b74e0*/  IMAD.X R45, R35, 0x1, R2, P2 ;  /* 0x00000001232d7824 */ /* 0x000fc600010e0602 */
[----:B------:R1:W-:Y:S01]  /*b74f0*/  STL [R1+0x6b8], R44 ;  /* 0x0006b82c01007387 */ /* 0x0003e20000100800 */
[----:B------:R-:W-:Y:S01]  /*b7500*/  IMAD.MOV.U32 R39, RZ, RZ, R244 ;  /* 0x000000ffff277224 */ /* 0x000fe200078e00f4 */
[-C--:B------:R-:W-:Y:S02]  /*b7510*/  IADD3 R244, P0, R46, R3.reuse, RZ ;  /* 0x000000032ef47210 */ /* 0x080fe40007f1e0ff */
[----:B------:R-:W-:Y:S01]  /*b7520*/  STL [R1+0x6c0], R45 ;  /* 0x0006c02d01007387 */ /* 0x000fe20000100800 */
[--C-:B-1----:R-:W-:Y:S02]  /*b7530*/  IMAD.X R44, R33, 0x1, R2.reuse, P3 ;  /* 0x00000001212c7824 */ /* 0x102fe400018e0602 */
[----:B------:R-:W-:Y:S01]  /*b7540*/  HMMA.1688.F32.TF32 R32, R232, R136, R16 ;  /* 0x00000088e820723c */ /* 0x000fe20000081010 */
[----:B------:R-:W-:Y:S01]  /*b7550*/  IMAD.MOV.U32 R38, RZ, RZ, R245 ;  /* 0x000000ffff267224 */ /* 0x000fe200078e00f5 */
[----:B------:R-:W-:Y:S05]  /*b7560*/  LDS R19, [R129+UR10+0x1e780] ;  /* 0x01e7800a81137984 */ /* 0x000fea0008000800 */
[-C--:B------:R-:W-:Y:S01]  /*b7570*/  IADD3 R16, P1, R40, R3.reuse, RZ ;  /* 0x0000000328107210 */ /* 0x080fe20007f3e0ff */
[----:B------:R1:W-:Y:S01]  /*b7580*/  STL [R1+0x6c8], R44 ;  /* 0x0006c82c01007387 */ /* 0x0003e20000100800 */
[----:B------:R-:W-:Y:S01]  /*b7590*/  IMAD.X R245, R47, 0x1, R2, P0 ;  /* 0x000000012ff57824 */ /* 0x000fe200000e0602 */
[----:B------:R-:W-:-:S02]  /*b75a0*/  IADD3 R144, P0, R42, R3, RZ ;  /* 0x000000032a907210 */ /* 0x000fc40007f1e0ff */
[----:B------:R-:W-:Y:S04]  /*b75b0*/  STL [R1+0x6a0], R16 ;  /* 0x0006a01001007387 */ /* 0x000fe80000100800 */
[----:B------:R-:W3:Y:S01]  /*b75c0*/  LDL.LU.64 R116, [R1+0x3730] ;  /* 0x0037300001747983 */ /* 0x000ee20000300a00 */
[----:B------:R-:W-:-:S03]  /*b75d0*/  IMAD.X R145, R41, 0x1, R2, P1 ;  /* 0x0000000129917824 */ /* 0x000fc600008e0602 */
[----:B------:R-:W4:Y:S01]  /*b75e0*/  LDL.LU R64, [R1+0x680] ;  /* 0x0006800001407983 */ /* 0x000f220000300800 */
[----:B------:R-:W-:Y:S03]  /*b75f0*/  HMMA.1688.F32.TF32 R12, R232, R140, R12 ;  /* 0x0000008ce80c723c */ /* 0x000fe6000008100c */
[----:B------:R-:W4:Y:S04]  /*b7600*/  LDL.LU R65, [R1+0x684] ;  /* 0x0006840001417983 */ /* 0x000f280000300800 */
[----:B------:R-:W4:Y:S01]  /*b7610*/  LDL.LU R66, [R1+0x688] ;  /* 0x0006880001427983 */ /* 0x000f220000300800 */
[----:B------:R-:W-:-:S03]  /*b7620*/  IMAD.X R141, R43, 0x1, R2, P0 ;  /* 0x000000012b8d7824 */ /* 0x000fc600000e0602 */
[----:B------:R-:W4:Y:S01]  /*b7630*/  LDL.LU R40, [R1+0x670] ;  /* 0x0006700001287983 */ /* 0x000f220000300800 */
[----:B------:R-:W-:-:S03]  /*b7640*/  IMAD.MOV.U32 R67, RZ, RZ, R246 ;  /* 0x000000ffff437224 */ /* 0x000fc600078e00f6 */
[----:B------:R-:W4:Y:S04]  /*b7650*/  LDL.LU R41, [R1+0x674] ;  /* 0x0006740001297983 */ /* 0x000f280000300800 */
[----:B------:R-:W4:Y:S04]  /*b7660*/  LDL.LU R42, [R1+0x678] ;  /* 0x00067800012a7983 */ /* 0x000f280000300800 */
[----:B------:R-:W4:Y:S04]  /*b7670*/  LDL.LU R43, [R1+0x67c] ;  /* 0x00067c00012b7983 */ /* 0x000f280000300800 */
[----:B-1----:R-:W4:Y:S04]  /*b7680*/  LDL.LU R44, [R1+0x610] ;  /* 0x00061000012c7983 */ /* 0x002f280000300800 */
[----:B------:R-:W4:Y:S04]  /*b7690*/  LDL.LU R45, [R1+0x614] ;  /* 0x00061400012d7983 */ /* 0x000f280000300800 */
[----:B------:R-:W4:Y:S04]  /*b76a0*/  LDL.LU R46, [R1+0x618] ;  /* 0x00061800012e7983 */ /* 0x000f280000300800 */
[----:B------:R-:W4:Y:S04]  /*b76b0*/  LDL.LU R47, [R1+0x61c] ;  /* 0x00061c00012f7983 */ /* 0x000f280000300800 */
[----:B------:R-:W4:Y:S04]  /*b76c0*/  LDL.LU.64 R108, [R1+0x3748] ;  /* 0x00374800016c7983 */ /* 0x000f280000300a00 */
[----:B------:R-:W4:Y:S04]  /*b76d0*/  LDL.LU.64 R104, [R1+0x3740] ;  /* 0x0037400001687983 */ /* 0x000f280000300a00 */
[----:B------:R1:W-:Y:S01]  /*b76e0*/  LDS R17, [R129+UR10+0x1c780] ;  /* 0x01c7800a81117984 */ /* 0x0003e20008000800 */
[----:B------:R-:W-:Y:S03]  /*b76f0*/  HMMA.1688.F32.TF32 R36, R232, R124, R36 ;  /* 0x0000007ce824723c */ /* 0x000fe60000081024 */
[----:B------:R-:W-:Y:S04]  /*b7700*/  LDS R16, [R0+UR10+0x1c780] ;  /* 0x01c7800a00107984 */ /* 0x000fe80008000800 */
[----:B------:R-:W4:Y:S01]  /*b7710*/  LDS R18, [R0+UR10+0x1e780] ;  /* 0x01e7800a00127984 */ /* 0x000f220008000800 */
[----:B--2---:R-:W-:-:S03]  /*b7720*/  IADD3 R246, P0, R48, R3, RZ ;  /* 0x0000000330f67210 */ /* 0x004fc60007f1e0ff */
[----:B------:R-:W2:Y:S02]  /*b7730*/  LDL.LU R48, [R1+0x590] ;  /* 0x0005900001307983 */ /* 0x000ea40000300800 */
[----:B------:R-:W-:Y:S02]  /*b7740*/  IMAD.X R132, R49, 0x1, R2, P0 ;  /* 0x0000000131847824 */ /* 0x000fe400000e0602 */
[----:B------:R-:W2:Y:S04]  /*b7750*/  LDL.LU R49, [R1+0x594] ;  /* 0x0005940001317983 */ /* 0x000ea80000300800 */
[----:B------:R-:W2:Y:S04]  /*b7760*/  LDL.LU R50, [R1+0x598] ;  /* 0x0005980001327983 */ /* 0x000ea80000300800 */
[----:B------:R-:W2:Y:S04]  /*b7770*/  LDL.LU R51, [R1+0x59c] ;  /* 0x00059c0001337983 */ /* 0x000ea80000300800 */
[----:B------:R-:W2:Y:S04]  /*b7780*/  LDL.LU.64 R96, [R1+0x3760] ;  /* 0x0037600001607983 */ /* 0x000ea80000300a00 */
[----:B------:R-:W2:Y:S04]  /*b7790*/  LDL.LU.64 R100, [R1+0x3758] ;  /* 0x0037580001647983 */ /* 0x000ea80000300a00 */
[----:B-1----:R-:W2:Y:S04]  /*b77a0*/  LDL.LU.64 R128, [R1+0x3750] ;  /* 0x0037500001807983 */ /* 0x002ea80000300a00 */
[----:B------:R-:W2:Y:S01]  /*b77b0*/  LDL.LU R52, [R1+0x540] ;  /* 0x0005400001347983 */ /* 0x000ea20000300800 */
[----:B---3--:R-:W-:-:S03]  /*b77c0*/  IADD3 R136, P1, R116, R3, RZ ;  /* 0x0000000374887210 */ /* 0x008fc60007f3e0ff */
[----:B------:R-:W3:Y:S02]  /*b77d0*/  LDL.LU R53, [R1+0x544] ;  /* 0x0005440001357983 */ /* 0x000ee40000300800 */
[----:B------:R-:W-:Y:S02]  /*b77e0*/  IMAD.X R133, R117, 0x1, R2, P1 ;  /* 0x0000000175857824 */ /* 0x000fe400008e0602 */
[----:B------:R-:W3:Y:S04]  /*b77f0*/  LDL.LU R54, [R1+0x548] ;  /* 0x0005480001367983 */ /* 0x000ee80000300800 */
[----:B------:R-:W3:Y:S01]  /*b7800*/  LDL.LU R55, [R1+0x54c] ;  /* 0x00054c0001377983 */ /* 0x000ee20000300800 */
[C---:B----4-:R-:W-:Y:S03]  /*b7810*/  HMMA.1688.F32.TF32 R64, R232.reuse, R112, R64 ;  /* 0x00000070e840723c */ /* 0x050fe60000081040 */
[----:B------:R-:W4:Y:S04]  /*b7820*/  LDL.LU.64 R150, [R1+0x3768] ;  /* 0x0037680001967983 */ /* 0x000f280000300a00 */
[----:B------:R-:W3:Y:S04]  /*b7830*/  LDL.LU.64 R92, [R1+0x3570] ;  /* 0x00357000015c7983 */ /* 0x000ee80000300a00 */
[----:B------:R-:W4:Y:S01]  /*b7840*/  LDL.LU.64 R116, [R1+0x3568] ;  /* 0x0035680001747983 */ /* 0x000f220000300a00 */
[----:B------:R-:W-:Y:S01]  /*b7850*/  HMMA.1688.F32.TF32 R40, R232, R120, R40 ;  /* 0x00000078e828723c */ /* 0x000fe20000081028 */
[----:B------:R-:W-:-:S05]  /*b7860*/  IADD3 R140, P2, R104, R3, RZ ;  /* 0x00000003688c7210 */ /* 0x000fca0007f5e0ff */
[----:B------:R-:W-:Y:S02]  /*b7870*/  IMAD.X R112, R105, 0x1, R2, P2 ;  /* 0x0000000169707824 */ /* 0x000fe400010e0602 */
[----:B------:R-:W4:Y:S04]  /*b7880*/  LDL.LU.64 R104, [R1+0x3578] ;  /* 0x0035780001687983 */ /* 0x000f280000300a00 */
[----:B------:R-:W4:Y:S01]  /*b7890*/  LDL.LU.64 R120, [R1+0x35e0] ;  /* 0x0035e00001787983 */ /* 0x000f220000300a00 */
[----:B------:R-:W-:Y:S02]  /*b78a0*/  UIMAD UR15, UR5, -0x40, UR6 ;  /* 0xffffffc0050f78a4 */ /* 0x000fe4000f8e0206 */
[----:B------:R-:W-:Y:S02]  /*b78b0*/  UIADD3 UR10, UR7, -0x2, URZ ;  /* 0xfffffffe070a7890 */ /* 0x000fe4000fffe03f */
[----:B------:R-:W-:Y:S01]  /*b78c0*/  UIADD3 UR9, UR9, 0x1, URZ ;  /* 0x0000000109097890 */ /* 0x000fe2000fffe03f */
[----:B------:R-:W-:Y:S01]  /*b78d0*/  BAR.SYNC.DEFER_BLOCKING 0x0 ;  /* 0x0000000000007b1d */ /* 0x000fe20000010000 */
[----:B--2---:R-:W-:-:S02]  /*b78e0*/  IADD3 R124, P1, R100, R3, RZ ;  /* 0x00000003647c7210 */ /* 0x004fc40007f3e0ff */
[----:B------:R-:W-:-:S03]  /*b78f0*/  IADD3 R125, P2, R128, R3, RZ ;  /* 0x00000003807d7210 */ /* 0x000fc60007f5e0ff */
[--C-:B------:R-:W-:Y:S02]  /*b7900*/  IMAD.X R100, R101, 0x1, R2.reuse, P1 ;  /* 0x0000000165647824 */ /* 0x100fe400008e0602 */
[----:B------:R-:W-:Y:S02]  /*b7910*/  IMAD.X R101, R129, 0x1, R2, P2 ;  /* 0x0000000181657824 */ /* 0x000fe400010e0602 */
[----:B------:R-:W2:Y:S01]  /*b7920*/  LDL.LU.64 R128, [R1+0x60d8] ;  /* 0x0060d80001807983 */ /* 0x000ea20000300a00 */
[----:B------:R-:W-:-:S05]  /*b7930*/  IADD3 R137, P0, R108, R3, RZ ;  /* 0x000000036c897210 */ /* 0x000fca0007f1e0ff */
[--C-:B------:R-:W-:Y:S01]  /*b7940*/  IMAD.X R109, R109, 0x1, R2.reuse, P0 ;  /* 0x000000016d6d7824 */ /* 0x100fe200000e0602 */
[-C--:B------:R-:W-:Y:S01]  /*b7950*/  IADD3 R113, P0, R96, R3.reuse, RZ ;  /* 0x0000000360717210 */ /* 0x080fe20007f1e0ff */
[----:B--2---:R-:W-:Y:S01]  /*b7960*/  HMMA.1688.F32.TF32 R44, R232, R128, R44 ;  /* 0x00000080e82c723c */ /* 0x004fe2000008102c */
[----:B------:R-:W2:Y:S03]  /*b7970*/  LDL.LU.64 R128, [R1+0x3580] ;  /* 0x0035800001807983 */ /* 0x000ea60000300a00 */
[--C-:B------:R-:W-:Y:S01]  /*b7980*/  IMAD.X R97, R97, 0x1, R2.reuse, P0 ;  /* 0x0000000161617824 */ /* 0x100fe200000e0602 */
[-C--:B---3--:R-:W-:Y:S02]  /*b7990*/  IADD3 R96, P1, R92, R3.reuse, RZ ;  /* 0x000000035c607210 */ /* 0x088fe40007f3e0ff */
[-C--:B----4-:R-:W-:Y:S02]  /*b79a0*/  IADD3 R108, P0, R150, R3.reuse, RZ ;  /* 0x00000003966c7210 */ /* 0x090fe40007f1e0ff */
[----:B------:R-:W-:Y:S01]  /*b79b0*/  IADD3 R159, P2, R116, R3, RZ ;  /* 0x00000003749f7210 */ /* 0x000fe20007f5e0ff */
[----:B------:R1:W-:Y:S01]  /*b79c0*/  STL [R1+0x68c], R96 ;  /* 0x00068c6001007387 */ /* 0x0003e20000100800 */
[----:B------:R-:W-:-:S03]  /*b79d0*/  IMAD.X R92, R93, 0x1, R2, P1 ;  /* 0x000000015d5c7824 */ /* 0x000fc600008e0602 */
[----:B------:R-:W-:Y:S01]  /*b79e0*/  STL [R1+0x684], R159 ;  /* 0x0006849f01007387 */ /* 0x000fe20000100800 */
[----:B-1----:R-:W-:-:S03]  /*b79f0*/  IMAD.X R96, R151, 0x1, R2, P0 ;  /* 0x0000000197607824 */ /* 0x002fc600000e0602 */
[----:B------:R-:W3:Y:S04]  /*b7a00*/  LDL.LU.64 R150, [R1+0x35c8] ;  /* 0x0035c80001967983 */ /* 0x000ee80000300a00 */
[----:B------:R1:W-:Y:S04]  /*b7a10*/  STL [R1+0x67c], R92 ;  /* 0x00067c5c01007387 */ /* 0x0003e80000100800 */
[----:B-1----:R-:W4:Y:S01]  /*b7a20*/  LDL.LU.64 R92, [R1+0x35c0] ;  /* 0x0035c000015c7983 */ /* 0x002f220000300a00 */
[----:B--2---:R-:W-:-:S05]  /*b7a30*/  IADD3 R159, P0, R128, R3, RZ ;  /* 0x00000003809f7210 */ /* 0x004fca0007f1e0ff */
[----:B------:R1:W-:Y:S02]  /*b7a40*/  STL [R1+0x688], R159 ;  /* 0x0006889f01007387 */ /* 0x0003e40000100800 */
[--C-:B-1----:R-:W-:Y:S02]  /*b7a50*/  IMAD.X R159, R117, 0x1, R2.reuse, P2 ;  /* 0x00000001759f7824 */ /* 0x102fe400010e0602 */
[----:B------:R-:W2:Y:S01]  /*b7a60*/  LDL.LU.64 R116, [R1+0x60d0] ;  /* 0x0060d00001747983 */ /* 0x000ea20000300a00 */
[----:B------:R-:W-:Y:S01]  /*b7a70*/  IMAD.X R128, R129, 0x1, R2, P0 ;  /* 0x0000000181807824 */ /* 0x000fe200000e0602 */
[----:B--2---:R-:W-:Y:S02]  /*b7a80*/  HMMA.1688.F32.TF32 R48, R232, R116, R48 ;  /* 0x00000074e830723c */ /* 0x004fe40000081030 */
[----:B------:R-:W2:Y:S04]  /*b7a90*/  LDL.LU.64 R116, [R1+0x35d8] ;  /* 0x0035d80001747983 */ /* 0x000ea80000300a00 */
[----:B------:R1:W-:Y:S01]  /*b7aa0*/  STL [R1+0x680], R159 ;  /* 0x0006809f01007387 */ /* 0x0003e20000100800 */
[----:B------:R-:W-:-:S02]  /*b7ab0*/  IADD3 R129, P0, R120, R3, RZ ;  /* 0x0000000378817210 */ /* 0x000fc40007f1e0ff */
[----:B-1----:R-:W-:-:S05]  /*b7ac0*/  IADD3 R159, P1, R104, R3, RZ ;  /* 0x00000003689f7210 */ /* 0x002fca0007f3e0ff */
[----:B------:R-:W-:Y:S04]  /*b7ad0*/  STL [R1+0x670], R159 ;  /* 0x0006709f01007387 */ /* 0x000fe80000100800 */
[----:B------:R-:W-:Y:S04]  /*b7ae0*/  STL [R1+0x618], R128 ;  /* 0x0006188001007387 */ /* 0x000fe80000100800 */
[----:B------:R1:W-:Y:S04]  /*b7af0*/  STL [R1+0x674], R129 ;  /* 0x0006748101007387 */ /* 0x0003e80000100800 */
[----:B-1----:R-:W4:Y:S01]  /*b7b00*/  LDL.LU.64 R128, [R1+0x35b8] ;  /* 0x0035b80001807983 */ /* 0x002f220000300a00 */
[----:B--2---:R-:W-:-:S05]  /*b7b10*/  IADD3 R159, P2, R116, R3, RZ ;  /* 0x00000003749f7210 */ /* 0x004fca0007f5e0ff */
[----:B------:R1:W-:Y:S02]  /*b7b20*/  STL [R1+0x678], R159 ;  /* 0x0006789f01007387 */ /* 0x0003e40000100800 */
[--C-:B-1----:R-:W-:Y:S02]  /*b7b30*/  IMAD.X R159, R105, 0x1, R2.reuse, P1 ;  /* 0x00000001699f7824 */ /* 0x102fe400008e0602 */
[----:B------:R-:W2:Y:S02]  /*b7b40*/  LDL.LU.64 R104, [R1+0x60c8] ;  /* 0x0060c80001687983 */ /* 0x000ea40000300a00 */
[----:B--2---:R-:W-:Y:S02]  /*b7b50*/  HMMA.1688.F32.TF32 R232, R232, R104, R52 ;  /* 0x00000068e8e8723c */ /* 0x004fe40000081034 */
[----:B------:R-:W2:Y:S04]  /*b7b60*/  LDL.LU.64 R54, [R1+0x60c0] ;  /* 0x0060c00001367983 */ /* 0x000ea80000300a00 */
[----:B------:R1:W-:Y:S04]  /*b7b70*/  STL [R1+0x61c], R159 ;  /* 0x00061c9f01007387 */ /* 0x0003e80000100800 */
[----:B------:R-:W2:Y:S04]  /*b7b80*/  LDL.LU.64 R52, [R1+0x60b8] ;  /* 0x0060b80001347983 */ /* 0x000ea80000300a00 */
[----:B------:R-:W3:Y:S01]  /*b7b90*/  LDL.LU.64 R104, [R1+0x35d0] ;  /* 0x0035d00001687983 */ /* 0x000ee20000300a00 */
[----:B-1----:R-:W-:-:S03]  /*b7ba0*/  IMAD.X R159, R121, 0x1, R2, P0 ;  /* 0x00000001799f7824 */ /* 0x002fc600000e0602 */
[----:B------:R-:W2:Y:S01]  /*b7bb0*/  LDL.LU.64 R120, [R1+0x35a8] ;  /* 0x0035a80001787983 */ /* 0x000ea20000300a00 */
[----:B------:R-:W-:-:S03]  /*b7bc0*/  IMAD.X R117, R117, 0x1, R2, P2 ;  /* 0x0000000175757824 */ /* 0x000fc600010e0602 */
[----:B------:R-:W-:Y:S04]  /*b7bd0*/  STL [R1+0x594], R159 ;  /* 0x0005949f01007387 */ /* 0x000fe80000100800 */
[----:B------:R1:W-:Y:S04]  /*b7be0*/  STL [R1+0x598], R117 ;  /* 0x0005987501007387 */ /* 0x0003e80000100800 */
[----:B-1----:R-:W2:Y:S01]  /*b7bf0*/  LDL.LU.64 R116, [R1+0x35a0] ;  /* 0x0035a00001747983 */ /* 0x002ea20000300a00 */
[----:B---3--:R-:W-:-:S05]  /*b7c00*/  IADD3 R159, P0, R104, R3, RZ ;  /* 0x00000003689f7210 */ /* 0x008fca0007f1e0ff */
[----:B------:R1:W-:Y:S02]  /*b7c10*/  STL [R1+0x59c], R159 ;  /* 0x00059c9f01007387 */ /* 0x0003e40000100800 */
[----:B-1----:R-:W-:-:S05]  /*b7c20*/  IADD3 R159, P1, R150, R3, RZ ;  /* 0x00000003969f7210 */ /* 0x002fca0007f3e0ff */
[----:B------:R4:W-:Y:S02]  /*b7c30*/  STL [R1+0x610], R159 ;  /* 0x0006109f01007387 */ /* 0x0009e40000100800 */
[----:B----4-:R-:W-:-:S05]  /*b7c40*/  IADD3 R159, P2, R92, R3, RZ ;  /* 0x000000035c9f7210 */ /* 0x010fca0007f5e0ff */
[----:B------:R1:W-:Y:S04]  /*b7c50*/  STL [R1+0x614], R159 ;  /* 0x0006149f01007387 */ /* 0x0003e80000100800 */
[----:B-1----:R-:W2:Y:S02]  /*b7c60*/  LDL.LU R159, [R1+0x60b0] ;  /* 0x0060b000019f7983 */ /* 0x002ea40000300800 */
[----:B--2---:R-:W-:-:S15]  /*b7c70*/  HMMA.1688.F32.TF32 R52, R16, R158, R52 ;  /* 0x0000009e1034723c */ /* 0x004fde0000081034 */
[----:B------:R-:W-:-:S08]  /*b7c80*/  NOP ;  /* 0x0000000000007918 */ /* 0x000fd00000000000 */
[----:B------:R-:W-:Y:S04]  /*b7c90*/  STL.64 [R1+0x16b0], R52 ;  /* 0x0016b03401007387 */ /* 0x000fe80000100a00 */
[----:B------:R1:W-:Y:S04]  /*b7ca0*/  STL.64 [R1+0x16b8], R54 ;  /* 0x0016b83601007387 */ /* 0x0003e80000100a00 */
[----:B-1----:R-:W2:Y:S01]  /*b7cb0*/  LDL.LU.64 R54, [R1+0x35b0] ;  /* 0x0035b00001367983 */ /* 0x002ea20000300a00 */
[--C-:B------:R-:W-:Y:S02]  /*b7cc0*/  IMAD.X R52, R105, 0x1, R2.reuse, P0 ;  /* 0x0000000169347824 */ /* 0x100fe400000e0602 */
[--C-:B------:R-:W-:Y:S01]  /*b7cd0*/  IMAD.X R53, R151, 0x1, R2.reuse, P1 ;  /* 0x0000000197357824 */ /* 0x100fe200008e0602 */
[----:B------:R-:W3:Y:S04]  /*b7ce0*/  LDL.LU.64 R104, [R1+0x3598] ;  /* 0x0035980001687983 */ /* 0x000ee80000300a00 */
[----:B------:R1:W-:Y:S04]  /*b7cf0*/  STL [R1+0x540], R52 ;  /* 0x0005403401007387 */ /* 0x0003e80000100800 */
[----:B------:R-:W4:Y:S01]  /*b7d00*/  LDL.LU.64 R150, [R1+0x60a8] ;  /* 0x0060a80001967983 */ /* 0x000f220000300a00 */
[----:B-1----:R-:W-:Y:S01]  /*b7d10*/  IMAD.X R52, R93, 0x1, R2, P2 ;  /* 0x000000015d347824 */ /* 0x002fe200010e0602 */
[----:B------:R-:W-:-:S02]  /*b7d20*/  IADD3 R93, P0, R128, R3, RZ ;  /* 0x00000003805d7210 */ /* 0x000fc40007f1e0ff */
[----:B------:R-:W-:Y:S04]  /*b7d30*/  STL [R1+0x544], R53 ;  /* 0x0005443501007387 */ /* 0x000fe80000100800 */
[----:B------:R1:W-:Y:S04]  /*b7d40*/  STL [R1+0x548], R52 ;  /* 0x0005483401007387 */ /* 0x0003e80000100800 */
[----:B-1----:R-:W3:Y:S04]  /*b7d50*/  LDL.LU.64 R52, [R1+0x3590] ;  /* 0x0035900001347983 */ /* 0x002ee80000300a00 */
[----:B------:R-:W-:Y:S01]  /*b7d60*/  STL [R1+0x54c], R93 ;  /* 0x00054c5d01007387 */ /* 0x000fe20000100800 */
[----:B------:R-:W-:Y:S01]  /*b7d70*/  HMMA.1688.F32.TF32 R4, R16, R154, R4 ;  /* 0x0000009a1004723c */ /* 0x000fe20000081004 */
[----:B--2---:R-:W-:-:S05]  /*b7d80*/  IADD3 R92, P1, R54, R3, RZ ;  /* 0x00000003365c7210 */ /* 0x004fca0007f3e0ff */
[----:B------:R1:W-:Y:S04]  /*b7d90*/  STL [R1+0x590], R92 ;  /* 0x0005905c01007387 */ /* 0x0003e80000100800 */
[----:B-1----:R-:W2:-:S13]  /*b7da0*/  LDL.LU.64 R92, [R1+0x3588] ;  /* 0x00358800015c7983 */ /* 0x002e9a0000300a00 */
[----:B------:R-:W-:Y:S04]  /*b7db0*/  STL.64 [R1+0x16a0], R4 ;  /* 0x0016a00401007387 */ /* 0x000fe80000100a00 */
[----:B------:R4:W-:Y:S02]  /*b7dc0*/  STL.64 [R1+0x16a8], R6 ;  /* 0x0016a80601007387 */ /* 0x0009e40000100a00 */
[----:B----4-:R-:W-:Y:S01]  /*b7dd0*/  HMMA.1688.F32.TF32 R4, R16, R150, R8 ;  /* 0x000000961004723c */ /* 0x010fe20000081008 */
[-C--:B------:R-:W-:Y:S01]  /*b7de0*/  IADD3 R158, P2, R120, R3.reuse, RZ ;  /* 0x00000003789e7210 */ /* 0x080fe20007f5e0ff */
[--C-:B------:R-:W-:Y:S01]  /*b7df0*/  IMAD.X R129, R129, 0x1, R2.reuse, P0 ;  /* 0x0000000181817824 */ /* 0x100fe200000e0602 */
[----:B------:R-:W-:Y:S01]  /*b7e00*/  IADD3 R159, P0, R116, R3, RZ ;  /* 0x00000003749f7210 */ /* 0x000fe20007f1e0ff */
[----:B------:R-:W-:-:S02]  /*b7e10*/  IMAD.X R154, R55, 0x1, R2, P1 ;  /* 0x00000001379a7824 */ /* 0x000fc400008e0602 */
[--C-:B------:R-:W-:Y:S02]  /*b7e20*/  IMAD.X R155, R121, 0x1, R2.reuse, P2 ;  /* 0x00000001799b7824 */ /* 0x100fe400010e0602 */
[----:B------:R-:W-:Y:S04]  /*b7e30*/  STL.64 [R1+0x6030], R158 ;  /* 0x0060309e01007387 */ /* 0x000fe80000100a00 */
[----:B------:R-:W-:Y:S01]  /*b7e40*/  STL.64 [R1+0x6038], R154 ;  /* 0x0060389a01007387 */ /* 0x000fe20000100a00 */
[----:B------:R-:W-:Y:S10]  /*b7e50*/  HMMA.1688.F32.TF32 R12, R16, R142, R12 ;  /* 0x0000008e100c723c */ /* 0x000ff4000008100c */
[----:B------:R-:W-:Y:S04]  /*b7e60*/  STL.64 [R1+0x1680], R4 ;  /* 0x0016800401007387 */ /* 0x000fe80000100a00 */
[----:B------:R1:W-:Y:S04]  /*b7e70*/  STL.64 [R1+0x1688], R6 ;  /* 0x0016880601007387 */ /* 0x0003e80000100a00 */
[----:B------:R-:W4:Y:S04]  /*b7e80*/  LDL.LU.64 R54, [R1+0x3460] ;  /* 0x0034600001367983 */ /* 0x000f280000300a00 */
[----:B------:R-:W4:Y:S04]  /*b7e90*/  LDL.LU.64 R10, [R1+0x3458] ;  /* 0x00345800010a7983 */ /* 0x000f280000300a00 */
[----:B-1----:R-:W4:Y:S01]  /*b7ea0*/  LDL.LU.64 R6, [R1+0x3450] ;  /* 0x0034500001067983 */ /* 0x002f220000300a00 */
[-C--:B---3--:R-:W-:Y:S01]  /*b7eb0*/  IADD3 R120, P1, R104, R3.reuse, RZ ;  /* 0x0000000368787210 */ /* 0x088fe20007f3e0ff */
[----:B------:R-:W-:Y:S01]  /*b7ec0*/  IMAD.X R116, R117, 0x1, R2, P0 ;  /* 0x0000000175747824 */ /* 0x000fe200000e0602 */
[----:B------:R-:W-:-:S03]  /*b7ed0*/  IADD3 R121, P0, R52, R3, RZ ;  /* 0x0000000334797210 */ /* 0x000fc60007f1e0ff */
[--C-:B------:R-:W-:Y:S02]  /*b7ee0*/  IMAD.X R117, R105, 0x1, R2.reuse, P1 ;  /* 0x0000000169757824 */ /* 0x100fe400008e0602 */
[----:B------:R-:W-:Y:S01]  /*b7ef0*/  STL.64 [R1+0x6040], R120 ;  /* 0x0060407801007387 */ /* 0x000fe20000100a00 */
[----:B------:R-:W-:Y:S01]  /*b7f00*/  IMAD.X R104, R53, 0x1, R2, P0 ;  /* 0x0000000135687824 */ /* 0x000fe200000e0602 */
[----:B--2---:R-:W-:-:S05]  /*b7f10*/  IADD3 R128, P2, R92, R3, RZ ;  /* 0x000000035c807210 */ /* 0x004fca0007f5e0ff */
[----:B------:R-:W-:Y:S04]  /*b7f20*/  STL.64 [R1+0x6048], R128 ;  /* 0x0060488001007387 */ /* 0x000fe80000100a00 */
[----:B------:R-:W-:Y:S04]  /*b7f30*/  STL.64 [R1+0x6050], R116 ;  /* 0x0060507401007387 */ /* 0x000fe80000100a00 */
[----:B------:R-:W2:Y:S04]  /*b7f40*/  LDL.LU.64 R52, [R1+0x3448] ;  /* 0x0034480001347983 */ /* 0x000ea80000300a00 */
[----:B------:R-:W-:Y:S04]  /*b7f50*/  STL.64 [R1+0x1660], R12 ;  /* 0x0016600c01007387 */ /* 0x000fe80000100a00 */
[----:B------:R1:W-:Y:S01]  /*b7f60*/  STL.64 [R1+0x1668], R14 ;  /* 0x0016680e01007387 */ /* 0x0003e20000100a00 */
[----:B------:R-:W-:-:S03]  /*b7f70*/  IMAD.X R105, R93, 0x1, R2, P2 ;  /* 0x000000015d697824 */ /* 0x000fc600010e0602 */
[----:B------:R-:W3:Y:S04]  /*b7f80*/  LDL.LU.64 R8, [R1+0x3440] ;  /* 0x0034400001087983 */ /* 0x000ee80000300a00 */
[----:B------:R-:W3:Y:S04]  /*b7f90*/  LDL.LU.64 R4, [R1+0x3438] ;  /* 0x0034380001047983 */ /* 0x000ee80000300a00 */
[----:B------:R-:W-:Y:S04]  /*b7fa0*/  STL.64 [R1+0x6058], R104 ;  /* 0x0060586801007387 */ /* 0x000fe80000100a00 */
[----:B-1----:R-:W3:Y:S01]  /*b7fb0*/  LDL.LU.64 R14, [R1+0x3430] ;  /* 0x00343000010e7983 */ /* 0x002ee20000300a00 */
[----:B------:R-:W-:Y:S01]  /*b7fc0*/  HMMA.1688.F32.TF32 R56, R16, R146, R56 ;  /* 0x000000921038723c */ /* 0x000fe20000081038 */
[----:B----4-:R-:W-:-:S02]  /*b7fd0*/  IADD3 R12, P0, R54, R3, RZ ;  /* 0x00000003360c7210 */ /* 0x010fc40007f1e0ff */
[----:B------:R-:W-:-:S03]  /*b7fe0*/  IADD3 R13, P1, R10, R3, RZ ;  /* 0x000000030a0d7210 */ /* 0x000fc60007f3e0ff */
[----:B------:R1:W-:Y:S01]  /*b7ff0*/  STL [R1+0x9e0], R12 ;  /* 0x0009e00c01007387 */ /* 0x0003e20000100800 */
[----:B------:R-:W-:-:S03]  /*b8000*/  IMAD.X R54, R55, 0x1, R2, P0 ;  /* 0x0000000137367824 */ /* 0x000fc600000e0602 */
[----:B------:R-:W-:Y:S01]  /*b8010*/  STL [R1+0x9e4], R13 ;  /* 0x0009e40d01007387 */ /* 0x000fe20000100800 */
[----:B-1----:R-:W-:Y:S01]  /*b8020*/  IADD3 R12, P2, R6, R3, RZ ;  /* 0x00000003060c7210 */ /* 0x002fe20007f5e0ff */
[----:B------:R-:W-:-:S04]  /*b8030*/  IMAD.X R10, R11, 0x1, R2, P1 ;  /* 0x000000010b0a7824 */ /* 0x000fc800008e0602 */
[----:B------:R1:W-:Y:S07]  /*b8040*/  STL [R1+0x9e8], R12 ;  /* 0x0009e80c01007387 */ /* 0x0003ee0000100800 */
[----:B------:R-:W-:Y:S04]  /*b8050*/  STL.64 [R1+0x1620], R56 ;  /* 0x0016203801007387 */ /* 0x000fe80000100a00 */
[----:B------:R4:W-:Y:S04]  /*b8060*/  STL.64 [R1+0x1628], R58 ;  /* 0x0016283a01007387 */ /* 0x0009e80000100a00 */
[----:B-1----:R-:W3:Y:S04]  /*b8070*/  LDL.LU.64 R12, [R1+0x3428] ;  /* 0x00342800010c7983 */ /* 0x002ee80000300a00 */
[----:B------:R1:W-:Y:S01]  /*b8080*/  STL [R1+0x714], R54 ;  /* 0x0007143601007387 */ /* 0x0003e20000100800 */
[----:B----4-:R-:W-:Y:S03]  /*b8090*/  HMMA.1688.F32.TF32 R56, R16, R98, R20 ;  /* 0x000000621038723c */ /* 0x010fe60000081014 */
[----:B------:R4:W-:Y:S01]  /*b80a0*/  STL [R1+0x718], R10 ;  /* 0x0007180a01007387 */ /* 0x0009e20000100800 */
[----:B-1----:R-:W-:-:S03]  /*b80b0*/  IMAD.X R54, R7, 0x1, R2, P2 ;  /* 0x0000000107367824 */ /* 0x002fc600010e0602 */
[----:B----4-:R-:W4:Y:S04]  /*b80c0*/  LDL.LU.64 R10, [R1+0x3420] ;  /* 0x00342000010a7983 */ /* 0x010f280000300a00 */
[----:B------:R-:W4:Y:S04]  /*b80d0*/  LDL.LU.64 R6, [R1+0x3418] ;  /* 0x0034180001067983 */ /* 0x000f280000300a00 */
[----:B------:R3:W-:Y:S01]  /*b80e0*/  STL [R1+0x71c], R54 ;  /* 0x00071c3601007387 */ /* 0x0007e20000100800 */
[----:B--2---:R-:W-:-:S05]  /*b80f0*/  IADD3 R55, P0, R52, R3, RZ ;  /* 0x0000000334377210 */ /* 0x004fca0007f1e0ff */
[----:B------:R-:W-:Y:S01]  /*b8100*/  STL [R1+0x9d8], R55 ;  /* 0x0009d83701007387 */ /* 0x000fe20000100800 */
[----:B------:R-:W-:Y:S01]  /*b8110*/  IMAD.X R20, R53, 0x1, R2, P0 ;  /* 0x0000000135147824 */ /* 0x000fe200000e0602 */
[-C--:B---3--:R-:W-:Y:S02]  /*b8120*/  IADD3 R54, P1, R8, R3.reuse, RZ ;  /* 0x0000000308367210 */ /* 0x088fe40007f3e0ff */
[----:B------:R-:W-:-:S03]  /*b8130*/  IADD3 R21, P2, R4, R3, RZ ;  /* 0x0000000304157210 */ /* 0x000fc60007f5e0ff */
[----:B------:R-:W-:Y:S01]  /*b8140*/  STL [R1+0x9dc], R54 ;  /* 0x0009dc3601007387 */ /* 0x000fe20000100800 */
[----:B------:R-:W-:-:S03]  /*b8150*/  IMAD.X R8, R9, 0x1, R2, P1 ;  /* 0x0000000109087824 */ /* 0x000fc600008e0602 */
[----:B------:R-:W-:Y:S04]  /*b8160*/  STL.64 [R1+0x1600], R56 ;  /* 0x0016003801007387 */ /* 0x000fe80000100a00 */
[----:B------:R-:W-:Y:S04]  /*b8170*/  STL.64 [R1+0x1608], R58 ;  /* 0x0016083a01007387 */ /* 0x000fe80000100a00 */
[----:B------:R1:W-:Y:S04]  /*b8180*/  STL [R1+0x70c], R21 ;  /* 0x00070c1501007387 */ /* 0x0003e80000100800 */
[----:B------:R2:W-:Y:S01]  /*b8190*/  STL [R1+0x700], R20 ;  /* 0x0007001401007387 */ /* 0x0005e20000100800 */
[----:B-1----:R-:W-:-:S03]  /*b81a0*/  IADD3 R21, P0, R14, R3, RZ ;  /* 0x000000030e157210 */ /* 0x002fc60007f1e0ff */
[----:B------:R1:W-:Y:S01]  /*b81b0*/  STL [R1+0x704], R8 ;  /* 0x0007040801007387 */ /* 0x0003e20000100800 */
[----:B--2---:R-:W-:-:S03]  /*b81c0*/  IMAD.X R20, R5, 0x1, R2, P2 ;  /* 0x0000000105147824 */ /* 0x004fc600010e0602 */
[----:B-1----:R-:W2:Y:S04]  /*b81d0*/  LDL.LU.64 R8, [R1+0x3410] ;  /* 0x0034100001087983 */ /* 0x002ea80000300a00 */
[----:B------:R1:W-:Y:S04]  /*b81e0*/  STL [R1+0x710], R21 ;  /* 0x0007101501007387 */ /* 0x0003e80000100800 */
[----:B------:R-:W3:Y:S04]  /*b81f0*/  LDL.LU.64 R4, [R1+0x3408] ;  /* 0x0034080001047983 */ /* 0x000ee80000300a00 */
[----:B------:R1:W-:Y:S04]  /*b8200*/  STL [R1+0x708], R20 ;  /* 0x0007081401007387 */ /* 0x0003e80000100800 */
[----:B------:R-:W3:Y:S01]  /*b8210*/  LDL.LU.64 R52, [R1+0x3400] ;  /* 0x0034000001347983 */ /* 0x000ee20000300a00 */
[----:B------:R-:W-:Y:S01]  /*b8220*/  HMMA.1688.F32.TF32 R24, R16, R110, R24 ;  /* 0x0000006e1018723c */ /* 0x000fe20000081018 */
[----:B-1----:R-:W-:Y:S01]  /*b8230*/  IADD3 R21, P1, R12, R3, RZ ;  /* 0x000000030c157210 */ /* 0x002fe20007f3e0ff */
[----:B------:R-:W-:-:S15]  /*b8240*/  IMAD.X R20, R15, 0x1, R2, P0 ;  /* 0x000000010f147824 */ /* 0x000fde00000e0602 */
[----:B------:R-:W-:-:S06]  /*b8250*/  NOP ;  /* 0x0000000000007918 */ /* 0x000fcc0000000000 */
[----:B------:R-:W-:Y:S04]  /*b8260*/  STL.64 [R1+0x15d0], R24 ;  /* 0x0015d01801007387 */ /* 0x000fe80000100a00 */
[----:B------:R1:W-:Y:S01]  /*b8270*/  STL.64 [R1+0x15d8], R26 ;  /* 0x0015d81a01007387 */ /* 0x0003e20000100a00 */
[-C--:B----4-:R-:W-:Y:S01]  /*b8280*/  IADD3 R15, P0, R10, R3.reuse, RZ ;  /* 0x000000030a0f7210 */ /* 0x090fe20007f1e0ff */
[----:B-1----:R-:W-:Y:S01]  /*b8290*/  HMMA.1688.F32.TF32 R24, R16, R102, R28 ;  /* 0x000000661018723c */ /* 0x002fe2000008101c */
[----:B------:R-:W-:Y:S01]  /*b82a0*/  IADD3 R14, P2, R6, R3, RZ ;  /* 0x00000003060e7210 */ /* 0x000fe20007f5e0ff */
[----:B------:R-:W-:Y:S01]  /*b82b0*/  STL [R1+0x69c], R21 ;  /* 0x00069c1501007387 */ /* 0x000fe20000100800 */
[----:B------:R-:W-:-:S03]  /*b82c0*/  IMAD.X R12, R13, 0x1, R2, P1 ;  /* 0x000000010d0c7824 */ /* 0x000fc600008e0602 */
[----:B------:R1:W-:Y:S04]  /*b82d0*/  STL [R1+0x694], R20 ;  /* 0x0006941401007387 */ /* 0x0003e80000100800 */
[----:B------:R-:W-:Y:S04]  /*b82e0*/  STL [R1+0x6a8], R15 ;  /* 0x0006a80f01007387 */ /* 0x000fe80000100800 */
[----:B------:R-:W4:Y:S04]  /*b82f0*/  LDL.LU.64 R22, [R1+0x33f8] ;  /* 0x0033f80001167983 */ /* 0x000f280000300a00 */
[----:B------:R1:W-:Y:S04]  /*b8300*/  STL [R1+0x6ac], R14 ;  /* 0x0006ac0e01007387 */ /* 0x0003e80000100800 */
[----:B-1----:R-:W4:Y:S04]  /*b8310*/  LDL.LU.64 R20, [R1+0x33f0] ;  /* 0x0033f00001147983 */ /* 0x002f280000300a00 */
[----:B------:R-:W-:Y:S04]  /*b8320*/  STL [R1+0x698], R12 ;  /* 0x0006980c01007387 */ /* 0x000fe80000100800 */
[----:B------:R-:W4:Y:S04]  /*b8330*/  LDL.LU.64 R14, [R1+0x33e8] ;  /* 0x0033e800010e7983 */ /* 0x000f280000300a00 */
[----:B------:R-:W-:Y:S04]  /*b8340*/  STL.64 [R1+0x1530], R24 ;  /* 0x0015301801007387 */ /* 0x000fe80000100a00 */
[----:B------:R1:W-:Y:S02]  /*b8350*/  STL.64 [R1+0x1538], R26 ;  /* 0x0015381a01007387 */ /* 0x0003e40000100a00 */
[----:B-1----:R-:W-:Y:S01]  /*b8360*/  HMMA.1688.F32.TF32 R24, R16, R134, R60 ;  /* 0x000000861018723c */ /* 0x002fe2000008103c */
[----:B------:R-:W-:-:S02]  /*b8370*/  IMAD.X R146, R11, 0x1, R2, P0 ;  /* 0x000000010b927824 */ /* 0x000fc400000e0602 */
[----:B------:R-:W-:-:S05]  /*b8380*/  IMAD.X R147, R7, 0x1, R2, P2 ;  /* 0x0000000107937824 */ /* 0x000fca00010e0602 */
[----:B------:R-:W-:Y:S01]  /*b8390*/  STL.64 [R1+0x6060], R146 ;  /* 0x0060609201007387 */ /* 0x000fe20000100a00 */
[-C--:B--2---:R-:W-:Y:S02]  /*b83a0*/  IADD3 R150, P0, R8, R3.reuse, RZ ;  /* 0x0000000308967210 */ /* 0x084fe40007f1e0ff */
[----:B---3--:R-:W-:-:S05]  /*b83b0*/  IADD3 R151, P1, R4, R3, RZ ;  /* 0x0000000304977210 */ /* 0x008fca0007f3e0ff */
[----:B------:R-:W-:Y:S01]  /*b83c0*/  STL.64 [R1+0x6068], R150 ;  /* 0x0060689601007387 */ /* 0x000fe20000100a00 */
[----:B------:R-:W-:-:S03]  /*b83d0*/  IADD3 R6, P2, R52, R3, RZ ;  /* 0x0000000334067210 */ /* 0x000fc60007f5e0ff */
[----:B------:R-:W2:Y:S04]  /*b83e0*/  LDL.LU.64 R28, [R1+0x37b0] ;  /* 0x0037b000011c7983 */ /* 0x000ea80000300a00 */
[----:B------:R1:W-:Y:S04]  /*b83f0*/  STL [R1+0x690], R6 ;  /* 0x0006900601007387 */ /* 0x0003e80000100800 */
[----:B------:R-:W3:Y:S04]  /*b8400*/  LDL.LU.64 R12, [R1+0x37a8] ;  /* 0x0037a800010c7983 */ /* 0x000ee80000300a00 */
[----:B------:R-:W-:Y:S04]  /*b8410*/  STL.64 [R1+0x14e0], R24 ;  /* 0x0014e01801007387 */ /* 0x000fe80000100a00 */
[----:B------:R1:W-:Y:S01]  /*b8420*/  STL.64 [R1+0x14e8], R26 ;  /* 0x0014e81a01007387 */ /* 0x0003e20000100a00 */
[----:B------:R-:W-:-:S03]  /*b8430*/  IMAD.X R111, R9, 0x1, R2, P0 ;  /* 0x00000001096f7824 */ /* 0x000fc600000e0602 */
[----:B------:R-:W2:Y:S01]  /*b8440*/  LDL.LU.64 R10, [R1+0x37a0] ;  /* 0x0037a000010a7983 */ /* 0x000ea20000300a00 */
[----:B------:R-:W-:-:S03]  /*b8450*/  IMAD.X R134, R5, 0x1, R2, P1 ;  /* 0x0000000105867824 */ /* 0x000fc600008e0602 */
[----:B-1----:R-:W2:Y:S04]  /*b8460*/  LDL.LU.64 R6, [R1+0x3798] ;  /* 0x0037980001067983 */ /* 0x002ea80000300a00 */
[----:B------:R-:W2:Y:S04]  /*b8470*/  LDL.LU.64 R8, [R1+0x3790] ;  /* 0x0037900001087983 */ /* 0x000ea80000300a00 */
[----:B------:R-:W2:Y:S01]  /*b8480*/  LDL.LU.64 R4, [R1+0x3788] ;  /* 0x0037880001047983 */ /* 0x000ea20000300a00 */
[----:B------:R-:W-:Y:S01]  /*b8490*/  HMMA.1688.F32.TF32 R24, R16, R138, R32 ;  /* 0x0000008a1018723c */ /* 0x000fe20000081020 */
[----:B------:R-:W-:-:S05]  /*b84a0*/  IMAD.X R135, R53, 0x1, R2, P2 ;  /* 0x0000000135877824 */ /* 0x000fca00010e0602 */
[----:B------:R-:W-:Y:S01]  /*b84b0*/  STL.64 [R1+0x6070], R134 ;  /* 0x0060708601007387 */ /* 0x000fe20000100a00 */
[-C--:B----4-:R-:W-:Y:S02]  /*b84c0*/  IADD3 R142, P0, R22, R3.reuse, RZ ;  /* 0x00000003168e7210 */ /* 0x090fe40007f1e0ff */
[----:B------:R-:W-:-:S03]  /*b84d0*/  IADD3 R143, P1, R20, R3, RZ ;  /* 0x00000003148f7210 */ /* 0x000fc60007f3e0ff */
[--C-:B------:R-:W-:Y:S02]  /*b84e0*/  IMAD.X R99, R23, 0x1, R2.reuse, P0 ;  /* 0x0000000117637824 */ /* 0x100fe400000e0602 */
[--C-:B------:R-:W-:Y:S02]  /*b84f0*/  IMAD.X R102, R21, 0x1, R2.reuse, P1 ;  /* 0x0000000115667824 */ /* 0x100fe400008e0602 */
[C---:B------:R-:W-:Y:S01]  /*b8500*/  HMMA.1688.F32.TF32 R20, R16.reuse, R126, R36 ;  /* 0x0000007e1014723c */ /* 0x040fe20000081024 */
[-C--:B------:R-:W-:Y:S01]  /*b8510*/  IADD3 R110, P2, R14, R3.reuse, RZ ;  /* 0x000000030e6e7210 */ /* 0x080fe20007f5e0ff */
[----:B------:R-:W-:Y:S04]  /*b8520*/  STL.64 [R1+0x6078], R142 ;  /* 0x0060788e01007387 */ /* 0x000fe80000100a00 */
[----:B------:R-:W-:Y:S01]  /*b8530*/  IMAD.X R103, R15, 0x1, R2, P2 ;  /* 0x000000010f677824 */ /* 0x000fe200010e0602 */
[----:B------:R-:W-:Y:S01]  /*b8540*/  STL.64 [R1+0x6080], R110 ;  /* 0x0060806e01007387 */ /* 0x000fe20000100a00 */
[----:B------:R-:W-:Y:S03]  /*b8550*/  HMMA.1688.F32.TF32 R36, R16, R114, R64 ;  /* 0x000000721024723c */ /* 0x000fe60000081040 */
[----:B------:R-:W-:Y:S04]  /*b8560*/  STL.64 [R1+0x14d0], R24 ;  /* 0x0014d01801007387 */ /* 0x000fe80000100a00 */
[----:B------:R-:W-:Y:S04]  /*b8570*/  STL.64 [R1+0x14d8], R26 ;  /* 0x0014d81a01007387 */ /* 0x000fe80000100a00 */
[----:B------:R-:W-:Y:S04]  /*b8580*/  STL [R1+0x6088], R99 ;  /* 0x0060886301007387 */ /* 0x000fe80000100800 */
[----:B------:R-:W-:Y:S04]  /*b8590*/  STL.64 [R1+0x6090], R102 ;  /* 0x0060906601007387 */ /* 0x000fe80000100a00 */
[----:B------:R-:W4:Y:S04]  /*b85a0*/  LDL.LU.64 R32, [R1+0x3780] ;  /* 0x0037800001207983 */ /* 0x000f280000300a00 */
[----:B------:R-:W4:Y:S04]  /*b85b0*/  LDL.LU.64 R30, [R1+0x3770] ;  /* 0x00377000011e7983 */ /* 0x000f280000300a00 */
[----:B------:R3:W-:Y:S04]  /*b85c0*/  STL.64 [R1+0x14a0], R20 ;  /* 0x0014a01401007387 */ /* 0x0007e80000100a00 */
[----:B------:R-:W-:Y:S01]  /*b85d0*/  STL.64 [R1+0x14a8], R22 ;  /* 0x0014a81601007387 */ /* 0x000fe20000100a00 */
[----:B---3--:R-:W-:-:S05]  /*b85e0*/  IADD3 R21, P1, R12, R3, RZ ;  /* 0x000000030c157210 */ /* 0x008fca0007f3e0ff */
[----:B------:R-:W-:Y:S01]  /*b85f0*/  IMAD.X R20, R13, 0x1, R2, P1 ;  /* 0x000000010d147824 */ /* 0x000fe200008e0602 */
[----:B--2---:R-:W-:-:S05]  /*b8600*/  IADD3 R25, P3, R6, R3, RZ ;  /* 0x0000000306197210 */ /* 0x004fca0007f7e0ff */
[----:B------:R-:W-:Y:S02]  /*b8610*/  IMAD.X R24, R7, 0x1, R2, P3 ;  /* 0x0000000107187824 */ /* 0x000fe400018e0602 */
[----:B------:R-:W2:Y:S01]  /*b8620*/  LDL.LU.64 R6, [R1+0x3778] ;  /* 0x0037780001067983 */ /* 0x000ea20000300a00 */
[----:B------:R-:W-:-:S03]  /*b8630*/  IADD3 R13, P1, R4, R3, RZ ;  /* 0x00000003040d7210 */ /* 0x000fc60007f3e0ff */
[----:B------:R-:W-:Y:S02]  /*b8640*/  STL.64 [R1+0x1480], R36 ;  /* 0x0014802401007387 */ /* 0x000fe40000100a00 */
[----:B------:R-:W-:Y:S02]  /*b8650*/  IMAD.X R12, R5, 0x1, R2, P1 ;  /* 0x00000001050c7824 */ /* 0x000fe400008e0602 */
[----:B------:R1:W-:Y:S04]  /*b8660*/  STL.64 [R1+0x1488], R38 ;  /* 0x0014882601007387 */ /* 0x0003e80000100a00 */
[----:B------:R-:W3:Y:S04]  /*b8670*/  LDL.LU R34, [R1+0x5a30] ;  /* 0x005a300001227983 */ /* 0x000ee80000300800 */
[----:B------:R-:W3:Y:S04]  /*b8680*/  LDL.LU R5, [R1+0x5a24] ;  /* 0x005a240001057983 */ /* 0x000ee80000300800 */
[----:B------:R-:W3:Y:S01]  /*b8690*/  LDL.LU R4, [R1+0x5a28] ;  /* 0x005a280001047983 */ /* 0x000ee20000300800 */
[----:B-1----:R-:W-:Y:S01]  /*b86a0*/  HMMA.1688.F32.TF32 R36, R16, R122, R40 ;  /* 0x0000007a1024723c */ /* 0x002fe20000081028 */
[----:B------:R-:W-:-:S15]  /*b86b0*/  IADD3 R15, P0, R28, R3, RZ ;  /* 0x000000031c0f7210 */ /* 0x000fde0007f1e0ff */
[----:B------:R-:W-:-:S07]  /*b86c0*/  NOP ;  /* 0x0000000000007918 */ /* 0x000fce0000000000 */
[----:B------:R-:W-:Y:S04]  /*b86d0*/  STL.64 [R1+0x1450], R36 ;  /* 0x0014502401007387 */ /* 0x000fe80000100a00 */
[----:B------:R1:W-:Y:S04]  /*b86e0*/  STL.64 [R1+0x1458], R38 ;  /* 0x0014582601007387 */ /* 0x0003e80000100a00 */
[----:B------:R-:W3:Y:S04]  /*b86f0*/  LDL.LU R56, [R1+0x5a2c] ;  /* 0x005a2c0001387983 */ /* 0x000ee80000300800 */
[----:B------:R-:W3:Y:S01]  /*b8700*/  LDL.LU R28, [R1+0x5a38] ;  /* 0x005a3800011c7983 */ /* 0x000ee20000300800 */
[----:B------:R-:W-:Y:S01]  /*b8710*/  HMMA.1688.F32.TF32 R40, R16, R130, R44 ;  /* 0x000000821028723c */ /* 0x000fe2000008102c */
[----:B------:R-:W-:Y:S01]  /*b8720*/  IADD3 R23, P2, R10, R3, RZ ;  /* 0x000000030a177210 */ /* 0x000fe20007f5e0ff */
[----:B------:R-:W-:-:S04]  /*b8730*/  IMAD.X R14, R29, 0x1, R2, P0 ;  /* 0x000000011d0e7824 */ /* 0x000fc800000e0602 */
[----:B------:R-:W-:Y:S01]  /*b8740*/  IMAD.X R22, R11, 0x1, R2, P2 ;  /* 0x000000010b167824 */ /* 0x000fe200010e0602 */
[-C--:B------:R-:W-:Y:S02]  /*b8750*/  IADD3 R11, P0, R8, R3.reuse, RZ ;  /* 0x00000003080b7210 */ /* 0x080fe40007f1e0ff */
[----:B----4-:R-:W-:-:S03]  /*b8760*/  IADD3 R55, P1, R30, R3, RZ ;  /* 0x000000031e377210 */ /* 0x010fc60007f3e0ff */
[--C-:B------:R-:W-:Y:S01]  /*b8770*/  IMAD.X R10, R9, 0x1, R2.reuse, P0 ;  /* 0x00000001090a7824 */ /* 0x100fe200000e0602 */
[----:B------:R-:W-:Y:S02]  /*b8780*/  IADD3 R9, P0, R32, R3, RZ ;  /* 0x0000000320097210 */ /* 0x000fe40007f1e0ff */
[----:B------:R-:W4:Y:S01]  /*b8790*/  LDL.LU R32, [R1+0x5a40] ;  /* 0x005a400001207983 */ /* 0x000f220000300800 */
[----:B------:R-:W-:-:S05]  /*b87a0*/  IMAD.X R54, R31, 0x1, R2, P1 ;  /* 0x000000011f367824 */ /* 0x000fca00008e0602 */
[----:B------:R-:W-:Y:S04]  /*b87b0*/  STL.64 [R1+0x6098], R54 ;  /* 0x0060983601007387 */ /* 0x000fe80000100a00 */
[----:B------:R-:W4:Y:S04]  /*b87c0*/  LDL.LU R29, [R1+0x5a34] ;  /* 0x005a3400011d7983 */ /* 0x000f280000300800 */
[----:B-1----:R-:W4:Y:S04]  /*b87d0*/  LDL.LU R39, [R1+0x5a3c] ;  /* 0x005a3c0001277983 */ /* 0x002f280000300800 */
[----:B------:R-:W-:Y:S04]  /*b87e0*/  STL.64 [R1+0x15e0], R40 ;  /* 0x0015e02801007387 */ /* 0x000fe80000100a00 */
[----:B------:R1:W-:Y:S01]  /*b87f0*/  STL.64 [R1+0x15e8], R42 ;  /* 0x0015e82a01007387 */ /* 0x0003e20000100a00 */
[----:B------:R-:W-:-:S03]  /*b8800*/  IMAD.X R8, R33, 0x1, R2, P0 ;  /* 0x0000000121087824 */ /* 0x000fc600000e0602 */
[----:B------:R-:W4:Y:S04]  /*b8810*/  LDL.LU R33, [R1+0x5a48] ;  /* 0x005a480001217983 */ /* 0x000f280000300800 */
[----:B------:R-:W4:Y:S01]  /*b8820*/  LDL.LU R38, [R1+0x5a44] ;  /* 0x005a440001267983 */ /* 0x000f220000300800 */
[----:B-1----:R-:W-:Y:S01]  /*b8830*/  HMMA.1688.F32.TF32 R40, R16, R118, R48 ;  /* 0x000000761028723c */ /* 0x002fe20000081030 */
[----:B--2---:R-:W-:-:S05]  /*b8840*/  IADD3 R53, P2, R6, R3, RZ ;  /* 0x0000000306357210 */ /* 0x004fca0007f5e0ff */
[----:B------:R-:W-:Y:S01]  /*b8850*/  IMAD.X R52, R7, 0x1, R2, P2 ;  /* 0x0000000107347824 */ /* 0x000fe200010e0602 */
[-C--:B---3--:R-:W-:Y:S02]  /*b8860*/  IADD3 R34, P2, R34, R3.reuse, RZ ;  /* 0x0000000322227210 */ /* 0x088fe40007f5e0ff */
[----:B------:R-:W-:-:S05]  /*b8870*/  IADD3 R4, P1, R4, R3, RZ ;  /* 0x0000000304047210 */ /* 0x000fca0007f3e0ff */
[----:B------:R1:W-:Y:S04]  /*b8880*/  STL [R1+0x5a28], R4 ;  /* 0x005a280401007387 */ /* 0x0003e80000100800 */
[----:B------:R-:W2:Y:S01]  /*b8890*/  LDL.LU R31, [R1+0x5a50] ;  /* 0x005a5000011f7983 */ /* 0x000ea20000300800 */
[----:B------:R-:W-:-:S03]  /*b88a0*/  IMAD.X R5, R5, 0x1, R2, P1 ;  /* 0x0000000105057824 */ /* 0x000fc600008e0602 */
[----:B------:R-:W3:Y:S04]  /*b88b0*/  LDL.LU R27, [R1+0x5a58] ;  /* 0x005a5800011b7983 */ /* 0x000ee80000300800 */
[----:B------:R-:W3:Y:S04]  /*b88c0*/  LDL.LU R37, [R1+0x5a4c] ;  /* 0x005a4c0001257983 */ /* 0x000ee80000300800 */
[----:B------:R-:W-:Y:S04]  /*b88d0*/  STL [R1+0x5a30], R34 ;  /* 0x005a302201007387 */ /* 0x000fe80000100800 */
[----:B------:R-:W-:Y:S04]  /*b88e0*/  STL.64 [R1+0x1630], R40 ;  /* 0x0016302801007387 */ /* 0x000fe80000100a00 */
[----:B------:R-:W-:Y:S04]  /*b88f0*/  STL.64 [R1+0x1638], R42 ;  /* 0x0016382a01007387 */ /* 0x000fe80000100a00 */
[----:B------:R1:W-:Y:S04]  /*b8900*/  STL [R1+0x5a24], R5 ;  /* 0x005a240501007387 */ /* 0x0003e80000100800 */
[----:B------:R-:W3:Y:S04]  /*b8910*/  LDL.LU R7, [R1+0x5a60] ;  /* 0x005a600001077983 */ /* 0x000ee80000300800 */
[----:B------:R-:W3:Y:S01]  /*b8920*/  LDL.LU R36, [R1+0x5a54] ;  /* 0x005a540001247983 */ /* 0x000ee20000300800 */
[----:B------:R-:W-:Y:S01]  /*b8930*/  IADD3 R28, P1, R28, R3, RZ ;  /* 0x000000031c1c7210 */ /* 0x000fe20007f3e0ff */
[----:B------:R-:W-:-:S04]  /*b8940*/  IMAD.X R56, R56, 0x1, R2, P2 ;  /* 0x0000000138387824 */ /* 0x000fc800010e0602 */
[----:B------:R1:W-:Y:S04]  /*b8950*/  STL [R1+0x5a38], R28 ;  /* 0x005a381c01007387 */ /* 0x0003e80000100800 */
[----:B------:R-:W-:Y:S04]  /*b8960*/  STL [R1+0x5a2c], R56 ;  /* 0x005a2c3801007387 */ /* 0x000fe80000100800 */
[----:B------:R-:W3:Y:S04]  /*b8970*/  LDL.LU R35, [R1+0x5a5c] ;  /* 0x005a5c0001237983 */ /* 0x000ee80000300800 */
[----:B------:R-:W3:Y:S01]  /*b8980*/  LDL.LU R30, [R1+0x5a68] ;  /* 0x005a6800011e7983 */ /* 0x000ee20000300800 */
[----:B------:R-:W1:Y:S01]  /*b8990*/  S2R R26, SR_TID.X ;  /* 0x00000000001a7919 */ /* 0x000e620000002100 */
[----:B------:R-:W-:-:S02]  /*b89a0*/  UISETP.GT.AND UP1, UPT, UR15, URZ, UPT ;  /* 0x0000003f0f00728c */ /* 0x000fc4000bf24270 */
[----:B------:R-:W-:Y:S02]  /*b89b0*/  UISETP.GE.AND UP0, UPT, UR5, UR10, UPT ;  /* 0x0000000a0500728c */ /* 0x000fe4000bf06270 */
[----:B------:R-:W-:Y:S02]  /*b89c0*/  USEL UR10, URZ, 0x4, !UP1 ;  /* 0x000000043f0a7887 */ /* 0x000fe4000c800000 */
[----:B------:R-:W-:Y:S02]  /*b89d0*/  UISETP.GT.AND UP1, UPT, UR9, 0x1, UPT ;  /* 0x000000010900788c */ /* 0x000fe4000bf24270 */
[----:B------:R-:W-:Y:S02]  /*b89e0*/  USEL UR10, UR10, URZ, !UP0 ;  /* 0x0000003f0a0a7287 */ /* 0x000fe4000c000000 */
[----:B------:R-:W-:-:S04]  /*b89f0*/  USEL UR9, UR9, URZ, !UP1 ;  /* 0x0000003f09097287 */ /* 0x000fc8000c800000 */
[----:B------:R-:W-:Y:S01]  /*b8a00*/  ISETP.NE.U32.AND P0, PT, RZ, UR10, PT ;  /* 0x0000000aff007c0c */ /* 0x000fe2000bf05070 */
[----:B------:R-:W-:Y:S01]  /*b8a10*/  ULEA UR16, UR9, UR4, 0x11 ;  /* 0x0000000409107291 */ /* 0x000fe2000f8e883f */
[----:B-1----:R-:W-:-:S05]  /*b8a20*/  LOP3.LUT R26, R26, 0x1f, RZ, 0xc0, !PT ;  /* 0x0000001f1a1a7812 */ /* 0x002fca00078ec0ff */
[----:B------:R-:W-:-:S04]  /*b8a30*/  IMAD.SHL.U32 R26, R26, 0x4, RZ ;  /* 0x000000041a1a7824 */ /* 0x000fc800078e00ff */
[----:B------:R-:W-:Y:S01]  /*b8a40*/  VIADD R6, R26, UR16 ;  /* 0x000000101a067c36 */ /* 0x000fe20008000000 */
[----:B----4-:R-:W-:Y:S01]  /*b8a50*/  IADD3 R32, P2, R32, R3, RZ ;  /* 0x0000000320207210 */ /* 0x010fe20007f5e0ff */
[----:B------:R-:W-:-:S03]  /*b8a60*/  IMAD.X R29, R29, 0x1, R2, P1 ;  /* 0x000000011d1d7824 */ /* 0x000fc600008e0602 */
[----:B------:R-:W-:Y:S01]  /*b8a70*/  @!PT LDS RZ, [RZ] ;  /* 0x00000000fffff984 */ /* 0x000fe20000000800 */
[----:B------:R-:W-:Y:S01]  /*b8a80*/  @!PT LDS RZ, [RZ] ;  /* 0x00000000fffff984 */ /* 0x000fe20000000800 */
[----:B------:R-:W-:Y:S01]  /*b8a90*/  @!PT LDS RZ, [RZ] ;  /* 0x00000000fffff984 */ /* 0x000fe20000000800 */
[----:B------:R1:W-:Y:S01]  /*b8aa0*/  LDGSTS.E [R6], desc[UR28][R4.64], P0 ;  /* 0x0000000004067fae */ /* 0x0003e2000812185c */
[----:B------:R-:W-:Y:S01]  /*b8ab0*/  IADD3 R33, P1, R33, R3, RZ ;  /* 0x0000000321217210 */ /* 0x000fe20007f3e0ff */
[----:B------:R-:W-:Y:S01]  /*b8ac0*/  IMAD.X R39, R39, 0x1, R2, P2 ;  /* 0x0000000127277824 */ /* 0x000fe200010e0602 */
[----:B------:R-:W-:Y:S01]  /*b8ad0*/  HMMA.1688.F32.TF32 R232, R16, R106, R232 ;  /* 0x0000006a10e8723c */ /* 0x000fe200000810e8 */
[----:B-1----:R-:W-:Y:S02]  /*b8ae0*/  IMAD.MOV.U32 R4, RZ, RZ, R34 ;  /* 0x000000ffff047224 */ /* 0x002fe400078e0022 */
[----:B------:R-:W-:Y:S01]  /*b8af0*/  IMAD.MOV.U32 R5, RZ, RZ, R56 ;  /* 0x000000ffff057224 */ /* 0x000fe200078e0038 */
[----:B------:R-:W4:Y:S04]  /*b8b00*/  LDL.LU R34, [R1+0x5a64] ;  /* 0x005a640001227983 */ /* 0x000f280000300800 */
[----:B------:R1:W-:Y:S04]  /*b8b10*/  LDGSTS.E [R6+0x80], desc[UR28][R4.64], P0 ;  /* 0x0008000004067fae */ /* 0x0003e8000812185c */
[----:B------:R-:W-:Y:S04]  /*b8b20*/  STL [R1+0x5a40], R32 ;  /* 0x005a402001007387 */ /* 0x000fe80000100800 */
[----:B------:R1:W-:Y:S02]  /*b8b30*/  STL [R1+0x5a34], R29 ;  /* 0x005a341d01007387 */ /* 0x0003e40000100800 */
[----:B-1----:R-:W-:-:S02]  /*b8b40*/  IMAD.MOV.U32 R4, RZ, RZ, R28 ;  /* 0x000000ffff047224 */ /* 0x002fc400078e001c */
[----:B------:R-:W4:Y:S01]  /*b8b50*/  LDL.LU R16, [R1+0x5a70] ;  /* 0x005a700001107983 */ /* 0x000f220000300800 */
[----:B------:R-:W-:-:S03]  /*b8b60*/  IMAD.MOV.U32 R5, RZ, RZ, R29 ;  /* 0x000000ffff057224 */ /* 0x000fc600078e001d */
[----:B------:R-:W4:Y:S04]  /*b8b70*/  LDL.LU R28, [R1+0x5a6c] ;  /* 0x005a6c00011c7983 */ /* 0x000f280000300800 */
[----:B------:R1:W-:Y:S01]  /*b8b80*/  STL [R1+0x5a48], R33 ;  /* 0x005a482101007387 */ /* 0x0003e20000100800 */
[----:B------:R-:W-:-:S03]  /*b8b90*/  IMAD.X R38, R38, 0x1, R2, P1 ;  /* 0x0000000126267824 */ /* 0x000fc600008e0602 */
[----:B------:R-:W-:Y:S04]  /*b8ba0*/  STL [R1+0x5a3c], R39 ;  /* 0x005a3c2701007387 */ /* 0x000fe80000100800 */
[----:B------:R1:W-:Y:S04]  /*b8bb0*/  LDGSTS.E [R6+0x100], desc[UR28][R4.64], P0 ;  /* 0x0010000004067fae */ /* 0x0003e8000812185c */
[----:B------:R-:W4:Y:S04]  /*b8bc0*/  LDL.LU R17, [R1+0x5a78] ;  /* 0x005a780001117983 */ /* 0x000f280000300800 */
[----:B------:R-:W4:Y:S01]  /*b8bd0*/  LDL.LU R29, [R1+0x5a80] ;  /* 0x005a8000011d7983 */ /* 0x000f220000300800 */
[----:B-1----:R-:W-:-:S02]  /*b8be0*/  IMAD.MOV.U32 R4, RZ, RZ, R32 ;  /* 0x000000ffff047224 */ /* 0x002fc400078e0020 */
[----:B------:R-:W-:Y:S01]  /*b8bf0*/  IMAD.MOV.U32 R5, RZ, RZ, R39 ;  /* 0x000000ffff057224 */ /* 0x000fe200078e0027 */
[----:B------:R-:W4:Y:S04]  /*b8c00*/  LDL.LU R32, [R1+0x5a74] ;  /* 0x005a740001207983 */ /* 0x000f280000300800 */
[----:B------:R1:W-:Y:S02]  /*b8c10*/  LDGSTS.E [R6+0x180], desc[UR28][R4.64], P0 ;  /* 0x0018000004067fae */ /* 0x0003e4000812185c */
[----:B-1----:R-:W-:Y:S02]  /*b8c20*/  IMAD.MOV.U32 R4, RZ, RZ, R33 ;  /* 0x000000ffff047224 */ /* 0x002fe400078e0021 */
[----:B------:R-:W-:-:S05]  /*b8c30*/  IMAD.MOV.U32 R5, RZ, RZ, R38 ;  /* 0x000000ffff057224 */ /* 0x000fca00078e0026 */
[----:B------:R1:W-:Y:S01]  /*b8c40*/  LDGSTS.E [R6+0x200], desc[UR28][R4.64], P0 ;  /* 0x0020000004067fae */ /* 0x0003e2000812185c */
[-C--:B--2---:R-:W-:Y:S02]  /*b8c50*/  IADD3 R31, P2, R31, R3.reuse, RZ ;  /* 0x000000031f1f7210 */ /* 0x084fe40007f5e0ff */
[----:B---3--:R-:W-:-:S03]  /*b8c60*/  IADD3 R27, P1, R27, R3, RZ ;  /* 0x000000031b1b7210 */ /* 0x008fc60007f3e0ff */
[----:B------:R2:W-:Y:S01]  /*b8c70*/  STL [R1+0x5a50], R31 ;  /* 0x005a501f01007387 */ /* 0x0005e20000100800 */
[----:B------:R-:W-:-:S03]  /*b8c80*/  IMAD.X R37, R37, 0x1, R2, P2 ;  /* 0x0000000125257824 */ /* 0x000fc600010e0602 */
[----:B------:R-:W-:Y:S01]  /*b8c90*/  STL [R1+0x5a44], R38 ;  /* 0x005a442601007387 */ /* 0x000fe20000100800 */
[----:B-1----:R-:W-:-:S03]  /*b8ca0*/  IMAD.MOV.U32 R4, RZ, RZ, R31 ;  /* 0x000000ffff047224 */ /* 0x002fc600078e001f */
[----:B------:R-:W3:Y:S01]  /*b8cb0*/  LDL.LU R33, [R1+0x5a7c] ;  /* 0x005a7c0001217983 */ /* 0x000ee20000300800 */
[----:B------:R-:W-:-:S03]  /*b8cc0*/  IMAD.MOV.U32 R5, RZ, RZ, R37 ;  /* 0x000000ffff057224 */ /* 0x000fc600078e0025 */
[----:B------:R1:W-:Y:S04]  /*b8cd0*/  STL [R1+0x5a58], R27 ;  /* 0x005a581b01007387 */ /* 0x0003e80000100800 */
[----:B------:R-:W-:Y:S04]  /*b8ce0*/  STL [R1+0x5a4c], R37 ;  /* 0x005a4c2501007387 */ /* 0x000fe80000100800 */
[----:B------:R-:W3:Y:S01]  /*b8cf0*/  LDL.LU R18, [R1+0x5a88] ;  /* 0x005a880001127983 */ /* 0x000ee20000300800 */
[----:B------:R-:W-:-:S03]  /*b8d00*/  IADD3 R7, P2, R7, R3, RZ ;  /* 0x0000000307077210 */ /* 0x000fc60007f5e0ff */
[----:B--2---:R-:W2:Y:S01]  /*b8d10*/  LDL.LU R31, [R1+0x5a90] ;  /* 0x005a9000011f7983 */ /* 0x004ea20000300800 */
[----:B------:R-:W-:-:S03]  /*b8d20*/  IMAD.X R36, R36, 0x1, R2, P1 ;  /* 0x0000000124247824 */ /* 0x000fc600008e0602 */
[----:B------:R-:W-:Y:S04]  /*b8d30*/  STL [R1+0x5a60], R7 ;  /* 0x005a600701007387 */ /* 0x000fe80000100800 */
[----:B------:R1:W-:Y:S04]  /*b8d40*/  LDGSTS.E [R6+0x280], desc[UR28][R4.64], P0 ;  /* 0x0028000004067fae */ /* 0x0003e8000812185c */
[----:B------:R-:W-:Y:S01]  /*b8d50*/  STL [R1+0x5a54], R36 ;  /* 0x005a542401007387 */ /* 0x000fe20000100800 */
[----:B-1----:R-:W-:-:S03]  /*b8d60*/  IMAD.MOV.U32 R4, RZ, RZ, R27 ;  /* 0x000000ffff047224 */ /* 0x002fc600078e001b */
[----:B------:R-:W2:Y:S01]  /*b8d70*/  LDL.LU R27, [R1+0x5a84] ;  /* 0x005a8400011b7983 */ /* 0x000ea20000300800 */
[----:B------:R-:W-:Y:S01]  /*b8d80*/  IADD3 R30, P1, R30, R3, RZ ;  /* 0x000000031e1e7210 */ /* 0x000fe20007f3e0ff */
[----:B------:R-:W-:Y:S02]  /*b8d90*/  IMAD.X R35, R35, 0x1, R2, P2 ;  /* 0x0000000123237824 */ /* 0x000fe400010e0602 */
[----:B------:R-:W-:Y:S02]  /*b8da0*/  IMAD.MOV.U32 R5, RZ, RZ, R36 ;  /* 0x000000ffff057224 */ /* 0x000fe400078e0024 */
[----:B------:R-:W-:Y:S04]  /*b8db0*/  STL [R1+0x5a68], R30 ;  /* 0x005a681e01007387 */ /* 0x000fe80000100800 */
[----:B------:R1:W-:Y:S04]  /*b8dc0*/  STL [R1+0x5a5c], R35 ;  /* 0x005a5c2301007387 */ /* 0x0003e80000100800 */
[----:B------:R1:W-:Y:S04]  /*b8dd0*/  LDGSTS.E [R6+0x300], desc[UR28][R4.64], P0 ;  /* 0x0030000004067fae */ /* 0x0003e8000812185c */
[----:B------:R-:W2:Y:S01]  /*b8de0*/  LDL.LU R19, [R1+0x5a98] ;  /* 0x005a980001137983 */ /* 0x000ea20000300800 */
[----:B-1----:R-:W-:-:S03]  /*b8df0*/  IMAD.MOV.U32 R5, RZ, RZ, R35 ;  /* 0x000000ffff057224 */ /* 0x002fc600078e0023 */
[----:B------:R-:W2:Y:S01]  /*b8e00*/  LDL.LU R35, [R1+0x5a8c] ;  /* 0x005a8c0001237983 */ /* 0x000ea20000300800 */
[----:B------:R-:W-:-:S05]  /*b8e10*/  IMAD.MOV.U32 R4, RZ, RZ, R7 ;  /* 0x000000ffff047224 */ /* 0x000fca00078e0007 */
[----:B------:R1:W-:Y:S02]  /*b8e20*/  LDGSTS.E [R6+0x380], desc[UR28][R4.64], P0 ;  /* 0x0038000004067fae */ /* 0x0003e4000812185c */
[----:B-1----:R-:W-:Y:S02]  /*b8e30*/  IMAD.MOV.U32 R4, RZ, RZ, R30 ;  /* 0x000000ffff047224 */ /* 0x002fe400078e001e */
[----:B----4-:R-:W-:-:S04]  /*b8e40*/  IMAD.X R34, R34, 0x1, R2, P1 ;  /* 0x0000000122227824 */ /* 0x010fc800008e0602 */
[----:B------:R-:W-:-:S05]  /*b8e50*/  IMAD.MOV.U32 R5, RZ, RZ, R34 ;  /* 0x000000ffff057224 */ /* 0x000fca00078e0022 */
[----:B------:R1:W-:Y:S01]  /*b8e60*/  LDGSTS.E [R6+0x400], desc[UR28][R4.64], P0 ;  /* 0x0040000004067fae */ /* 0x0003e2000812185c */
[----:B------:R-:W-:-:S05]  /*b8e70*/  IADD3 R16, P2, R16, R3, RZ ;  /* 0x0000000310107210 */ /* 0x000fca0007f5e0ff */
[----:B------:R-:W-:Y:S01]  /*b8e80*/  STL [R1+0x5a70], R16 ;  /* 0x005a701001007387 */ /* 0x000fe20000100800 */
[----:B------:R-:W-:-:S03]  /*b8e90*/  IMAD.X R28, R28, 0x1, R2, P2 ;  /* 0x000000011c1c7824 */ /* 0x000fc600010e0602 */
[----:B------:R4:W-:Y:S04]  /*b8ea0*/  STL [R1+0x5a64], R34 ;  /* 0x005a642201007387 */ /* 0x0009e80000100800 */
[----:B------:R-:W2:Y:S04]  /*b8eb0*/  LDL.LU R7, [R1+0x5aa0] ;  /* 0x005aa00001077983 */ /* 0x000ea80000300800 */
[----:B------:R-:W2:Y:S01]  /*b8ec0*/  LDL.LU R30, [R1+0x5a94] ;  /* 0x005a9400011e7983 */ /* 0x000ea20000300800 */
[-C--:B------:R-:W-:Y:S02]  /*b8ed0*/  IADD3 R17, P1, R17, R3.reuse, RZ ;  /* 0x0000000311117210 */ /* 0x080fe40007f3e0ff */
[----:B------:R-:W-:-:S03]  /*b8ee0*/  IADD3 R29, P2, R29, R3, RZ ;  /* 0x000000031d1d7210 */ /* 0x000fc60007f5e0ff */
[----:B------:R-:W-:Y:S01]  /*b8ef0*/  STL [R1+0x5a78], R17 ;  /* 0x005a781101007387 */ /* 0x000fe20000100800 */
[----:B-1----:R-:W-:-:S03]  /*b8f00*/  IMAD.MOV.U32 R5, RZ, RZ, R28 ;  /* 0x000000ffff057224 */ /* 0x002fc600078e001c */
[----:B------:R1:W-:Y:S01]  /*b8f10*/  STL [R1+0x5a6c], R28 ;  /* 0x005a6c1c01007387 */ /* 0x0003e20000100800 */
[----:B------:R-:W-:-:S03]  /*b8f20*/  IMAD.X R32, R32, 0x1, R2, P1 ;  /* 0x0000000120207824 */ /* 0x000fc600008e0602 */
[----:B----4-:R-:W4:Y:S01]  /*b8f30*/  LDL.LU R34, [R1+0x5a9c] ;  /* 0x005a9c0001227983 */ /* 0x010f220000300800 */
[----:B------:R-:W-:-:S03]  /*b8f40*/  IMAD.MOV.U32 R4, RZ, RZ, R16 ;  /* 0x000000ffff047224 */ /* 0x000fc600078e0010 */
[----:B------:R-:W-:Y:S04]  /*b8f50*/  STL [R1+0x5a80], R29 ;  /* 0x005a801d01007387 */ /* 0x000fe80000100800 */
[----:B------:R2:W-:Y:S04]  /*b8f60*/  STL [R1+0x5a74], R32 ;  /* 0x005a742001007387 */ /* 0x0005e80000100800 */
[----:B-1----:R-:W4:Y:S04]  /*b8f70*/  LDL.LU R28, [R1+0x582c] ;  /* 0x00582c00011c7983 */ /* 0x002f280000300800 */
[----:B------:R-:W4:Y:S04]  /*b8f80*/  LDL.LU R16, [R1+0x5834] ;  /* 0x0058340001107983 */ /* 0x000f280000300800 */
[----:B------:R1:W-:Y:S02]  /*b8f90*/  LDGSTS.E [R6+0x480], desc[UR28][R4.64], P0 ;  /* 0x0048000004067fae */ /* 0x0003e4000812185c */
[----:B-1----:R-:W-:-:S02]  /*b8fa0*/  IMAD.MOV.U32 R4, RZ, RZ, R17 ;  /* 0x000000ffff047224 */ /* 0x002fc400078e0011 */
[----:B------:R-:W-:-:S05]  /*b8fb0*/  IMAD.MOV.U32 R5, RZ, RZ, R32 ;  /* 0x000000ffff057224 */ /* 0x000fca00078e0020 */
[----:B------:R1:W-:Y:S02]  /*b8fc0*/  LDGSTS.E [R6+0x500], desc[UR28][R4.64], P0 ;  /* 0x0050000004067fae */ /* 0x0003e4000812185c */
[----:B-1----:R-:W-:Y:S02]  /*b8fd0*/  IMAD.MOV.U32 R4, RZ, RZ, R29 ;  /* 0x000000ffff047224 */ /* 0x002fe400078e001d */
[----:B---3--:R-:W-:Y:S01]  /*b8fe0*/  IMAD.X R33, R33, 0x1, R2, P2 ;  /* 0x0000000121217824 */ /* 0x008fe200010e0602 */
[-C--:B------:R-:W-:Y:S02]  /*b8ff0*/  IADD3 R18, P1, R18, R3.reuse, RZ ;  /* 0x0000000312127210 */ /* 0x080fe40007f3e0ff */
[----:B--2---:R-:W-:-:S03]  /*b9000*/  IADD3 R31, P2, R31, R3, RZ ;  /* 0x000000031f1f7210 */ /* 0x004fc60007f5e0ff */
[----:B------:R-:W-:Y:S04]  /*b9010*/  STL [R1+0x5a88], R18 ;  /* 0x005a881201007387 */ /* 0x000fe80000100800 */
[----:B------:R1:W-:Y:S04]  /*b9020*/  STL [R1+0x5a7c], R33 ;  /* 0x005a7c2101007387 */ /* 0x0003e80000100800 */
[----:B------:R-:W2:Y:S04]  /*b9030*/  LDL.LU R32, [R1+0x5828] ;  /* 0x0058280001207983 */ /* 0x000ea80000300800 */
[----:B------:R-:W3:Y:S04]  /*b9040*/  LDL.LU R17, [R1+0x583c] ;  /* 0x00583c0001117983 */ /* 0x000ee80000300800 */
[----:B------:R-:W-:Y:S01]  /*b9050*/  STL [R1+0x5a90], R31 ;  /* 0x005a901f01007387 */ /* 0x000fe20000100800 */
[----:B------:R-:W-:-:S05]  /*b9060*/  IMAD.X R27, R27, 0x1, R2, P1 ;  /* 0x000000011b1b7824 */ /* 0x000fca00008e0602 */
[----:B------:R1:W-:Y:S04]  /*b9070*/  STL [R1+0x5a84], R27 ;  /* 0x005a841b01007387 */ /* 0x0003e80000100800 */
[----:B------:R-:W3:Y:S01]  /*b9080*/  LDL.LU R29, [R1+0x5830] ;  /* 0x00583000011d7983 */ /* 0x000ee20000300800 */
[----:B------:R-:W-:-:S03]  /*b9090*/  IMAD.MOV.U32 R5, RZ, RZ, R33 ;  /* 0x000000ffff057224 */ /* 0x000fc600078e0021 */
[----:B-1----:R-:W3:Y:S04]  /*b90a0*/  LDL.LU R33, [R1+0x5844] ;  /* 0x0058440001217983 */ /* 0x002ee80000300800 */
[----:B------:R1:W-:Y:S01]  /*b90b0*/  LDGSTS.E [R6+0x580], desc[UR28][R4.64], P0 ;  /* 0x0058000004067fae */ /* 0x0003e2000812185c */
[----:B------:R-:W-:-:S05]  /*b90c0*/  IADD3 R19, P1, R19, R3, RZ ;  /* 0x0000000313137210 */ /* 0x000fca0007f3e0ff */
[----:B------:R-:W-:Y:S01]  /*b90d0*/  STL [R1+0x5a98], R19 ;  /* 0x005a981301007387 */ /* 0x000fe20000100800 */
[----:B------:R-:W-:Y:S02]  /*b90e0*/  IMAD.X R35, R35, 0x1, R2, P2 ;  /* 0x0000000123237824 */ /* 0x000fe400010e0602 */
[----:B-1----:R-:W-:-:S03]  /*b90f0*/  IMAD.MOV.U32 R5, RZ, RZ, R27 ;  /* 0x000000ffff057224 */ /* 0x002fc600078e001b */
[----:B------:R-:W-:Y:S01]  /*b9100*/  STL [R1+0x5a8c], R35 ;  /* 0x005a8c2301007387 */ /* 0x000fe20000100800 */
[----:B------:R-:W-:-:S03]  /*b9110*/  IMAD.MOV.U32 R4, RZ, RZ, R18 ;  /* 0x000000ffff047224 */ /* 0x000fc600078e0012 */
[----:B------:R-:W3:Y:S04]  /*b9120*/  LDL.LU R27, [R1+0x5838] ;  /* 0x00583800011b7983 */ /* 0x000ee80000300800 */
[----:B------:R-:W3:Y:S04]  /*b9130*/  LDL.LU R18, [R1+0x584c] ;  /* 0x00584c0001127983 */ /* 0x000ee80000300800 */
[----:B------:R-:W3:Y:S04]  /*b9140*/  LDL.LU R37, [R1+0x5840] ;  /* 0x0058400001257983 */ /* 0x000ee80000300800 */
[----:B------:R1:W-:Y:S02]  /*b9150*/  LDGSTS.E [R6+0x600], desc[UR28][R4.64], P0 ;  /* 0x0060000004067fae */ /* 0x0003e4000812185c */
[----:B-1----:R-:W-:-:S02]  /*b9160*/  IMAD.MOV.U32 R4, RZ, RZ, R31 ;  /* 0x000000ffff047224 */ /* 0x002fc400078e001f */
[----:B------:R-:W-:-:S05]  /*b9170*/  IMAD.MOV.U32 R5, RZ, RZ, R35 ;  /* 0x000000ffff057224 */ /* 0x000fca00078e0023 */
[----:B------:R1:W-:Y:S02]  /*b9180*/  LDGSTS.E [R6+0x680], desc[UR28][R4.64], P0 ;  /* 0x0068000004067fae */ /* 0x0003e4000812185c */
[----:B-1----:R-:W-:Y:S01]  /*b9190*/  IMAD.MOV.U32 R4, RZ, RZ, R19 ;  /* 0x000000ffff047224 */ /* 0x002fe200078e0013 */
[----:B------:R-:W-:Y:S01]  /*b91a0*/  IADD3 R7, P2, R7, R3, RZ ;  /* 0x0000000307077210 */ /* 0x000fe20007f5e0ff */
[----:B------:R-:W-:-:S04]  /*b91b0*/  IMAD.X R30, R30, 0x1, R2, P1 ;  /* 0x000000011e1e7824 */ /* 0x000fc800008e0602 */
[----:B------:R-:W-:Y:S01]  /*b91c0*/  STL [R1+0x5aa0], R7 ;  /* 0x005aa00701007387 */ /* 0x000fe20000100800 */
[----:B------:R-:W-:-:S03]  /*b91d0*/  IMAD.MOV.U32 R5, RZ, RZ, R30 ;  /* 0x000000ffff057224 */ /* 0x000fc600078e001e */
[----:B------:R1:W-:Y:S04]  /*b91e0*/  STL [R1+0x5a94], R30 ;  /* 0x005a941e01007387 */ /* 0x0003e80000100800 */
[----:B------:R-:W3:Y:S04]  /*b91f0*/  LDL.LU R31, [R1+0x5854] ;  /* 0x00585400011f7983 */ /* 0x000ee80000300800 */
[----:B------:R1:W-:Y:S01]  /*b9200*/  LDGSTS.E [R6+0x700], desc[UR28][R4.64], P0 ;  /* 0x0070000004067fae */ /* 0x0003e2000812185c */
[----:B----4-:R-:W-:-:S03]  /*b9210*/  IMAD.X R34, R34, 0x1, R2, P2 ;  /* 0x0000000122227824 */ /* 0x010fc600010e0602 */
[----:B-1----:R-:W4:Y:S01]  /*b9220*/  LDL.LU R30, [R1+0x5848] ;  /* 0x00584800011e7983 */ /* 0x002f220000300800 */
[-C--:B------:R-:W-:Y:S01]  /*b9230*/  IADD3 R28, P3, R28, R3.reuse, RZ ;  /* 0x000000031c1c7210 */ /* 0x080fe20007f7e0ff */
[----:B------:R-:W-:Y:S02]  /*b9240*/  IMAD.MOV.U32 R4, RZ, RZ, R7 ;  /* 0x000000ffff047224 */ /* 0x000fe400078e0007 */
[----:B------:R-:W-:Y:S02]  /*b9250*/  IMAD.MOV.U32 R5, RZ, RZ, R34 ;  /* 0x000000ffff057224 */ /* 0x000fe400078e0022 */
[----:B------:R1:W-:Y:S01]  /*b9260*/  STL [R1+0x582c], R28 ;  /* 0x00582c1c01007387 */ /* 0x0003e20000100800 */
[----:B------:R-:W-:-:S03]  /*b9270*/  IADD3 R16, P2, R16, R3, RZ ;  /* 0x0000000310107210 */ /* 0x000fc60007f5e0ff */
[----:B------:R-:W-:Y:S04]  /*b9280*/  STL [R1+0x5a9c], R34 ;  /* 0x005a9c2201007387 */ /* 0x000fe80000100800 */
[----:B------:R-:W4:Y:S04]  /*b9290*/  LDL.LU R19, [R1+0x585c] ;  /* 0x00585c0001137983 */ /* 0x000f280000300800 */
[----:B------:R-:W4:Y:S04]  /*b92a0*/  LDL.LU R36, [R1+0x5850] ;  /* 0x0058500001247983 */ /* 0x000f280000300800 */
[----:B------:R-:W-:Y:S04]  /*b92b0*/  STL [R1+0x5834], R16 ;  /* 0x0058341001007387 */ /* 0x000fe80000100800 */
[----:B------:R1:W-:Y:S02]  /*b92c0*/  LDGSTS.E [R6+0x780], desc[UR28][R4.64], P0 ;  /* 0x0078000004067fae */ /* 0x0003e4000812185c */
[----:B-1----:R-:W-:Y:S01]  /*b92d0*/  IMAD.MOV.U32 R4, RZ, RZ, R28 ;  /* 0x000000ffff047224 */ /* 0x002fe200078e001c */
[----:B------:R-:W-:-:S04]  /*b92e0*/  UISETP.GT.AND UP1, UPT, UR15, 0x4, UPT ;  /* 0x000000040f00788c */ /* 0x000fc8000bf24270 */
[----:B------:R-:W-:-:S04]  /*b92f0*/  USEL UR10, URZ, 0x4, !UP1 ;  /* 0x000000043f0a7887 */ /* 0x000fc8000c800000 */
[----:B------:R-:W-:-:S06]  /*b9300*/  USEL UR10, UR10, URZ, !UP0 ;  /* 0x0000003f0a0a7287 */ /* 0x000fcc000c000000 */
[----:B------:R-:W-:Y:S01]  /*b9310*/  ISETP.NE.U32.AND P1, PT, RZ, UR10, PT ;  /* 0x0000000aff007c0c */ /* 0x000fe2000bf25070 */
[----:B--2---:R-:W-:Y:S01]  /*b9320*/  IMAD.X R32, R32, 0x1, R2, P3 ;  /* 0x0000000120207824 */ /* 0x004fe200018e0602 */
[----:B---3--:R-:W-:-:S04]  /*b9330*/  IADD3 R17, P0, R17, R3, RZ ;  /* 0x0000000311117210 */ /* 0x008fc80007f1e0ff */
[----:B------:R1:W-:Y:S04]  /*b9340*/  STL [R1+0x5828], R32 ;  /* 0x0058282001007387 */ /* 0x0003e80000100800 */
[----:B------:R-:W2:Y:S04]  /*b9350*/  LDL.LU R7, [R1+0x5864] ;  /* 0x0058640001077983 */ /* 0x000ea80000300800 */
[----:B------:R-:W3:Y:S01]  /*b9360*/  LDL.LU R28, [R1+0x5858] ;  /* 0x00585800011c7983 */ /* 0x000ee20000300800 */
[----:B------:R-:W-:-:S03]  /*b9370*/  IMAD.MOV.U32 R5, RZ, RZ, R32 ;  /* 0x000000ffff057224 */ /* 0x000fc600078e0020 */
[----:B------:R-:W-:Y:S04]  /*b9380*/  STL [R1+0x583c], R17 ;  /* 0x00583c1101007387 */ /* 0x000fe80000100800 */
[----:B------:R1:W-:Y:S01]  /*b9390*/  LDGSTS.E [R6+0x2000], desc[UR28][R4.64], P1 ;  /* 0x0200000004067fae */ /* 0x0003e2000892185c */
[----:B------:R-:W-:-:S05]  /*b93a0*/  IMAD.X R29, R29, 0x1, R2, P2 ;  /* 0x000000011d1d7824 */ /* 0x000fca00010e0602 */
[----:B------:R-:W-:Y:S04]  /*b93b0*/  STL [R1+0x5830], R29 ;  /* 0x0058301d01007387 */ /* 0x000fe80000100800 */
[----:B------:R-:W3:Y:S04]  /*b93c0*/  LDL.LU R35, [R1+0x5860] ;  /* 0x0058600001237983 */ /* 0x000ee80000300800 */
[----:B-1----:R-:W3:Y:S01]  /*b93d0*/  LDL.LU R32, [R1+0x586c] ;  /* 0x00586c0001207983 */ /* 0x002ee20000300800 */
[----:B------:R-:W-:Y:S01]  /*b93e0*/  IADD3 R33, P2, R33, R3, RZ ;  /* 0x0000000321217210 */ /* 0x000fe20007f5e0ff */
[----:B------:R-:W-:-:S02]  /*b93f0*/  IMAD.MOV.U32 R4, RZ, RZ, R16 ;  /* 0x000000ffff047224 */ /* 0x000fc400078e0010 */
[----:B------:R-:W-:Y:S01]  /*b9400*/  IMAD.MOV.U32 R5, RZ, RZ, R29 ;  /* 0x000000ffff057224 */ /* 0x000fe200078e001d */
[----:B------:R-:W3:Y:S04]  /*b9410*/  LDL.LU R34, [R1+0x5868] ;  /* 0x0058680001227983 */ /* 0x000ee80000300800 */
[----:B------:R-:W-:Y:S04]  /*b9420*/  STL [R1+0x5844], R33 ;  /* 0x0058442101007387 */ /* 0x000fe80000100800 */
[----:B------:R1:W-:Y:S01]  /*b9430*/  LDGSTS.E [R6+0x2080], desc[UR28][R4.64], P1 ;  /* 0x0208000004067fae */ /* 0x0003e2000892185c */
[----:B------:R-:W-:Y:S01]  /*b9440*/  IMAD.X R27, R27, 0x1, R2, P0 ;  /* 0x000000011b1b7824 */ /* 0x000fe200000e0602 */
[----:B------:R-:W-:-:S04]  /*b9450*/  IADD3 R18, P0, R18, R3, RZ ;  /* 0x0000000312127210 */ /* 0x000fc80007f1e0ff */
[----:B------:R1:W-:Y:S01]  /*b9460*/  STL [R1+0x5838], R27 ;  /* 0x0058381b01007387 */ /* 0x0003e20000100800 */
[----:B------:R-:W-:-:S03]  /*b9470*/  IMAD.X R37, R37, 0x1, R2, P2 ;  /* 0x0000000125257824 */ /* 0x000fc600010e0602 */
[----:B------:R-:W3:Y:S01]  /*b9480*/  LDL.LU R16, [R1+0x5874] ;  /* 0x0058740001107983 */ /* 0x000ee20000300800 */
[----:B-1----:R-:W-:Y:S02]  /*b9490*/  IMAD.MOV.U32 R5, RZ, RZ, R27 ;  /* 0x000000ffff057224 */ /* 0x002fe400078e001b */
[----:B------:R-:W-:Y:S01]  /*b94a0*/  IMAD.MOV.U32 R4, RZ, RZ, R17 ;  /* 0x000000ffff047224 */ /* 0x000fe200078e0011 */
[----:B------:R-:W3:Y:S04]  /*b94b0*/  LDL.LU R27, [R1+0x5870] ;  /* 0x00587000011b7983 */ /* 0x000ee80000300800 */
[----:B------:R-:W-:Y:S04]  /*b94c0*/  STL [R1+0x584c], R18 ;  /* 0x00584c1201007387 */ /* 0x000fe80000100800 */
[----:B------:R-:W-:Y:S04]  /*b94d0*/  STL [R1+0x5840], R37 ;  /* 0x0058402501007387 */ /* 0x000fe80000100800 */
[----:B------:R-:W3:Y:S04]  /*b94e0*/  LDL.LU R17, [R1+0x587c] ;  /* 0x00587c0001117983 */ /* 0x000ee80000300800 */
[----:B------:R1:W-:Y:S04]  /*b94f0*/  LDGSTS.E [R6+0x2100], desc[UR28][R4.64], P1 ;  /* 0x0210000004067fae */ /* 0x0003e8000892185c */
[----:B------:R-:W3:Y:S01]  /*b9500*/  LDL.LU R29, [R1+0x5884] ;  /* 0x00588400011d7983 */ /* 0x000ee20000300800 */
[----:B-1----:R-:W-:-:S03]  /*b9510*/  IMAD.MOV.U32 R4, RZ, RZ, R33 ;  /* 0x000000ffff047224 */ /* 0x002fc600078e0021 */
[----:B------:R-:W3:Y:S01]  /*b9520*/  LDL.LU R33, [R1+0x5878] ;  /* 0x0058780001217983 */ /* 0x000ee20000300800 */
[----:B------:R-:W-:-:S05]  /*b9530*/  IMAD.MOV.U32 R5, RZ, RZ, R37 ;  /* 0x000000ffff057224 */ /* 0x000fca00078e0025 */
[----:B------:R1:W-:Y:S02]  /*b9540*/  LDGSTS.E [R6+0x2180], desc[UR28][R4.64], P1 ;  /* 0x0218000004067fae */ /* 0x0003e4000892185c */
[----:B-1----:R-:W-:Y:S01]  /*b9550*/  IMAD.MOV.U32 R4, RZ, RZ, R18 ;  /* 0x000000ffff047224 */ /* 0x002fe200078e0012 */
[----:B------:R-:W-:Y:S01]  /*b9560*/  IADD3 R31, P2, R31, R3, RZ ;  /* 0x000000031f1f7210 */ /* 0x000fe20007f5e0ff */
[----:B----4-:R-:W-:-:S04]  /*b9570*/  IMAD.X R30, R30, 0x1, R2, P0 ;  /* 0x000000011e1e7824 */ /* 0x010fc800000e0602 */
[----:B------:R-:W-:Y:S01]  /*b9580*/  STL [R1+0x5854], R31 ;  /* 0x0058541f01007387 */ /* 0x000fe20000100800 */
[----:B------:R-:W-:-:S03]  /*b9590*/  IMAD.MOV.U32 R5, RZ, RZ, R30 ;  /* 0x000000ffff057224 */ /* 0x000fc600078e001e */
[----:B------:R1:W-:Y:S04]  /*b95a0*/  STL [R1+0x5848], R30 ;  /* 0x0058481e01007387 */ /* 0x0003e80000100800 */
[----:B------:R4:W-:Y:S04]  /*b95b0*/  LDGSTS.E [R6+0x2200], desc[UR28][R4.64], P1 ;  /* 0x0220000004067fae */ /* 0x0009e8000892185c */
[----:B-1----:R-:W3:Y:S01]  /*b95c0*/  LDL.LU R30, [R1+0x5880] ;  /* 0x00588000011e7983 */ /* 0x002ee20000300800 */
[----:B------:R-:W-:Y:S01]  /*b95d0*/  IADD3 R19, P0, R19, R3, RZ ;  /* 0x0000000313137210 */ /* 0x000fe20007f1e0ff */
[----:B------:R-:W-:-:S04]  /*b95e0*/  IMAD.X R36, R36, 0x1, R2, P2 ;  /* 0x0000000124247824 */ /* 0x000fc800010e0602 */
[----:B------:R-:W-:Y:S01]  /*b95f0*/  STL [R1+0x585c], R19 ;  /* 0x00585c1301007387 */ /* 0x000fe20000100800 */
[----:B----4-:R-:W-:Y:S02]  /*b9600*/  IMAD.MOV.U32 R4, RZ, RZ, R31 ;  /* 0x000000ffff047224 */ /* 0x010fe400078e001f */
[----:B------:R-:W-:Y:S01]  /*b9610*/  IMAD.MOV.U32 R5, RZ, RZ, R36 ;  /* 0x000000ffff057224 */ /* 0x000fe200078e0024 */
[----:B------:R-:W-:Y:S04]  /*b9620*/  STL [R1+0x5850], R36 ;  /* 0x0058502401007387 */ /* 0x000fe80000100800 */
[----:B------:R-:W4:Y:S04]  /*b9630*/  LDL.LU R18, [R1+0x588c] ;  /* 0x00588c0001127983 */ /* 0x000f280000300800 */
[----:B------:R-:W4:Y:S04]  /*b9640*/  LDL.LU R31, [R1+0x5894] ;  /* 0x00589400011f7983 */ /* 0x000f280000300800 */
[----:B------:R1:W-:Y:S02]  /*b9650*/  LDGSTS.E [R6+0x2280], desc[UR28][R4.64], P1 ;  /* 0x0228000004067fae */ /* 0x0003e4000892185c */
[----:B-1----:R-:W-:Y:S01]  /*b9660*/  IMAD.MOV.U32 R4, RZ, RZ, R19 ;  /* 0x000000ffff047224 */ /* 0x002fe200078e0013 */
[----:B--2---:R-:W-:Y:S01]  /*b9670*/  IADD3 R7, P2, R7, R3, RZ ;  /* 0x0000000307077210 */ /* 0x004fe20007f5e0ff */
[----:B---3--:R-:W-:-:S04]  /*b9680*/  IMAD.X R28, R28, 0x1, R2, P0 ;  /* 0x000000011c1c7824 */ /* 0x008fc800000e0602 */
[----:B------:R-:W-:Y:S01]  /*b9690*/  STL [R1+0x5864], R7 ;  /* 0x0058640701007387 */ /* 0x000fe20000100800 */
[----:B------:R-:W-:-:S03]  /*b96a0*/  IMAD.MOV.U32 R5, RZ, RZ, R28 ;  /* 0x000000ffff057224 */ /* 0x000fc600078e001c */
[----:B------:R1:W-:Y:S04]  /*b96b0*/  STL [R1+0x5858], R28 ;  /* 0x0058581c01007387 */ /* 0x0003e80000100800 */
[----:B------:R2:W-:Y:S04]  /*b96c0*/  LDGSTS.E [R6+0x2300], desc[UR28][R4.64], P1 ;  /* 0x0230000004067fae */ /* 0x0005e8000892185c */
[----:B-1----:R-:W3:Y:S01]  /*b96d0*/  LDL.LU R28, [R1+0x5888] ;  /* 0x00588800011c7983 */ /* 0x002ee20000300800 */
[----:B------:R-:W-:Y:S01]  /*b96e0*/  IMAD.X R35, R35, 0x1, R2, P2 ;  /* 0x0000000123237824 */ /* 0x000fe200010e0602 */
[----:B------:R-:W-:-:S03]  /*b96f0*/  IADD3 R32, P0, R32, R3, RZ ;  /* 0x0000000320207210 */ /* 0x000fc60007f1e0ff */
[----:B--2---:R-:W-:Y:S02]  /*b9700*/  IMAD.MOV.U32 R5, RZ, RZ, R35 ;  /* 0x000000ffff057224 */ /* 0x004fe400078e0023 */
[----:B------:R-:W-:Y:S04]  /*b9710*/  STL [R1+0x586c], R32 ;  /* 0x00586c2001007387 */ /* 0x000fe80000100800 */
[----:B------:R1:W-:Y:S04]  /*b9720*/  STL [R1+0x5860], R35 ;  /* 0x0058602301007387 */ /* 0x0003e80000100800 */
[----:B------:R-:W2:Y:S04]  /*b9730*/  LDL.LU R19, [R1+0x589c] ;  /* 0x00589c0001137983 */ /* 0x000ea80000300800 */
[----:B-1----:R-:W2:Y:S01]  /*b9740*/  LDL.LU R35, [R1+0x5890] ;  /* 0x0058900001237983 */ /* 0x002ea20000300800 */
[----:B------:R-:W-:-:S02]  /*b9750*/  IMAD.X R34, R34, 0x1, R2, P0 ;  /* 0x0000000122227824 */ /* 0x000fc400000e0602 */
[----:B------:R-:W-:Y:S01]  /*b9760*/  IMAD.MOV.U32 R4, RZ, RZ, R7 ;  /* 0x000000ffff047224 */ /* 0x000fe200078e0007 */
[----:B------:R-:W-:-:S04]  /*b9770*/  IADD3 R16, P2, R16, R3, RZ ;  /* 0x0000000310107210 */ /* 0x000fc80007f5e0ff */
[----:B------:R1:W-:Y:S01]  /*b9780*/  LDGSTS.E [R6+0x2380], desc[UR28][R4.64], P1 ;  /* 0x0238000004067fae */ /* 0x0003e2000892185c */
[----:B------:R-:W-:-:S03]  /*b9790*/  IMAD.X R27, R27, 0x1, R2, P2 ;  /* 0x000000011b1b7824 */ /* 0x000fc600010e0602 */
[----:B------:R-:W-:Y:S04]  /*b97a0*/  STL [R1+0x5874], R16 ;  /* 0x0058741001007387 */ /* 0x000fe80000100800 */
[----:B------:R1:W-:Y:S04]  /*b97b0*/  STL [R1+0x5868], R34 ;  /* 0x0058682201007387 */ /* 0x0003e80000100800 */
[----:B------:R-:W2:Y:S01]  /*b97c0*/  LDL.LU R7, [R1+0x58a4] ;  /* 0x0058a40001077983 */ /* 0x000ea20000300800 */
[----:B------:R-:W-:Y:S01]  /*b97d0*/  IADD3 R17, P0, R17, R3, RZ ;  /* 0x0000000311117210 */ /* 0x000fe20007f1e0ff */
[----:B-1----:R-:W-:-:S02]  /*b97e0*/  IMAD.MOV.U32 R4, RZ, RZ, R32 ;  /* 0x000000ffff047224 */ /* 0x002fc400078e0020 */
[----:B------:R-:W-:Y:S01]  /*b97f0*/  IMAD.MOV.U32 R5, RZ, RZ, R34 ;  /* 0x000000ffff057224 */ /* 0x000fe200078e0022 */
[----:B------:R-:W2:Y:S01]  /*b9800*/  LDL.LU R32, [R1+0x5898] ;  /* 0x0058980001207983 */ /* 0x000ea20000300800 */
[----:B------:R-:W-:-:S03]  /*b9810*/  IADD3 R29, P2, R29, R3, RZ ;  /* 0x000000031d1d7210 */ /* 0x000fc60007f5e0ff */
[----:B------:R-:W-:Y:S04]  /*b9820*/  STL [R1+0x587c], R17 ;  /* 0x00587c1101007387 */ /* 0x000fe80000100800 */
[----:B------:R1:W-:Y:S04]  /*b9830*/  STL [R1+0x5870], R27 ;  /* 0x0058701b01007387 */ /* 0x0003e80000100800 */
[----:B------:R-:W2:Y:S01]  /*b9840*/  LDL.LU R34, [R1+0x58a0] ;  /* 0x0058a00001227983 */ /* 0x000ea20000300800 */
[----:B------:R-:W-:-:S03]  /*b9850*/  IMAD.X R33, R33, 0x1, R2, P0 ;  /* 0x0000000121217824 */ /* 0x000fc600000e0602 */
[----:B------:R1:W-:Y:S04]  /*b9860*/  LDGSTS.E [R6+0x2400], desc[UR28][R4.64], P1 ;  /* 0x0240000004067fae */ /* 0x0003e8000892185c */
[----:B------:R-:W-:Y:S04]  /*b9870*/  STL [R1+0x5884], R29 ;  /* 0x0058841d01007387 */ /* 0x000fe80000100800 */
[----:B------:R4:W-:Y:S01]  /*b9880*/  STL [R1+0x5878], R33 ;  /* 0x0058782101007387 */ /* 0x0009e20000100800 */
[----:B-1----:R-:W-:-:S03]  /*b9890*/  IMAD.MOV.U32 R5, RZ, RZ, R27 ;  /* 0x000000ffff057224 */ /* 0x002fc600078e001b */
[----:B------:R-:W2:Y:S01]  /*b98a0*/  LDL.LU R27, [R1+0x55ac] ;  /* 0x0055ac00011b7983 */ /* 0x000ea20000300800 */
[----:B------:R-:W-:-:S03]  /*b98b0*/  IMAD.MOV.U32 R4, RZ, RZ, R16 ;  /* 0x000000ffff047224 */ /* 0x000fc600078e0010 */
[----:B------:R-:W2:Y:S04]  /*b98c0*/  LDL.LU R16, [R1+0x55b4] ;  /* 0x0055b40001107983 */ /* 0x000ea80000300800 */
[----:B------:R1:W-:Y:S02]  /*b98d0*/  LDGSTS.E [R6+0x2480], desc[UR28][R4.64], P1 ;  /* 0x0248000004067fae */ /* 0x0003e4000892185c */
[----:B-1----:R-:W-:Y:S02]  /*b98e0*/  IMAD.MOV.U32 R4, RZ, RZ, R17 ;  /* 0x000000ffff047224 */ /* 0x002fe400078e0011 */
[----:B------:R-:W-:-:S05]  /*b98f0*/  IMAD.MOV.U32 R5, RZ, RZ, R33 ;  /* 0x000000ffff057224 */ /* 0x000fca00078e0021 */
[----:B------:R1:W-:Y:S01]  /*b9900*/  LDGSTS.E [R6+0x2500], desc[UR28][R4.64], P1 ;  /* 0x0250000004067fae */ /* 0x0003e2000892185c */
[----:B------:R-:W-:Y:S02]  /*b9910*/  IMAD.X R30, R30, 0x1, R2, P2 ;  /* 0x000000011e1e7824 */ /* 0x000fe400010e0602 */
[----:B-1----:R-:W-:Y:S01]  /*b9920*/  IMAD.MOV.U32 R4, RZ, RZ, R29 ;  /* 0x000000ffff047224 */ /* 0x002fe200078e001d */
[-C--:B----4-:R-:W-:Y:S02]  /*b9930*/  IADD3 R18, P0, R18, R3.reuse, RZ ;  /* 0x0000000312127210 */ /* 0x090fe40007f1e0ff */
[----:B------:R-:W-:-:S03]  /*b9940*/  IADD3 R31, P2, R31, R3, RZ ;  /* 0x000000031f1f7210 */ /* 0x000fc60007f5e0ff */
[----:B------:R-:W-:Y:S04]  /*b9950*/  STL [R1+0x588c], R18 ;  /* 0x00588c1201007387 */ /* 0x000fe80000100800 */
[----:B------:R1:W-:Y:S04]  /*b9960*/  STL [R1+0x5880], R30 ;  /* 0x0058801e01007387 */ /* 0x0003e80000100800 */
[----:B------:R-:W4:Y:S04]  /*b9970*/  LDL.LU R33, [R1+0x55a8] ;  /* 0x0055a80001217983 */ /* 0x000f280000300800 */
[----:B------:R-:W4:Y:S01]  /*b9980*/  LDL.LU R17, [R1+0x55bc] ;  /* 0x0055bc0001117983 */ /* 0x000f220000300800 */
[----:B------:R-:W-:-:S03]  /*b9990*/  IMAD.MOV.U32 R5, RZ, RZ, R30 ;  /* 0x000000ffff057224 */ /* 0x000fc600078e001e */
[----:B------:R-:W-:Y:S04]  /*b99a0*/  STL [R1+0x5894], R31 ;  /* 0x0058941f01007387 */ /* 0x000fe80000100800 */
[----:B------:R1:W-:Y:S02]  /*b99b0*/  LDGSTS.E [R6+0x2580], desc[UR28][R4.64], P1 ;  /* 0x0258000004067fae */ /* 0x0003e4000892185c */
[----:B-1----:R-:W-:Y:S02]  /*b99c0*/  IMAD.MOV.U32 R4, RZ, RZ, R18 ;  /* 0x000000ffff047224 */ /* 0x002fe400078e0012 */
[----:B---3--:R-:W-:-:S05]  /*b99d0*/  IMAD.X R28, R28, 0x1, R2, P0 ;  /* 0x000000011c1c7824 */ /* 0x008fca00000e0602 */
[----:B------:R1:W-:Y:S04]  /*b99e0*/  STL [R1+0x5888], R28 ;  /* 0x0058881c01007387 */ /* 0x0003e80000100800 */
[----:B------:R-:W3:Y:S01]  /*b99f0*/  LDL.LU R29, [R1+0x55b0] ;  /* 0x0055b000011d7983 */ /* 0x000ee20000300800 */
[----:B------:R-:W-:-:S03]  /*b9a00*/  IMAD.MOV.U32 R5, RZ, RZ, R28 ;  /* 0x000000ffff057224 */ /* 0x000fc600078e001c */
[----:B------:R-:W3:Y:S04]  /*b9a10*/  LDL.LU R30, [R1+0x55c4] ;  /* 0x0055c400011e7983 */ /* 0x000ee80000300800 */
[----:B------:R1:W-:Y:S01]  /*b9a20*/  LDGSTS.E [R6+0x2600], desc[UR28][R4.64], P1 ;  /* 0x0260000004067fae */ /* 0x0003e2000892185c */
[----:B--2---:R-:W-:Y:S01]  /*b9a30*/  IADD3 R19, P0, R19, R3, RZ ;  /* 0x0000000313137210 */ /* 0x004fe20007f1e0ff */
[----:B------:R-:W-:-:S04]  /*b9a40*/  IMAD.X R35, R35, 0x1, R2, P2 ;  /* 0x0000000123237824 */ /* 0x000fc800010e0602 */
[----:B------:R-:W-:Y:S04]  /*b9a50*/  STL [R1+0x589c], R19 ;  /* 0x00589c1301007387 */ /* 0x000fe80000100800 */
[----:B------:R-:W-:Y:S04]  /*b9a60*/  STL [R1+0x5890], R35 ;  /* 0x0058902301007387 */ /* 0x000fe80000100800 */
[----:B-1----:R-:W2:Y:S04]  /*b9a70*/  LDL.LU R28, [R1+0x55b8] ;  /* 0x0055b800011c7983 */ /* 0x002ea80000300800 */
[----:B------:R-:W2:Y:S04]  /*b9a80*/  LDL.LU R18, [R1+0x55cc] ;  /* 0x0055cc0001127983 */ /* 0x000ea80000300800 */
[----:B------:R-:W2:Y:S01]  /*b9a90*/  LDL.LU R37, [R1+0x55c0] ;  /* 0x0055c00001257983 */ /* 0x000ea20000300800 */
[----:B------:R-:W-:Y:S01]  /*b9aa0*/  IMAD.MOV.U32 R4, RZ, RZ, R31 ;  /* 0x000000ffff047224 */ /* 0x000fe200078e001f */
[----:B------:R-:W-:Y:S01]  /*b9ab0*/  IADD3 R7, P2, R7, R3, RZ ;  /* 0x0000000307077210 */ /* 0x000fe20007f5e0ff */
[----:B------:R-:W-:-:S02]  /*b9ac0*/  IMAD.MOV.U32 R5, RZ, RZ, R35 ;  /* 0x000000ffff057224 */ /* 0x000fc400078e0023 */
[--C-:B------:R-:W-:Y:S02]  /*b9ad0*/  IMAD.X R32, R32, 0x1, R2.reuse, P0 ;  /* 0x0000000120207824 */ /* 0x100fe400000e0602 */
[----:B------:R-:W-:Y:S04]  /*b9ae0*/  STL [R1+0x58a4], R7 ;  /* 0x0058a40701007387 */ /* 0x000fe80000100800 */
[----:B------:R1:W-:Y:S04]  /*b9af0*/  STL [R1+0x5898], R32 ;  /* 0x0058982001007387 */ /* 0x0003e80000100800 */
[----:B------:R1:W-:Y:S01]  /*b9b00*/  LDGSTS.E [R6+0x2680], desc[UR28][R4.64], P1 ;  /* 0x0268000004067fae */ /* 0x0003e2000892185c */
[----:B------:R-:W-:-:S03]  /*b9b10*/  IMAD.X R34, R34, 0x1, R2, P2 ;  /* 0x0000000122227824 */ /* 0x000fc600010e0602 */
[----:B------:R-:W2:Y:S01]  /*b9b20*/  LDL.LU R31, [R1+0x55d4] ;  /* 0x0055d400011f7983 */ /* 0x000ea20000300800 */
[----:B-1----:R-:W-:-:S03]  /*b9b30*/  IMAD.MOV.U32 R5, RZ, RZ, R32 ;  /* 0x000000ffff057224 */ /* 0x002fc600078e0020 */
[----:B------:R-:W2:Y:S01]  /*b9b40*/  LDL.LU R32, [R1+0x55c8] ;  /* 0x0055c80001207983 */ /* 0x000ea20000300800 */
[----:B------:R-:W-:Y:S01]  /*b9b50*/  IMAD.MOV.U32 R4, RZ, RZ, R19 ;  /* 0x000000ffff047224 */ /* 0x000fe200078e0013 */
[----:B------:R-:W-:Y:S01]  /*b9b60*/  UISETP.GT.AND UP1, UPT, UR15, 0x8, UPT ;  /* 0x000000080f00788c */ /* 0x000fe2000bf24270 */
[----:B------:R-:W-:-:S03]  /*b9b70*/  IADD3 R27, P3, R27, R3, RZ ;  /* 0x000000031b1b7210 */ /* 0x000fc60007f7e0ff */
[----:B------:R1:W-:Y:S04]  /*b9b80*/  LDGSTS.E [R6+0x2700], desc[UR28][R4.64], P1 ;  /* 0x0270000004067fae */ /* 0x0003e8000892185c */
[----:B------:R4:W-:Y:S04]  /*b9b90*/  STL [R1+0x55ac], R27 ;  /* 0x0055ac1b01007387 */ /* 0x0009e80000100800 */
[----:B------:R-:W-:Y:S04]  /*b9ba0*/  STL [R1+0x58a0], R34 ;  /* 0x0058a02201007387 */ /* 0x000fe80000100800 */
[----:B------:R-:W2:Y:S04]  /*b9bb0*/  LDL.LU R19, [R1+0x55dc] ;  /* 0x0055dc0001137983 */ /* 0x000ea80000300800 */
[----:B------:R-:W2:Y:S01]  /*b9bc0*/  LDL.LU R36, [R1+0x55d0] ;  /* 0x0055d00001247983 */ /* 0x000ea20000300800 */
[----:B------:R-:W-:-:S04]  /*b9bd0*/  USEL UR10, URZ, 0x4, !UP1 ;  /* 0x000000043f0a7887 */ /* 0x000fc8000c800000 */
[----:B------:R-:W-:Y:S01]  /*b9be0*/  USEL UR10, UR10, URZ, !UP0 ;  /* 0x0000003f0a0a7287 */ /* 0x000fe2000c000000 */
[----:B------:R-:W-:Y:S01]  /*b9bf0*/  IADD3 R16, P2, R16, R3, RZ ;  /* 0x0000000310107210 */ /* 0x000fe20007f5e0ff */
[----:B-1----:R-:W-:Y:S02]  /*b9c00*/  IMAD.MOV.U32 R4, RZ, RZ, R7 ;  /* 0x000000ffff047224 */ /* 0x002fe400078e0007 */
[----:B------:R-:W-:Y:S02]  /*b9c10*/  IMAD.MOV.U32 R5, RZ, RZ, R34 ;  /* 0x000000ffff057224 */ /* 0x000fe400078e0022 */
[----:B------:R-:W-:Y:S01]  /*b9c20*/  ISETP.NE.U32.AND P0, PT, RZ, UR10, PT ;  /* 0x0000000aff007c0c */ /* 0x000fe2000bf05070 */
[----:B------:R-:W-:Y:S04]  /*b9c30*/  STL [R1+0x55b4], R16 ;  /* 0x0055b41001007387 */ /* 0x000fe80000100800 */
[----:B------:R1:W-:Y:S02]  /*b9c40*/  LDGSTS.E [R6+0x2780], desc[UR28][R4.64], P1 ;  /* 0x0278000004067fae */ /* 0x0003e4000892185c */
[----:B-1----:R-:W-:-:S02]  /*b9c50*/  IMAD.MOV.U32 R4, RZ, RZ, R27 ;  /* 0x000000ffff047224 */ /* 0x002fc400078e001b */
[----:B----4-:R-:W-:Y:S01]  /*b9c60*/  IMAD.X R33, R33, 0x1, R2, P3 ;  /* 0x0000000121217824 */ /* 0x010fe200018e0602 */
[----:B------:R-:W-:-:S04]  /*b9c70*/  IADD3 R17, P1, R17, R3, RZ ;  /* 0x0000000311117210 */ /* 0x000fc80007f3e0ff */
[----:B------:R1:W-:Y:S01]  /*b9c80*/  STL [R1+0x55a8], R33 ;  /* 0x0055a82101007387 */ /* 0x0003e20000100800 */
[----:B------:R-:W-:-:S03]  /*b9c90*/  IMAD.MOV.U32 R5, RZ, RZ, R33 ;  /* 0x000000ffff057224 */ /* 0x000fc600078e0021 */
[----:B------:R-:W4:Y:S04]  /*b9ca0*/  LDL.LU R7, [R1+0x55e4] ;  /* 0x0055e40001077983 */ /* 0x000f280000300800 */
[----:B------:R-:W4:Y:S04]  /*b9cb0*/  LDL.LU R27, [R1+0x55d8] ;  /* 0x0055d800011b7983 */ /* 0x000f280000300800 */
[----:B------:R-:W-:Y:S04]  /*b9cc0*/  STL [R1+0x55bc], R17 ;  /* 0x0055bc1101007387 */ /* 0x000fe80000100800 */
[----:B------:R1:W-:Y:S02]  /*b9cd0*/  LDGSTS.E [R6+0x4000], desc[UR28][R4.64], P0 ;  /* 0x0400000004067fae */ /* 0x0003e4000812185c */
[----:B-1----:R-:W-:-:S02]  /*b9ce0*/  IMAD.MOV.U32 R4, RZ, RZ, R16 ;  /* 0x000000ffff047224 */ /* 0x002fc400078e0010 */
[----:B---3--:R-:W-:-:S05]  /*b9cf0*/  IMAD.X R29, R29, 0x1, R2, P2 ;  /* 0x000000011d1d7824 */ /* 0x008fca00010e0602 */
[----:B------:R-:W-:Y:S01]  /*b9d00*/  STL [R1+0x55b0], R29 ;  /* 0x0055b01d01007387 */ /* 0x000fe20000100800 */
[-C--:B------:R-:W-:Y:S01]  /*b9d10*/  IADD3 R30, P2, R30, R3.reuse, RZ ;  /* 0x000000031e1e7210 */ /* 0x080fe20007f5e0ff */
[----:B------:R-:W-:Y:S02]  /*b9d20*/  IMAD.MOV.U32 R5, RZ, RZ, R29 ;  /* 0x000000ffff057224 */ /* 0x000fe400078e001d */
[----:B------:R-:W3:Y:S04]  /*b9d30*/  LDL.LU R35, [R1+0x55e0] ;  /* 0x0055e00001237983 */ /* 0x000ee80000300800 */
[----:B------:R-:W3:Y:S04]  /*b9d40*/  LDL.LU R33, [R1+0x55ec] ;  /* 0x0055ec0001217983 */ /* 0x000ee80000300800 */
[----:B------:R-:W3:Y:S04]  /*b9d50*/  LDL.LU R34, [R1+0x55e8] ;  /* 0x0055e80001227983 */ /* 0x000ee80000300800 */
[----:B------:R-:W-:Y:S04]  /*b9d60*/  STL [R1+0x55c4], R30 ;  /* 0x0055c41e01007387 */ /* 0x000fe80000100800 */
[----:B------:R1:W-:Y:S01]  /*b9d70*/  LDGSTS.E [R6+0x4080], desc[UR28][R4.64], P0 ;  /* 0x0408000004067fae */ /* 0x0003e2000812185c */
[----:B--2---:R-:W-:Y:S01]  /*b9d80*/  IMAD.X R28, R28, 0x1, R2, P1 ;  /* 0x000000011c1c7824 */ /* 0x004fe200008e0602 */
[----:B------:R-:W-:-:S04]  /*b9d90*/  IADD3 R18, P1, R18, R3, RZ ;  /* 0x0000000312127210 */ /* 0x000fc80007f3e0ff */
[----:B------:R2:W-:Y:S01]  /*b9da0*/  STL [R1+0x55b8], R28 ;  /* 0x0055b81c01007387 */ /* 0x0005e20000100800 */
[----:B------:R-:W-:-:S03]  /*b9db0*/  IMAD.X R37, R37, 0x1, R2, P2 ;  /* 0x0000000125257824 */ /* 0x000fc600010e0602 */
[----:B------:R-:W3:Y:S01]  /*b9dc0*/  LDL.LU R16, [R1+0x55f4] ;  /* 0x0055f40001107983 */ /* 0x000ee20000300800 */
[----:B-1----:R-:W-:Y:S02]  /*b9dd0*/  IMAD.MOV.U32 R5, RZ, RZ, R28 ;  /* 0x000000ffff057224 */ /* 0x002fe400078e001c */
[----:B------:R-:W-:Y:S01]  /*b9de0*/  IMAD.MOV.U32 R4, RZ, RZ, R17 ;  /* 0x000000ffff047224 */ /* 0x000fe200078e0011 */
[----:B--2---:R-:W2:Y:S04]  /*b9df0*/  LDL.LU R28, [R1+0x55f0] ;  /* 0x0055f000011c7983 */ /* 0x004ea80000300800 */
[----:B------:R-:W-:Y:S04]  /*b9e00*/  STL [R1+0x55cc], R18 ;  /* 0x0055cc1201007387 */ /* 0x000fe80000100800 */
[----:B------:R-:W-:Y:S04]  /*b9e10*/  STL [R1+0x55c0], R37 ;  /* 0x0055c02501007387 */ /* 0x000fe80000100800 */
[----:B------:R-:W2:Y:S04]  /*b9e20*/  LDL.LU R17, [R1+0x55fc] ;  /* 0x0055fc0001117983 */ /* 0x000ea80000300800 */
[----:B------:R1:W-:Y:S04]  /*b9e30*/  LDGSTS.E [R6+0x4100], desc[UR28][R4.64], P0 ;  /* 0x0410000004067fae */ /* 0x0003e8000812185c */
[----:B------:R-:W2:Y:S01]  /*b9e40*/  LDL.LU R29, [R1+0x5604] ;  /* 0x00560400011d7983 */ /* 0x000ea20000300800 */
[----:B-1----:R-:W-:-:S03]  /*b9e50*/  IMAD.MOV.U32 R4, RZ, RZ, R30 ;  /* 0x000000ffff047224 */ /* 0x002fc600078e001e */
[----:B------:R-:W2:Y:S01]  /*b9e60*/  LDL.LU R30, [R1+0x55f8] ;  /* 0x0055f800011e7983 */ /* 0x000ea20000300800 */
[-C--:B------:R-:W-:Y:S01]  /*b9e70*/  IADD3 R31, P2, R31, R3.reuse, RZ ;  /* 0x000000031f1f7210 */ /* 0x080fe20007f5e0ff */
[----:B------:R-:W-:Y:S02]  /*b9e80*/  IMAD.MOV.U32 R5, RZ, RZ, R37 ;  /* 0x000000ffff057224 */ /* 0x000fe400078e0025 */
[--C-:B------:R-:W-:Y:S02]  /*b9e90*/  IMAD.X R32, R32, 0x1, R2.reuse, P1 ;  /* 0x0000000120207824 */ /* 0x100fe400008e0602 */
[----:B------:R-:W-:Y:S04]  /*b9ea0*/  STL [R1+0x55d4], R31 ;  /* 0x0055d41f01007387 */ /* 0x000fe80000100800 */
[----:B------:R1:W-:Y:S04]  /*b9eb0*/  LDGSTS.E [R6+0x4180], desc[UR28][R4.64], P0 ;  /* 0x0418000004067fae */ /* 0x0003e8000812185c */
[----:B------:R1:W-:Y:S01]  /*b9ec0*/  STL [R1+0x55c8], R32 ;  /* 0x0055c82001007387 */ /* 0x0003e20000100800 */
[----:B------:R-:W-:Y:S01]  /*b9ed0*/  IADD3 R19, P1, R19, R3, RZ ;  /* 0x0000000313137210 */ /* 0x000fe20007f3e0ff */
[----:B------:R-:W-:-:S02]  /*b9ee0*/  IMAD.X R36, R36, 0x1, R2, P2 ;  /* 0x0000000124247824 */ /* 0x000fc400010e0602 */
[----:B-1----:R-:W-:Y:S02]  /*b9ef0*/  IMAD.MOV.U32 R5, RZ, RZ, R32 ;  /* 0x000000ffff057224 */ /* 0x002fe400078e0020 */
[----:B------:R-:W2:Y:S01]  /*b9f00*/  LDL.LU R32, [R1+0x5600] ;  /* 0x0056000001207983 */ /* 0x000ea20000300800 */
[----:B------:R-:W-:-:S03]  /*b9f10*/  IMAD.MOV.U32 R4, RZ, RZ, R18 ;  /* 0x000000ffff047224 */ /* 0x000fc600078e0012 */
[----:B------:R-:W-:Y:S04]  /*b9f20*/  STL [R1+0x55dc], R19 ;  /* 0x0055dc1301007387 */ /* 0x000fe80000100800 */
[----:B------:R-:W-:Y:S04]  /*b9f30*/  STL [R1+0x55d0], R36 ;  /* 0x0055d02401007387 */ /* 0x000fe80000100800 */
[----:B------:R-:W2:Y:S04]  /*b9f40*/  LDL.LU R18, [R1+0x560c] ;  /* 0x00560c0001127983 */ /* 0x000ea80000300800 */
[----:B------:R1:W-:Y:S02]  /*b9f50*/  LDGSTS.E [R6+0x4200], desc[UR28][R4.64], P0 ;  /* 0x0420000004067fae */ /* 0x0003e4000812185c */
[----:B-1----:R-:W-:-:S02]  /*b9f60*/  IMAD.MOV.U32 R4, RZ, RZ, R31 ;  /* 0x000000ffff047224 */ /* 0x002fc400078e001f */
[----:B------:R-:W-:Y:S01]  /*b9f70*/  IMAD.MOV.U32 R5, RZ, RZ, R36 ;  /* 0x000000ffff057224 */ /* 0x000fe200078e0024 */
[----:B------:R-:W2:Y:S04]  /*b9f80*/  LDL.LU R31, [R1+0x5614] ;  /* 0x00561400011f7983 */ /* 0x000ea80000300800 */
[----:B------:R1:W-:Y:S01]  /*b9f90*/  LDGSTS.E [R6+0x4280], desc[UR28][R4.64], P0 ;  /* 0x0428000004067fae */ /* 0x0003e2000812185c */
[----:B----4-:R-:W-:Y:S01]  /*b9fa0*/  IADD3 R7, P2, R7, R3, RZ ;  /* 0x0000000307077210 */ /* 0x010fe20007f5e0ff */
[----:B------:R-:W-:-:S04]  /*b9fb0*/  IMAD.X R27, R27, 0x1, R2, P1 ;  /* 0x000000011b1b7824 */ /* 0x000fc800008e0602 */
[----:B------:R-:W-:Y:S01]  /*b9fc0*/  STL [R1+0x55e4], R7 ;  /* 0x0055e40701007387 */ /* 0x000fe20000100800 */
[----:B-1----:R-:W-:Y:S02]  /*b9fd0*/  IMAD.MOV.U32 R4, RZ, RZ, R19 ;  /* 0x000000ffff047224 */ /* 0x002fe400078e0013 */
[----:B------:R-:W-:Y:S01]  /*b9fe0*/  IMAD.MOV.U32 R5, RZ, RZ, R27 ;  /* 0x000000ffff057224 */ /* 0x000fe200078e001b */
[----:B------:R1:W-:Y:S04]  /*b9ff0*/  STL [R1+0x55d8], R27 ;  /* 0x0055d81b01007387 */ /* 0x0003e80000100800 */
[----:B------:R4:W-:Y:S04]  /*ba000*/  LDGSTS.E [R6+0x4300], desc[UR28][R4.64], P0 ;  /* 0x0430000004067fae */ /* 0x0009e8000812185c */
[----:B-1----:R-:W2:Y:S01]  /*ba010*/  LDL.LU R27, [R1+0x5608] ;  /* 0x00560800011b7983 */ /* 0x002ea20000300800 */
[----:B----4-:R-:W-:-:S02]  /*ba020*/  IMAD.MOV.U32 R4, RZ, RZ, R7 ;  /* 0x000000ffff047224 */ /* 0x010fc400078e0007 */
[----:B---3--:R-:W-:Y:S01]  /*ba030*/  IMAD.X R35, R35, 0x1, R2, P2 ;  /* 0x0000000123237824 */ /* 0x008fe200010e0602 */
[----:B------:R-:W-:-:S03]  /*ba040*/  IADD3 R33, P1, R33, R3, RZ ;  /* 0x0000000321217210 */ /* 0x000fc60007f3e0ff */
[----:B------:R-:W-:Y:S02]  /*ba050*/  IMAD.MOV.U32 R5, RZ, RZ, R35 ;  /* 0x000000ffff057224 */ /* 0x000fe400078e0023 */
[----:B------:R-:W-:Y:S01]  /*ba060*/  STL [R1+0x55ec], R33 ;  /* 0x0055ec2101007387 */ /* 0x000fe20000100800 */
[----:B------:R-:W-:-:S03]  /*ba070*/  IMAD.X R34, R34, 0x1, R2, P1 ;  /* 0x0000000122227824 */ /* 0x000fc600008e0602 */
[----:B------:R1:W-:Y:S04]  /*ba080*/  STL [R1+0x55e0], R35 ;  /* 0x0055e02301007387 */ /* 0x0003e80000100800 */
[----:B------:R-:W3:Y:S04]  /*ba090*/  LDL.LU R19, [R1+0x561c] ;  /* 0x00561c0001137983 */ /* 0x000ee80000300800 */
[----:B------:R4:W-:Y:S04]  /*ba0a0*/  LDGSTS.E [R6+0x4380], desc[UR28][R4.64], P0 ;  /* 0x0438000004067fae */ /* 0x0009e8000812185c */
[----:B-1----:R-:W3:Y:S01]  /*ba0b0*/  LDL.LU R35, [R1+0x5610] ;  /* 0x0056100001237983 */ /* 0x002ee20000300800 */
[----:B------:R-:W-:-:S05]  /*ba0c0*/  IADD3 R16, P2, R16, R3, RZ ;  /* 0x0000000310107210 */ /* 0x000fca0007f5e0ff */
[----:B------:R-:W-:Y:S01]  /*ba0d0*/  STL [R1+0x55f4], R16 ;  /* 0x0055f41001007387 */ /* 0x000fe20000100800 */
[----:B--2---:R-:W-:Y:S02]  /*ba0e0*/  IMAD.X R28, R28, 0x1, R2, P2 ;  /* 0x000000011c1c7824 */ /* 0x004fe400010e0602 */
[----:B----4-:R-:W-:Y:S01]  /*ba0f0*/  IMAD.MOV.U32 R4, RZ, RZ, R33 ;  /* 0x000000ffff047224 */ /* 0x010fe200078e0021 */
[----:B------:R1:W-:Y:S01]  /*ba100*/  STL [R1+0x55e8], R34 ;  /* 0x0055e82201007387 */ /* 0x0003e20000100800 */
[----:B------:R-:W-:-:S03]  /*ba110*/  IMAD.MOV.U32 R5, RZ, RZ, R34 ;  /* 0x000000ffff057224 */ /* 0x000fc600078e0022 */
[----:B------:R-:W2:Y:S04]  /*ba120*/  LDL.LU R7, [R1+0x5624] ;  /* 0x0056240001077983 */ /* 0x000ea80000300800 */
[----:B------:R-:W4:Y:S01]  /*ba130*/  LDL.LU R33, [R1+0x5618] ;  /* 0x0056180001217983 */ /* 0x000f220000300800 */
[----:B------:R-:W-:-:S03]  /*ba140*/  IADD3 R17, P1, R17, R3, RZ ;  /* 0x0000000311117210 */ /* 0x000fc60007f3e0ff */
[----:B------:R1:W-:Y:S01]  /*ba150*/  LDGSTS.E [R6+0x4400], desc[UR28][R4.64], P0 ;  /* 0x0440000004067fae */ /* 0x0003e2000812185c */
[----:B------:R-:W-:-:S03]  /*ba160*/  IADD3 R29, P2, R29, R3, RZ ;  /* 0x000000031d1d7210 */ /* 0x000fc60007f5e0ff */
[----:B------:R-:W-:Y:S04]  /*ba170*/  STL [R1+0x55fc], R17 ;  /* 0x0055fc1101007387 */ /* 0x000fe80000100800 */
[----:B------:R1:W-:Y:S01]  /*ba180*/  STL [R1+0x55f0], R28 ;  /* 0x0055f01c01007387 */ /* 0x0003e20000100800 */
[----:B------:R-:W-:-:S03]  /*ba190*/  IMAD.X R30, R30, 0x1, R2, P1 ;  /* 0x000000011e1e7824 */ /* 0x000fc600008e0602 */
[----:B-1----:R-:W4:Y:S01]  /*ba1a0*/  LDL.LU R34, [R1+0x5620] ;  /* 0x0056200001227983 */ /* 0x002f220000300800 */
[----:B------:R-:W-:-:S03]  /*ba1b0*/  IMAD.MOV.U32 R5, RZ, RZ, R28 ;  /* 0x000000ffff057224 */ /* 0x000fc600078e001c */
[----:B------:R-:W-:Y:S04]  /*ba1c0*/  STL [R1+0x5604], R29 ;  /* 0x0056041d01007387 */ /* 0x000fe80000100800 */
[----:B------:R1:W-:Y:S04]  /*ba1d0*/  STL [R1+0x55f8], R30 ;  /* 0x0055f81e01007387 */ /* 0x0003e80000100800 */
[----:B------:R-:W4:Y:S01]  /*ba1e0*/  LDL.LU R28, [R1+0x53ac] ;  /* 0x0053ac00011c7983 */ /* 0x000f220000300800 */
[----:B------:R-:W-:-:S03]  /*ba1f0*/  IMAD.MOV.U32 R4, RZ, RZ, R16 ;  /* 0x000000ffff047224 */ /* 0x000fc600078e0010 */
[----:B------:R-:W4:Y:S04]  /*ba200*/  LDL.LU R16, [R1+0x53b4] ;  /* 0x0053b40001107983 */ /* 0x000f280000300800 */
[----:B------:R1:W-:Y:S01]  /*ba210*/  LDGSTS.E [R6+0x4480], desc[UR28][R4.64], P0 ;  /* 0x0448000004067fae */ /* 0x0003e2000812185c */
[----:B------:R-:W-:Y:S01]  /*ba220*/  IMAD.X R32, R32, 0x1, R2, P2 ;  /* 0x0000000120207824 */ /* 0x000fe200010e0602 */
[----:B------:R-:W-:Y:S01]  /*ba230*/  IADD3 R18, P1, R18, R3, RZ ;  /* 0x0000000312127210 */ /* 0x000fe20007f3e0ff */
[----:B-1----:R-:W-:-:S04]  /*ba240*/  IMAD.MOV.U32 R5, RZ, RZ, R30 ;  /* 0x000000ffff057224 */ /* 0x002fc800078e001e */
[----:B------:R-:W-:Y:S04]  /*ba250*/  STL [R1+0x560c], R18 ;  /* 0x00560c1201007387 */ /* 0x000fe80000100800 */
[----:B------:R1:W-:Y:S04]  /*ba260*/  STL [R1+0x5600], R32 ;  /* 0x0056002001007387 */ /* 0x0003e80000100800 */
[----:B------:R-:W4:Y:S01]  /*ba270*/  LDL.LU R30, [R1+0x53a8] ;  /* 0x0053a800011e7983 */ /* 0x000f220000300800 */
[----:B------:R-:W-:-:S03]  /*ba280*/  IMAD.MOV.U32 R4, RZ, RZ, R17 ;  /* 0x000000ffff047224 */ /* 0x000fc600078e0011 */
[----:B------:R-:W4:Y:S01]  /*ba290*/  LDL.LU R17, [R1+0x53bc] ;  /* 0x0053bc0001117983 */ /* 0x000f220000300800 */
[----:B------:R-:W-:-:S03]  /*ba2a0*/  IADD3 R31, P2, R31, R3, RZ ;  /* 0x000000031f1f7210 */ /* 0x000fc60007f5e0ff */
[----:B------:R1:W-:Y:S04]  /*ba2b0*/  LDGSTS.E [R6+0x4500], desc[UR28][R4.64], P0 ;  /* 0x0450000004067fae */ /* 0x0003e8000812185c */
[----:B------:R-:W-:Y:S01]  /*ba2c0*/  STL [R1+0x5614], R31 ;  /* 0x0056141f01007387 */ /* 0x000fe20000100800 */
[----:B-1----:R-:W-:Y:S02]  /*ba2d0*/  IMAD.MOV.U32 R4, RZ, RZ, R29 ;  /* 0x000000ffff047224 */ /* 0x002fe400078e001d */
[----:B------:R-:W-:-:S05]  /*ba2e0*/  IMAD.MOV.U32 R5, RZ, RZ, R32 ;  /* 0x000000ffff057224 */ /* 0x000fca00078e0020 */
[----:B------:R1:W-:Y:S01]  /*ba2f0*/  LDGSTS.E [R6+0x4580], desc[UR28][R4.64], P0 ;  /* 0x0458000004067fae */ /* 0x0003e2000812185c */
[----:B------:R-:W-:-:S05]  /*ba300*/  IMAD.X R27, R27, 0x1, R2, P1 ;  /* 0x000000011b1b7824 */ /* 0x000fca00008e0602 */
[----:B------:R3:W-:Y:S04]  /*ba310*/  STL [R1+0x5608], R27 ;  /* 0x0056081b01007387 */ /* 0x0007e80000100800 */
[----:B------:R-:W4:Y:S01]  /*ba320*/  LDL.LU R29, [R1+0x53b0] ;  /* 0x0053b000011d7983 */ /* 0x000f220000300800 */
[----:B-1----:R-:W-:-:S03]  /*ba330*/  IMAD.MOV.U32 R4, RZ, RZ, R18 ;  /* 0x000000ffff047224 */ /* 0x002fc600078e0012 */
[----:B------:R-:W4:Y:S01]  /*ba340*/  LDL.LU R32, [R1+0x53c4] ;  /* 0x0053c40001207983 */ /* 0x000f220000300800 */
[----:B------:R-:W-:-:S05]  /*ba350*/  IMAD.MOV.U32 R5, RZ, RZ, R27 ;  /* 0x000000ffff057224 */ /* 0x000fca00078e001b */
[----:B------:R1:W-:Y:S02]  /*ba360*/  LDGSTS.E [R6+0x4600], desc[UR28][R4.64], P0 ;  /* 0x0460000004067fae */ /* 0x0003e4000812185c */
[----:B-1----:R-:W-:Y:S01]  /*ba370*/  IMAD.MOV.U32 R4, RZ, RZ, R31 ;  /* 0x000000ffff047224 */ /* 0x002fe200078e001f */
[----:B---3--:R-:W-:Y:S01]  /*ba380*/  IADD3 R19, P1, R19, R3, RZ ;  /* 0x0000000313137210 */ /* 0x008fe20007f3e0ff */
[----:B------:R-:W-:-:S04]  /*ba390*/  IMAD.X R35, R35, 0x1, R2, P2 ;  /* 0x0000000123237824 */ /* 0x000fc800010e0602 */
[----:B------:R-:W-:Y:S04]  /*ba3a0*/  STL [R1+0x561c], R19 ;  /* 0x00561c1301007387 */ /* 0x000fe80000100800 */
[----:B------:R-:W-:Y:S04]  /*ba3b0*/  STL [R1+0x5610], R35 ;  /* 0x0056102301007387 */ /* 0x000fe80000100800 */
[----:B------:R-:W3:Y:S01]  /*ba3c0*/  LDL.LU R27, [R1+0x53b8] ;  /* 0x0053b800011b7983 */ /* 0x000ee20000300800 */
[----:B------:R-:W-:-:S03]  /*ba3d0*/  IMAD.MOV.U32 R5, RZ, RZ, R35 ;  /* 0x000000ffff057224 */ /* 0x000fc600078e0023 */
[----:B------:R-:W3:Y:S01]  /*ba3e0*/  LDL.LU R18, [R1+0x53cc] ;  /* 0x0053cc0001127983 */ /* 0x000ee20000300800 */
[----:B--2---:R-:W-:-:S03]  /*ba3f0*/  IADD3 R7, P2, R7, R3, RZ ;  /* 0x0000000307077210 */ /* 0x004fc60007f5e0ff */
[----:B------:R-:W2:Y:S01]  /*ba400*/  LDL.LU R37, [R1+0x53c0] ;  /* 0x0053c00001257983 */ /* 0x000ea20000300800 */
[----:B----4-:R-:W-:-:S03]  /*ba410*/  IMAD.X R33, R33, 0x1, R2, P1 ;  /* 0x0000000121217824 */ /* 0x010fc600008e0602 */
[----:B------:R-:W-:Y:S04]  /*ba420*/  STL [R1+0x5624], R7 ;  /* 0x0056240701007387 */ /* 0x000fe80000100800 */
[----:B------:R1:W-:Y:S04]  /*ba430*/  STL [R1+0x5618], R33 ;  /* 0x0056182101007387 */ /* 0x0003e80000100800 */
[----:B------:R4:W-:Y:S04]  /*ba440*/  LDGSTS.E [R6+0x4680], desc[UR28][R4.64], P0 ;  /* 0x0468000004067fae */ /* 0x0009e8000812185c */
[----:B------:R-:W2:Y:S01]  /*ba450*/  LDL.LU R31, [R1+0x53d4] ;  /* 0x0053d400011f7983 */ /* 0x000ea20000300800 */
[----:B------:R-:W-:-:S02]  /*ba460*/  IMAD.X R34, R34, 0x1, R2, P2 ;  /* 0x0000000122227824 */ /* 0x000fc400010e0602 */
[----:B----4-:R-:W-:Y:S02]  /*ba470*/  IMAD.MOV.U32 R5, RZ, RZ, R33 ;  /* 0x000000ffff057224 */ /* 0x010fe400078e0021 */
[----:B-1----:R-:W4:Y:S01]  /*ba480*/  LDL.LU R33, [R1+0x53c8] ;  /* 0x0053c80001217983 */ /* 0x002f220000300800 */
[----:B------:R-:W-:-:S05]  /*ba490*/  IMAD.MOV.U32 R4, RZ, RZ, R19 ;  /* 0x000000ffff047224 */ /* 0x000fca00078e0013 */
[----:B------:R1:W-:Y:S01]  /*ba4a0*/  LDGSTS.E [R6+0x4700], desc[UR28][R4.64], P0 ;  /* 0x0470000004067fae */ /* 0x0003e2000812185c */
[----:B------:R-:W-:-:S05]  /*ba4b0*/  IADD3 R28, P3, R28, R3, RZ ;  /* 0x000000031c1c7210 */ /* 0x000fca0007f7e0ff */
[----:B------:R1:W-:Y:S04]  /*ba4c0*/  STL [R1+0x53ac], R28 ;  /* 0x0053ac1c01007387 */ /* 0x0003e80000100800 */
[----:B------:R-:W-:Y:S04]  /*ba4d0*/  STL [R1+0x5620], R34 ;  /* 0x0056202201007387 */ /* 0x000fe80000100800 */
[----:B------:R-:W4:Y:S04]  /*ba4e0*/  LDL.LU R19, [R1+0x53dc] ;  /* 0x0053dc0001137983 */ /* 0x000f280000300800 */
[----:B------:R-:W4:Y:S01]  /*ba4f0*/  LDL.LU R36, [R1+0x53d0] ;  /* 0x0053d00001247983 */ /* 0x000f220000300800 */
[----:B------:R-:W-:Y:S01]  /*ba500*/  IADD3 R16, P2, R16, R3, RZ ;  /* 0x0000000310107210 */ /* 0x000fe20007f5e0ff */
[----:B-1----:R-:W-:-:S02]  /*ba510*/  IMAD.MOV.U32 R4, RZ, RZ, R7 ;  /* 0x000000ffff047224 */ /* 0x002fc400078e0007 */
[----:B------:R-:W-:Y:S02]  /*ba520*/  IMAD.MOV.U32 R5, RZ, RZ, R34 ;  /* 0x000000ffff057224 */ /* 0x000fe400078e0022 */
[----:B------:R-:W-:Y:S04]  /*ba530*/  STL [R1+0x53b4], R16 ;  /* 0x0053b41001007387 */ /* 0x000fe80000100800 */
[----:B------:R1:W-:Y:S01]  /*ba540*/  LDGSTS.E [R6+0x4780], desc[UR28][R4.64], P0 ;  /* 0x0478000004067fae */ /* 0x0003e2000812185c */
[----:B------:R-:W-:Y:S02]  /*ba550*/  IMAD.X R30, R30, 0x1, R2, P3 ;  /* 0x000000011e1e7824 */ /* 0x000fe400018e0602 */
[----:B-1----:R-:W-:-:S03]  /*ba560*/  IMAD.MOV.U32 R4, RZ, RZ, R28 ;  /* 0x000000ffff047224 */ /* 0x002fc600078e001c */
[----:B------:R1:W-:Y:S04]  /*ba570*/  STL [R1+0x53a8], R30 ;  /* 0x0053a81e01007387 */ /* 0x0003e80000100800 */
[----:B------:R-:W4:Y:S04]  /*ba580*/  LDL.LU R7, [R1+0x53e4] ;  /* 0x0053e40001077983 */ /* 0x000f280000300800 */
[----:B------:R-:W4:Y:S01]  /*ba590*/  LDL.LU R28, [R1+0x53d8] ;  /* 0x0053d800011c7983 */ /* 0x000f220000300800 */
[----:B------:R-:W-:-:S04]  /*ba5a0*/  UISETP.GT.AND UP1, UPT, UR15, 0xc, UPT ;  /* 0x0000000c0f00788c */ /* 0x000fc8000bf24270 */
[----:B------:R-:W-:-:S04]  /*ba5b0*/  USEL UR10, URZ, 0x4, !UP1 ;  /* 0x000000043f0a7887 */ /* 0x000fc8000c800000 */
[----:B------:R-:W-:Y:S01]  /*ba5c0*/  USEL UR10, UR10, URZ, !UP0 ;  /* 0x0000003f0a0a7287 */ /* 0x000fe2000c000000 */
[----:B------:R-:W-:-:S05]  /*ba5d0*/  IADD3 R17, P0, R17, R3, RZ ;  /* 0x0000000311117210 */ /* 0x000fca0007f1e0ff */
[----:B------:R-:W-:Y:S01]  /*ba5e0*/  ISETP.NE.U32.AND P1, PT, RZ, UR10, PT ;  /* 0x0000000aff007c0c */ /* 0x000fe2000bf25070 */
[----:B------:R-:W-:Y:S01]  /*ba5f0*/  IMAD.MOV.U32 R5, RZ, RZ, R30 ;  /* 0x000000ffff057224 */ /* 0x000fe200078e001e */
[----:B------:R-:W-:Y:S11]  /*ba600*/  STL [R1+0x53bc], R17 ;  /* 0x0053bc1101007387 */ /* 0x000ff60000100800 */
[----:B------:R1:W-:Y:S01]  /*ba610*/  LDGSTS.E [R6+0x6000], desc[UR28][R4.64], P1 ;  /* 0x0600000004067fae */ /* 0x0003e2000892185c */
[----:B------:R-:W-:-:S02]  /*ba620*/  IMAD.X R29, R29, 0x1, R2, P2 ;  /* 0x000000011d1d7824 */ /* 0x000fc400010e0602 */
[----:B-1----:R-:W-:-:S03]  /*ba630*/  IMAD.MOV.U32 R4, RZ, RZ, R16 ;  /* 0x000000ffff047224 */ /* 0x002fc600078e0010 */
[----:B------:R-:W-:Y:S01]  /*ba640*/  STL [R1+0x53b0], R29 ;  /* 0x0053b01d01007387 */ /* 0x000fe20000100800 */
[----:B------:R-:W-:Y:S01]  /*ba650*/  IADD3 R32, P2, R32, R3, RZ ;  /* 0x0000000320207210 */ /* 0x000fe20007f5e0ff */
[----:B------:R-:W-:Y:S02]  /*ba660*/  IMAD.MOV.U32 R5, RZ, RZ, R29 ;  /* 0x000000ffff057224 */ /* 0x000fe400078e001d */
[----:B------:R-:W4:Y:S04]  /*ba670*/  LDL.LU R35, [R1+0x53e0] ;  /* 0x0053e00001237983 */ /* 0x000f280000300800 */
[----:B------:R-:W4:Y:S04]  /*ba680*/  LDL.LU R30, [R1+0x53ec] ;  /* 0x0053ec00011e7983 */ /* 0x000f280000300800 */
[----:B------:R-:W4:Y:S04]  /*ba690*/  LDL.LU R34, [R1+0x53e8] ;  /* 0x0053e80001227983 */ /* 0x000f280000300800 */
[----:B------:R-:W-:Y:S04]  /*ba6a0*/  STL [R1+0x53c4], R32 ;  /* 0x0053c42001007387 */ /* 0x000fe80000100800 */
[----:B------:R1:W-:Y:S02]  /*ba6b0*/  LDGSTS.E [R6+0x6080], desc[UR28][R4.64], P1 ;  /* 0x0608000004067fae */ /* 0x0003e4000892185c */
[----:B-1----:R-:W-:-:S02]  /*ba6c0*/  IMAD.MOV.U32 R4, RZ, RZ, R17 ;  /* 0x000000ffff047224 */ /* 0x002fc400078e0011 */
[----:B---3--:R-:W-:Y:S01]  /*ba6d0*/  IMAD.X R27, R27, 0x1, R2, P0 ;  /* 0x000000011b1b7824 */ /* 0x008fe200000e0602 */
[----:B------:R-:W-:-:S04]  /*ba6e0*/  IADD3 R18, P0, R18, R3, RZ ;  /* 0x0000000312127210 */ /* 0x000fc80007f1e0ff */
[----:B------:R1:W-:Y:S01]  /*ba6f0*/  STL [R1+0x53b8], R27 ;  /* 0x0053b81b01007387 */ /* 0x0003e20000100800 */
[----:B------:R-:W-:Y:S02]  /*ba700*/  IMAD.MOV.U32 R5, RZ, RZ, R27 ;  /* 0x000000ffff057224 */ /* 0x000fe400078e001b */
[----:B--2---:R-:W-:Y:S01]  /*ba710*/  IMAD.X R37, R37, 0x1, R2, P2 ;  /* 0x0000000125257824 */ /* 0x004fe200010e0602 */
[----:B------:R-:W2:Y:S04]  /*ba720*/  LDL.LU R16, [R1+0x53f4] ;  /* 0x0053f40001107983 */ /* 0x000ea80000300800 */
[----:B------:R3:W-:Y:S04]  /*ba730*/  LDGSTS.E [R6+0x6100], desc[UR28][R4.64], P1 ;  /* 0x0610000004067fae */ /* 0x0007e8000892185c */
[----:B-1----:R-:W2:Y:S04]  /*ba740*/  LDL.LU R27, [R1+0x53f0] ;  /* 0x0053f000011b7983 */ /* 0x002ea80000300800 */
[----:B------:R-:W-:Y:S04]  /*ba750*/  STL [R1+0x53cc], R18 ;  /* 0x0053cc1201007387 */ /* 0x000fe80000100800 */
[----:B------:R-:W-:Y:S01]  /*ba760*/  STL [R1+0x53c0], R37 ;  /* 0x0053c02501007387 */ /* 0x000fe20000100800 */
[----:B------:R-:W-:Y:S01]  /*ba770*/  IADD3 R31, P2, R31, R3, RZ ;  /* 0x000000031f1f7210 */ /* 0x000fe20007f5e0ff */
[----:B---3--:R-:W-:-:S02]  /*ba780*/  IMAD.MOV.U32 R4, RZ, RZ, R32 ;  /* 0x000000ffff047224 */ /* 0x008fc400078e0020 */
[----:B------:R-:W3:Y:S01]  /*ba790*/  LDL.LU R17, [R1+0x53fc] ;  /* 0x0053fc0001117983 */ /* 0x000ee20000300800 */
[----:B------:R-:W-:-:S03]  /*ba7a0*/  IMAD.MOV.U32 R5, RZ, RZ, R37 ;  /* 0x000000ffff057224 */ /* 0x000fc600078e0025 */
[----:B------:R-:W3:Y:S01]  /*ba7b0*/  LDL.LU R29, [R1+0x5404] ;  /* 0x00540400011d7983 */ /* 0x000ee20000300800 */
[----:B----4-:R-:W-:-:S03]  /*ba7c0*/  IMAD.X R33, R33, 0x1, R2, P0 ;  /* 0x0000000121217824 */ /* 0x010fc600000e0602 */
[----:B------:R-:W4:Y:S04]  /*ba7d0*/  LDL.LU R32, [R1+0x53f8] ;  /* 0x0053f80001207983 */ /* 0x000f280000300800 */
[----:B------:R-:W-:Y:S04]  /*ba7e0*/  STL [R1+0x53d4], R31 ;  /* 0x0053d41f01007387 */ /* 0x000fe80000100800 */
[----:B------:R1:W-:Y:S04]  /*ba7f0*/  LDGSTS.E [R6+0x6180], desc[UR28][R4.64], P1 ;  /* 0x0618000004067fae */ /* 0x0003e8000892185c */
[----:B------:R1:W-:Y:S01]  /*ba800*/  STL [R1+0x53c8], R33 ;  /* 0x0053c82101007387 */ /* 0x0003e20000100800 */
[----:B------:R-:W-:Y:S01]  /*ba810*/  IADD3 R19, P0, R19, R3, RZ ;  /* 0x0000000313137210 */ /* 0x000fe20007f1e0ff */
[----:B------:R-:W-:-:S02]  /*ba820*/  IMAD.X R36, R36, 0x1, R2, P2 ;  /* 0x0000000124247824 */ /* 0x000fc400010e0602 */
[----:B-1----:R-:W-:Y:S02]  /*ba830*/  IMAD.MOV.U32 R5, RZ, RZ, R33 ;  /* 0x000000ffff057224 */ /* 0x002fe400078e0021 */
[----:B------:R-:W4:Y:S01]  /*ba840*/  LDL.LU R33, [R1+0x5400] ;  /* 0x0054000001217983 */ /* 0x000f220000300800 */
[----:B------:R-:W-:-:S03]  /*ba850*/  IMAD.MOV.U32 R4, RZ, RZ, R18 ;  /* 0x000000ffff047224 */ /* 0x000fc600078e0012 */
[----:B------:R-:W-:Y:S04]  /*ba860*/  STL [R1+0x53dc], R19 ;  /* 0x0053dc1301007387 */ /* 0x000fe80000100800 */
[----:B------:R-:W-:Y:S04]  /*ba870*/  STL [R1+0x53d0], R36 ;  /* 0x0053d02401007387 */ /* 0x000fe80000100800 */
[----:B------:R-:W4:Y:S04]  /*ba880*/  LDL.LU R18, [R1+0x540c] ;  /* 0x00540c0001127983 */ /* 0x000f280000300800 */
[----:B------:R1:W-:Y:S01]  /*ba890*/  LDGSTS.E [R6+0x6200], desc[UR28][R4.64], P1 ;  /* 0x0620000004067fae */ /* 0x0003e2000892185c */
[----:B------:R-:W-:Y:S01]  /*ba8a0*/  IADD3 R7, P2, R7, R3, RZ ;  /* 0x0000000307077210 */ /* 0x000fe20007f5e0ff */
[----:B-1----:R-:W-:-:S02]  /*ba8b0*/  IMAD.MOV.U32 R4, RZ, RZ, R31 ;  /* 0x000000ffff047224 */ /* 0x002fc400078e001f */
[----:B------:R-:W-:Y:S01]  /*ba8c0*/  IMAD.MOV.U32 R5, RZ, RZ, R36 ;  /* 0x000000ffff057224 */ /* 0x000fe200078e0024 */
[----:B------:R-:W4:Y:S01]  /*ba8d0*/  LDL.LU R31, [R1+0x5414] ;  /* 0x00541400011f7983 */ /* 0x000f220000300800 */
[----:B------:R-:W-:-:S03]  /*ba8e0*/  IMAD.X R28, R28, 0x1, R2, P0 ;  /* 0x000000011c1c7824 */ /* 0x000fc600000e0602 */
[----:B------:R-:W-:Y:S04]  /*ba8f0*/  STL [R1+0x53e4], R7 ;  /* 0x0053e40701007387 */ /* 0x000fe80000100800 */
[----:B------:R1:W-:Y:S04]  /*ba900*/  LDGSTS.E [R6+0x6280], desc[UR28][R4.64], P1 ;  /* 0x0628000004067fae */ /* 0x0003e8000892185c */
[----:B------:R1:W-:Y:S02]  /*ba910*/  STL [R1+0x53d8], R28 ;  /* 0x0053d81c01007387 */ /* 0x0003e40000100800 */
[----:B-1----:R-:W-:-:S02]  /*ba920*/  IMAD.MOV.U32 R5, RZ, RZ, R28 ;  /* 0x000000ffff057224 */ /* 0x002fc400078e001c */
[----:B------:R-:W4:Y:S01]  /*ba930*/  LDL.LU R28, [R1+0x5408] ;  /* 0x00540800011c7983 */ /* 0x000f220000300800 */
[----:B------:R-:W-:-:S05]  /*ba940*/  IMAD.MOV.U32 R4, RZ, RZ, R19 ;  /* 0x000000ffff047224 */ /* 0x000fca00078e0013 */
[----:B------:R1:W-:Y:S02]  /*ba950*/  LDGSTS.E [R6+0x6300], desc[UR28][R4.64], P1 ;  /* 0x0630000004067fae */ /* 0x0003e4000892185c */
[----:B-1----:R-:W-:Y:S02]  /*ba960*/  IMAD.MOV.U32 R4, RZ, RZ, R7 ;  /* 0x000000ffff047224 */ /* 0x002fe400078e0007 */
[----:B------:R-:W-:Y:S01]  /*ba970*/  IMAD.X R35, R35, 0x1, R2, P2 ;  /* 0x0000000123237824 */ /* 0x000fe200010e0602 */
[----:B------:R-:W-:-:S03]  /*ba980*/  IADD3 R30, P0, R30, R3, RZ ;  /* 0x000000031e1e7210 */ /* 0x000fc60007f1e0ff */
[----:B------:R-:W-:Y:S02]  /*ba990*/  IMAD.MOV.U32 R5, RZ, RZ, R35 ;  /* 0x000000ffff057224 */ /* 0x000fe400078e0023 */
[----:B------:R-:W-:Y:S01]  /*ba9a0*/  STL [R1+0x53ec], R30 ;  /* 0x0053ec1e01007387 */ /* 0x000fe20000100800 */
[----:B------:R-:W-:-:S03]  /*ba9b0*/  IMAD.X R34, R34, 0x1, R2, P0 ;  /* 0x0000000122227824 */ /* 0x000fc600000e0602 */
[----:B------:R1:W-:Y:S04]  /*ba9c0*/  STL [R1+0x53e0], R35 ;  /* 0x0053e02301007387 */ /* 0x0003e80000100800 */
[----:B------:R-:W4:Y:S04]  /*ba9d0*/  LDL.LU R19, [R1+0x541c] ;  /* 0x00541c0001137983 */ /* 0x000f280000300800 */
[----:B------:R1:W-:Y:S04]  /*ba9e0*/  LDGSTS.E [R6+0x6380], desc[UR28][R4.64], P1 ;  /* 0x0638000004067fae */ /* 0x0003e8000892185c */
[----:B-1----:R-:W4:Y:S01]  /*ba9f0*/  LDL.LU R35, [R1+0x5410] ;  /* 0x0054100001237983 */ /* 0x002f220000300800 */
[----:B------:R-:W-:-:S02]  /*baa00*/  IMAD.MOV.U32 R4, RZ, RZ, R30 ;  /* 0x000000ffff047224 */ /* 0x000fc400078e001e */
[----:B------:R-:W-:-:S05]  /*baa10*/  IMAD.MOV.U32 R5, RZ, RZ, R34 ;  /* 0x000000ffff057224 */ /* 0x000fca00078e0022 */
[----:B------:R1:W-:Y:S01]  /*baa20*/  LDGSTS.E [R6+0x6400], desc[UR28][R4.64], P1 ;  /* 0x0640000004067fae */ /* 0x0003e2000892185c */
[----:B--2---:R-:W-:-:S05]  /*baa30*/  IADD3 R16, P2, R16, R3, RZ ;  /* 0x0000000310107210 */ /* 0x004fca0007f5e0ff */
[----:B------:R-:W-:Y:S01]  /*baa40*/  STL [R1+0x53f4], R16 ;  /* 0x0053f41001007387 */ /* 0x000fe20000100800 */
[----:B------:R-:W-:-:S03]  /*baa50*/  IMAD.X R27, R27, 0x1, R2, P2 ;  /* 0x000000011b1b7824 */ /* 0x000fc600010e0602 */
[----:B------:R2:W-:Y:S04]  /*baa60*/  STL [R1+0x53e8], R34 ;  /* 0x0053e82201007387 */ /* 0x0005e80000100800 */
[----:B------:R-:W2:Y:S04]  /*baa70*/  LDL.LU R7, [R1+0x5424] ;  /* 0x0054240001077983 */ /* 0x000ea80000300800 */
[----:B------:R-:W2:Y:S01]  /*baa80*/  LDL.LU R30, [R1+0x5418] ;  /* 0x00541800011e7983 */ /* 0x000ea20000300800 */
[-C--:B---3--:R-:W-:Y:S02]  /*baa90*/  IADD3 R17, P0, R17, R3.reuse, RZ ;  /* 0x0000000311117210 */ /* 0x088fe40007f1e0ff */
[----:B------:R-:W-:-:S03]  /*baaa0*/  IADD3 R29, P2, R29, R3, RZ ;  /* 0x000000031d1d7210 */ /* 0x000fc60007f5e0ff */
[----:B------:R-:W-:Y:S01]  /*baab0*/  STL [R1+0x53fc], R17 ;  /* 0x0053fc1101007387 */ /* 0x000fe20000100800 */
[----:B----4-:R-:W-:-:S03]  /*baac0*/  IMAD.X R32, R32, 0x1, R2, P0 ;  /* 0x0000000120207824 */ /* 0x010fc600000e0602 */
[----:B------:R3:W-:Y:S01]  /*baad0*/  STL [R1+0x53f0], R27 ;  /* 0x0053f01b01007387 */ /* 0x0007e20000100800 */
[----:B-1----:R-:W-:-:S03]  /*baae0*/  IMAD.MOV.U32 R5, RZ, RZ, R27 ;  /* 0x000000ffff057224 */ /* 0x002fc600078e001b */
[----:B--2---:R-:W2:Y:S01]  /*baaf0*/  LDL.LU R34, [R1+0x5420] ;  /* 0x0054200001227983 */ /* 0x004ea20000300800 */
[----:B------:R-:W-:-:S03]  /*bab00*/  IMAD.MOV.U32 R4, RZ, RZ, R16 ;  /* 0x000000ffff047224 */ /* 0x000fc600078e0010 */
[----:B------:R-:W-:Y:S04]  /*bab10*/  STL [R1+0x5404], R29 ;  /* 0x0054041d01007387 */ /* 0x000fe80000100800 */
[----:B------:R1:W-:Y:S04]  /*bab20*/  STL [R1+0x53f8], R32 ;  /* 0x0053f82001007387 */ /* 0x0003e80000100800 */
[----:B---3--:R-:W3:Y:S04]  /*bab30*/  LDL.LU R27, [R1+0x4538] ;  /* 0x00453800011b7983 */ /* 0x008ee80000300800 */
[----:B------:R-:W4:Y:S01]  /*bab40*/  LDL.LU R16, [R1+0x4540] ;  /* 0x0045400001107983 */ /* 0x000f220000300800 */
[----:B------:R-:W-:-:S03]  /*bab50*/  IMAD.X R33, R33, 0x1, R2, P2 ;  /* 0x0000000121217824 */ /* 0x000fc600010e0602 */
[----:B------:R1:W-:Y:S01]  /*bab60*/  LDGSTS.E [R6+0x6480], desc[UR28][R4.64], P1 ;  /* 0x0648000004067fae */ /* 0x0003e2000892185c */
        /* <DEDUP_REMOVED lines=11> */
[----:B------:R-:W-:-:S05]  /*bac20*/  IMAD.X R28, R28, 0x1, R2, P0 ;  /* 0x000000011c1c7824 */ /* 0x000fca00000e0602 */
[----:B------:R1:W-:Y:S04]  /*bac30*/  STL [R1+0x5408], R28 ;  /* 0x0054081c01007387 */ /* 0x0003e80000100800 */
[----:B------:R-:W4:Y:S01]  /*bac40*/  LDL.LU R29, [R1+0x453c] ;  /* 0x00453c00011d7983 */ /* 0x000f220000300800 */
[----:B------:R-:W-:-:S03]  /*bac50*/  IMAD.MOV.U32 R5, RZ, RZ, R33 ;  /* 0x000000ffff057224 */ /* 0x000fc600078e0021 */
[----:B------:R-:W4:Y:S04]  /*bac60*/  LDL.LU R33, [R1+0x4550] ;  /* 0x0045500001217983 */ /* 0x000f280000300800 */
[----:B------:R1:W-:Y:S02]  /*bac70*/  LDGSTS.E [R6+0x6580], desc[UR28][R4.64], P1 ;  /* 0x0658000004067fae */ /* 0x0003e4000892185c */
[----:B-1----:R-:W-:Y:S02]  /*bac80*/  IMAD.MOV.U32 R4, RZ, RZ, R18 ;  /* 0x000000ffff047224 */ /* 0x002fe400078e0012 */
[----:B------:R-:W-:-:S05]  /*bac90*/  IMAD.MOV.U32 R5, RZ, RZ, R28 ;  /* 0x000000ffff057224 */ /* 0x000fca00078e001c */
[----:B------:R1:W-:Y:S01]  /*baca0*/  LDGSTS.E [R6+0x6600], desc[UR28][R4.64], P1 ;  /* 0x0660000004067fae */ /* 0x0003e2000892185c */
[----:B------:R-:W-:Y:S01]  /*bacb0*/  IADD3 R19, P0, R19, R3, RZ ;  /* 0x0000000313137210 */ /* 0x000fe20007f1e0ff */
[----:B------:R-:W-:-:S04]  /*bacc0*/  IMAD.X R35, R35, 0x1, R2, P2 ;  /* 0x0000000123237824 */ /* 0x000fc800010e0602 */
[----:B------:R-:W-:Y:S04]  /*bacd0*/  STL [R1+0x541c], R19 ;  /* 0x00541c1301007387 */ /* 0x000fe80000100800 */
[----:B------:R-:W-:Y:S04]  /*bace0*/  STL [R1+0x5410], R35 ;  /* 0x0054102301007387 */ /* 0x000fe80000100800 */
[----:B------:R-:W4:Y:S01]  /*bacf0*/  LDL.LU R28, [R1+0x4544] ;  /* 0x00454400011c7983 */ /* 0x000f220000300800 */
[----:B-1----:R-:W-:Y:S02]  /*bad00*/  IMAD.MOV.U32 R4, RZ, RZ, R31 ;  /* 0x000000ffff047224 */ /* 0x002fe400078e001f */
[----:B------:R-:W-:Y:S01]  /*bad10*/  IMAD.MOV.U32 R5, RZ, RZ, R35 ;  /* 0x000000ffff057224 */ /* 0x000fe200078e0023 */
[----:B------:R-:W4:Y:S04]  /*bad20*/  LDL.LU R18, [R1+0x4558] ;  /* 0x0045580001127983 */ /* 0x000f280000300800 */
[----:B------:R-:W4:Y:S04]  /*bad30*/  LDL.LU R37, [R1+0x454c] ;  /* 0x00454c0001257983 */ /* 0x000f280000300800 */
[----:B------:R1:W-:Y:S02]  /*bad40*/  LDGSTS.E [R6+0x6680], desc[UR28][R4.64], P1 ;  /* 0x0668000004067fae */ /* 0x0003e4000892185c */
[----:B-1----:R-:W-:Y:S01]  /*bad50*/  IMAD.MOV.U32 R4, RZ, RZ, R19 ;  /* 0x000000ffff047224 */ /* 0x002fe200078e0013 */
[----:B------:R-:W-:Y:S01]  /*bad60*/  IADD3 R7, P2, R7, R3, RZ ;  /* 0x0000000307077210 */ /* 0x000fe20007f5e0ff */
[----:B------:R-:W-:-:S04]  /*bad70*/  IMAD.X R30, R30, 0x1, R2, P0 ;  /* 0x000000011e1e7824 */ /* 0x000fc800000e0602 */
[----:B------:R-:W-:Y:S01]  /*bad80*/  STL [R1+0x5424], R7 ;  /* 0x0054240701007387 */ /* 0x000fe20000100800 */
[----:B------:R-:W-:-:S03]  /*bad90*/  IMAD.MOV.U32 R5, RZ, RZ, R30 ;  /* 0x000000ffff057224 */ /* 0x000fc600078e001e */
[----:B------:R1:W-:Y:S04]  /*bada0*/  STL [R1+0x5418], R30 ;  /* 0x0054181e01007387 */ /* 0x0003e80000100800 */
[----:B------:R-:W4:Y:S04]  /*badb0*/  LDL.LU R31, [R1+0x4560] ;  /* 0x00456000011f7983 */ /* 0x000f280000300800 */
[----:B------:R3:W-:Y:S01]  /*badc0*/  LDGSTS.E [R6+0x6700], desc[UR28][R4.64], P1 ;  /* 0x0670000004067fae */ /* 0x0007e2000892185c */
[----:B--2---:R-:W-:-:S03]  /*badd0*/  IMAD.X R34, R34, 0x1, R2, P2 ;  /* 0x0000000122227824 */ /* 0x004fc600010e0602 */
[----:B-1----:R-:W2:Y:S01]  /*bade0*/  LDL.LU R30, [R1+0x4554] ;  /* 0x00455400011e7983 */ /* 0x002ea20000300800 */
[----:B---3--:R-:W-:Y:S01]  /*badf0*/  IADD3 R27, P3, R27, R3, RZ ;  /* 0x000000031b1b7210 */ /* 0x008fe20007f7e0ff */
[----:B------:R-:W-:-:S04]  /*bae00*/  IMAD.MOV.U32 R4, RZ, RZ, R7 ;  /* 0x000000ffff047224 */ /* 0x000fc800078e0007 */
[----:B------:R1:W-:Y:S01]  /*bae10*/  STL [R1+0x4538], R27 ;  /* 0x0045381b01007387 */ /* 0x0003e20000100800 */
[----:B----4-:R-:W-:Y:S01]  /*bae20*/  IADD3 R16, P2, R16, R3, RZ ;  /* 0x0000000310107210 */ /* 0x010fe20007f5e0ff */
[----:B------:R-:W-:Y:S02]  /*bae30*/  IMAD.MOV.U32 R5, RZ, RZ, R34 ;  /* 0x000000ffff057224 */ /* 0x000fe400078e0022 */
[----:B------:R-:W-:Y:S04]  /*bae40*/  STL [R1+0x5420], R34 ;  /* 0x0054202201007387 */ /* 0x000fe80000100800 */
[----:B------:R-:W3:Y:S04]  /*bae50*/  LDL.LU R19, [R1+0x4568] ;  /* 0x0045680001137983 */ /* 0x000ee80000300800 */
[----:B------:R-:W4:Y:S04]  /*bae60*/  LDL.LU R36, [R1+0x455c] ;  /* 0x00455c0001247983 */ /* 0x000f280000300800 */
[----:B------:R-:W-:Y:S04]  /*bae70*/  STL [R1+0x4540], R16 ;  /* 0x0045401001007387 */ /* 0x000fe80000100800 */
[----:B------:R1:W-:Y:S01]  /*bae80*/  LDGSTS.E [R6+0x6780], desc[UR28][R4.64], P1 ;  /* 0x0678000004067fae */ /* 0x0003e2000892185c */
[----:B------:R-:W-:-:S02]  /*bae90*/  IMAD.X R32, R32, 0x1, R2, P3 ;  /* 0x0000000120207824 */ /* 0x000fc400018e0602 */
[----:B-1----:R-:W-:-:S03]  /*baea0*/  IMAD.MOV.U32 R4, RZ, RZ, R27 ;  /* 0x000000ffff047224 */ /* 0x002fc600078e001b */
[----:B------:R1:W-:Y:S04]  /*baeb0*/  STL [R1+0x4534], R32 ;  /* 0x0045342001007387 */ /* 0x0003e80000100800 */
[----:B------:R-:W4:Y:S04]  /*baec0*/  LDL.LU R7, [R1+0x4570] ;  /* 0x0045700001077983 */ /* 0x000f280000300800 */
[----:B------:R-:W4:Y:S01]  /*baed0*/  LDL.LU R27, [R1+0x4564] ;  /* 0x00456400011b7983 */ /* 0x000f220000300800 */
[----:B------:R-:W-:Y:S01]  /*baee0*/  IADD3 R17, P1, R17, R3, RZ ;  /* 0x0000000311117210 */ /* 0x000fe20007f3e0ff */
[----:B------:R-:W-:-:S04]  /*baef0*/  IMAD.MOV.U32 R5, RZ, RZ, R32 ;  /* 0x000000ffff057224 */ /* 0x000fc800078e0020 */
[----:B------:R-:W-:Y:S01]  /*baf00*/  STL [R1+0x4548], R17 ;  /* 0x0045481101007387 */ /* 0x000fe20000100800 */
[----:B------:R-:W-:-:S05]  /*baf10*/  IMAD.X R29, R29, 0x1, R2, P2 ;  /* 0x000000011d1d7824 */ /* 0x000fca00010e0602 */
[----:B------:R-:W-:Y:S04]  /*baf20*/  STL [R1+0x453c], R29 ;  /* 0x00453c1d01007387 */ /* 0x000fe80000100800 */
[----:B------:R-:W4:Y:S04]  /*baf30*/  LDL.LU R35, [R1+0x456c] ;  /* 0x00456c0001237983 */ /* 0x000f280000300800 */
[----:B-1----:R-:W4:Y:S01]  /*baf40*/  LDL.LU R32, [R1+0x4578] ;  /* 0x0045780001207983 */ /* 0x002f220000300800 */
[----:B------:R-:W-:Y:S01]  /*baf50*/  UISETP.GT.AND UP1, UPT, UR15, 0x10, UPT ;  /* 0x000000100f00788c */ /* 0x000fe2000bf24270 */
[----:B------:R-:W-:-:S02]  /*baf60*/  IADD3 R33, P2, R33, R3, RZ ;  /* 0x0000000321217210 */ /* 0x000fc40007f5e0ff */
[----:B------:R-:W4:Y:S01]  /*baf70*/  LDL.LU R34, [R1+0x4574] ;  /* 0x0045740001227983 */ /* 0x000f220000300800 */
[----:B------:R-:W-:-:S04]  /*baf80*/  USEL UR10, URZ, 0x4, !UP1 ;  /* 0x000000043f0a7887 */ /* 0x000fc8000c800000 */
[----:B------:R-:W-:-:S06]  /*baf90*/  USEL UR10, UR10, URZ, !UP0 ;  /* 0x0000003f0a0a7287 */ /* 0x000fcc000c000000 */
[----:B------:R-:W-:Y:S01]  /*bafa0*/  ISETP.NE.U32.AND P0, PT, RZ, UR10, PT ;  /* 0x0000000aff007c0c */ /* 0x000fe2000bf05070 */
[----:B------:R-:W-:-:S12]  /*bafb0*/  STL [R1+0x4550], R33 ;  /* 0x0045502101007387 */ /* 0x000fd80000100800 */
[----:B------:R1:W-:Y:S02]  /*bafc0*/  LDGSTS.E [R6+0x8000], desc[UR28][R4.64], P0 ;  /* 0x0800000004067fae */ /* 0x0003e4000812185c */
[----:B-1----:R-:W-:Y:S02]  /*bafd0*/  IMAD.MOV.U32 R4, RZ, RZ, R16 ;  /* 0x000000ffff047224 */ /* 0x002fe400078e0010 */
[----:B------:R-:W-:Y:S02]  /*bafe0*/  IMAD.MOV.U32 R5, RZ, RZ, R29 ;  /* 0x000000ffff057224 */ /* 0x000fe400078e001d */
[--C-:B------:R-:W-:Y:S01]  /*baff0*/  IMAD.X R28, R28, 0x1, R2.reuse, P1 ;  /* 0x000000011c1c7824 */ /* 0x100fe200008e0602 */
[----:B------:R-:W-:Y:S02]  /*bb000*/  IADD3 R18, P1, R18, R3, RZ ;  /* 0x0000000312127210 */ /* 0x000fe40007f3e0ff */
[----:B------:R1:W-:Y:S01]  /*bb010*/  LDGSTS.E [R6+0x8080], desc[UR28][R4.64], P0 ;  /* 0x0808000004067fae */ /* 0x0003e2000812185c */
[----:B------:R-:W-:-:S03]  /*bb020*/  IMAD.X R37, R37, 0x1, R2, P2 ;  /* 0x0000000125257824 */ /* 0x000fc600010e0602 */
[----:B------:R1:W-:Y:S04]  /*bb030*/  STL [R1+0x4544], R28 ;  /* 0x0045441c01007387 */ /* 0x0003e80000100800 */
[----:B------:R-:W4:Y:S01]  /*bb040*/  LDL.LU R16, [R1+0x4580] ;  /* 0x0045800001107983 */ /* 0x000f220000300800 */
[----:B-1----:R-:W-:Y:S02]  /*bb050*/  IMAD.MOV.U32 R4, RZ, RZ, R17 ;  /* 0x000000ffff047224 */ /* 0x002fe400078e0011 */
[----:B------:R-:W-:Y:S02]  /*bb060*/  IMAD.MOV.U32 R5, RZ, RZ, R28 ;  /* 0x000000ffff057224 */ /* 0x000fe400078e001c */
[----:B------:R-:W4:Y:S04]  /*bb070*/  LDL.LU R28, [R1+0x457c] ;  /* 0x00457c00011c7983 */ /* 0x000f280000300800 */
[----:B------:R-:W-:Y:S04]  /*bb080*/  STL [R1+0x4558], R18 ;  /* 0x0045581201007387 */ /* 0x000fe80000100800 */
        /* <DEDUP_REMOVED lines=8> */
[----:B-1----:R-:W-:Y:S01]  /*bb110*/  IMAD.MOV.U32 R4, RZ, RZ, R18 ;  /* 0x000000ffff047224 */ /* 0x002fe200078e0012 */
[----:B------:R-:W-:Y:S01]  /*bb120*/  IADD3 R31, P2, R31, R3, RZ ;  /* 0x000000031f1f7210 */ /* 0x000fe20007f5e0ff */
[----:B--2---:R-:W-:-:S04]  /*bb130*/  IMAD.X R30, R30, 0x1, R2, P1 ;  /* 0x000000011e1e7824 */ /* 0x004fc800008e0602 */
[----:B------:R-:W-:Y:S01]  /*bb140*/  STL [R1+0x4560], R31 ;  /* 0x0045601f01007387 */ /* 0x000fe20000100800 */
[----:B------:R-:W-:-:S03]  /*bb150*/  IMAD.MOV.U32 R5, RZ, RZ, R30 ;  /* 0x000000ffff057224 */ /* 0x000fc600078e001e */
[----:B------:R1:W-:Y:S04]  /*bb160*/  STL [R1+0x4554], R30 ;  /* 0x0045541e01007387 */ /* 0x0003e80000100800 */
[----:B------:R2:W-:Y:S04]  /*bb170*/  LDGSTS.E [R6+0x8200], desc[UR28][R4.64], P0 ;  /* 0x0820000004067fae */ /* 0x0005e8000812185c */
[----:B-1----:R-:W2:Y:S01]  /*bb180*/  LDL.LU R30, [R1+0x458c] ;  /* 0x00458c00011e7983 */ /* 0x002ea20000300800 */
[----:B---3--:R-:W-:Y:S01]  /*bb190*/  IADD3 R19, P1, R19, R3, RZ ;  /* 0x0000000313137210 */ /* 0x008fe20007f3e0ff */
[----:B----4-:R-:W-:-:S04]  /*bb1a0*/  IMAD.X R36, R36, 0x1, R2, P2 ;  /* 0x0000000124247824 */ /* 0x010fc800010e0602 */
[----:B------:R-:W-:Y:S01]  /*bb1b0*/  STL [R1+0x4568], R19 ;  /* 0x0045681301007387 */ /* 0x000fe20000100800 */
[----:B--2---:R-:W-:Y:S02]  /*bb1c0*/  IMAD.MOV.U32 R4, RZ, RZ, R31 ;  /* 0x000000ffff047224 */ /* 0x004fe400078e001f */
[----:B------:R-:W-:Y:S01]  /*bb1d0*/  IMAD.MOV.U32 R5, RZ, RZ, R36 ;  /* 0x000000ffff057224 */ /* 0x000fe200078e0024 */
[----:B------:R-:W-:Y:S04]  /*bb1e0*/  STL [R1+0x455c], R36 ;  /* 0x00455c2401007387 */ /* 0x000fe80000100800 */
[----:B------:R-:W2:Y:S04]  /*bb1f0*/  LDL.LU R18, [R1+0x4598] ;  /* 0x0045980001127983 */ /* 0x000ea80000300800 */
[----:B------:R-:W3:Y:S04]  /*bb200*/  LDL.LU R31, [R1+0x45a0] ;  /* 0x0045a000011f7983 */ /* 0x000ee80000300800 */
[----:B------:R1:W-:Y:S01]  /*bb210*/  LDGSTS.E [R6+0x8280], desc[UR28][R4.64], P0 ;  /* 0x0828000004067fae */ /* 0x0003e2000812185c */
[----:B------:R-:W-:Y:S01]  /*bb220*/  IADD3 R7, P2, R7, R3, RZ ;  /* 0x0000000307077210 */ /* 0x000fe20007f5e0ff */
[----:B------:R-:W-:-:S04]  /*bb230*/  IMAD.X R27, R27, 0x1, R2, P1 ;  /* 0x000000011b1b7824 */ /* 0x000fc800008e0602 */
[----:B------:R-:W-:Y:S01]  /*bb240*/  STL [R1+0x4570], R7 ;  /* 0x0045700701007387 */ /* 0x000fe20000100800 */
[----:B-1----:R-:W-:-:S03]  /*bb250*/  IMAD.MOV.U32 R5, RZ, RZ, R27 ;  /* 0x000000ffff057224 */ /* 0x002fc600078e001b */
[----:B------:R1:W-:Y:S04]  /*bb260*/  STL [R1+0x4564], R27 ;  /* 0x0045641b01007387 */ /* 0x0003e80000100800 */
[----:B-1----:R-:W4:Y:S01]  /*bb270*/  LDL.LU R27, [R1+0x4594] ;  /* 0x00459400011b7983 */ /* 0x002f220000300800 */
[----:B------:R-:W-:-:S05]  /*bb280*/  IMAD.MOV.U32 R4, RZ, RZ, R19 ;  /* 0x000000ffff047224 */ /* 0x000fca00078e0013 */
[----:B------:R1:W-:Y:S01]  /*bb290*/  LDGSTS.E [R6+0x8300], desc[UR28][R4.64], P0 ;  /* 0x0830000004067fae */ /* 0x0003e2000812185c */
[----:B------:R-:W-:Y:S01]  /*bb2a0*/  IMAD.X R35, R35, 0x1, R2, P2 ;  /* 0x0000000123237824 */ /* 0x000fe200010e0602 */
[----:B------:R-:W-:-:S03]  /*bb2b0*/  IADD3 R32, P1, R32, R3, RZ ;  /* 0x0000000320207210 */ /* 0x000fc60007f3e0ff */
[----:B-1----:R-:W-:Y:S02]  /*bb2c0*/  IMAD.MOV.U32 R5, RZ, RZ, R35 ;  /* 0x000000ffff057224 */ /* 0x002fe400078e0023 */
[----:B------:R-:W-:Y:S04]  /*bb2d0*/  STL [R1+0x4578], R32 ;  /* 0x0045782001007387 */ /* 0x000fe80000100800 */
[----:B------:R1:W-:Y:S04]  /*bb2e0*/  STL [R1+0x456c], R35 ;  /* 0x00456c2301007387 */ /* 0x0003e80000100800 */
[----:B------:R-:W4:Y:S04]  /*bb2f0*/  LDL.LU R19, [R1+0x45a8] ;  /* 0x0045a80001137983 */ /* 0x000f280000300800 */
[----:B-1----:R-:W4:Y:S01]  /*bb300*/  LDL.LU R35, [R1+0x459c] ;  /* 0x00459c0001237983 */ /* 0x002f220000300800 */
[----:B------:R-:W-:-:S02]  /*bb310*/  IMAD.X R34, R34, 0x1, R2, P1 ;  /* 0x0000000122227824 */ /* 0x000fc400008e0602 */
[----:B------:R-:W-:-:S05]  /*bb320*/  IMAD.MOV.U32 R4, RZ, RZ, R7 ;  /* 0x000000ffff047224 */ /* 0x000fca00078e0007 */
[----:B------:R1:W-:Y:S02]  /*bb330*/  LDGSTS.E [R6+0x8380], desc[UR28][R4.64], P0 ;  /* 0x0838000004067fae */ /* 0x0003e4000812185c */
[----:B-1----:R-:W-:Y:S02]  /*bb340*/  IMAD.MOV.U32 R4, RZ, RZ, R32 ;  /* 0x000000ffff047224 */ /* 0x002fe400078e0020 */
[----:B------:R-:W-:-:S05]  /*bb350*/  IMAD.MOV.U32 R5, RZ, RZ, R34 ;  /* 0x000000ffff057224 */ /* 0x000fca00078e0022 */
[----:B------:R1:W-:Y:S01]  /*bb360*/  LDGSTS.E [R6+0x8400], desc[UR28][R4.64], P0 ;  /* 0x0840000004067fae */ /* 0x0003e2000812185c */
[----:B------:R-:W-:-:S05]  /*bb370*/  IADD3 R16, P2, R16, R3, RZ ;  /* 0x0000000310107210 */ /* 0x000fca0007f5e0ff */
[----:B------:R-:W-:Y:S01]  /*bb380*/  STL [R1+0x4580], R16 ;  /* 0x0045801001007387 */ /* 0x000fe20000100800 */
[----:B------:R-:W-:-:S03]  /*bb390*/  IMAD.X R28, R28, 0x1, R2, P2 ;  /* 0x000000011c1c7824 */ /* 0x000fc600010e0602 */
[----:B------:R1:W-:Y:S04]  /*bb3a0*/  STL [R1+0x4574], R34 ;  /* 0x0045742201007387 */ /* 0x0003e80000100800 */
[----:B------:R-:W4:Y:S04]  /*bb3b0*/  LDL.LU R7, [R1+0x45b0] ;  /* 0x0045b00001077983 */ /* 0x000f280000300800 */
[----:B------:R-:W4:Y:S01]  /*bb3c0*/  LDL.LU R32, [R1+0x45a4] ;  /* 0x0045a40001207983 */ /* 0x000f220000300800 */
[-C--:B------:R-:W-:Y:S02]  /*bb3d0*/  IADD3 R17, P1, R17, R3.reuse, RZ ;  /* 0x0000000311117210 */ /* 0x080fe40007f3e0ff */
[----:B------:R-:W-:-:S03]  /*bb3e0*/  IADD3 R29, P2, R29, R3, RZ ;  /* 0x000000031d1d7210 */ /* 0x000fc60007f5e0ff */
[----:B------:R-:W-:Y:S01]  /*bb3f0*/  STL [R1+0x4588], R17 ;  /* 0x0045881101007387 */ /* 0x000fe20000100800 */
[----:B-1----:R-:W-:-:S03]  /*bb400*/  IMAD.MOV.U32 R5, RZ, RZ, R28 ;  /* 0x000000ffff057224 */ /* 0x002fc600078e001c */
[----:B------:R1:W-:Y:S01]  /*bb410*/  STL [R1+0x457c], R28 ;  /* 0x00457c1c01007387 */ /* 0x0003e20000100800 */
[----:B------:R-:W-:-:S03]  /*bb420*/  IMAD.X R33, R33, 0x1, R2, P1 ;  /* 0x0000000121217824 */ /* 0x000fc600008e0602 */
[----:B------:R-:W4:Y:S01]  /*bb430*/  LDL.LU R34, [R1+0x45ac] ;  /* 0x0045ac0001227983 */ /* 0x000f220000300800 */
        /* <DEDUP_REMOVED lines=10> */
[----:B------:R-:W-:Y:S01]  /*bb4e0*/  IMAD.X R30, R30, 0x1, R2, P2 ;  /* 0x000000011e1e7824 */ /* 0x000fe200010e0602 */
[-C--:B--2---:R-:W-:Y:S02]  /*bb4f0*/  IADD3 R18, P1, R18, R3.reuse, RZ ;  /* 0x0000000312127210 */ /* 0x084fe40007f3e0ff */
[----:B---3--:R-:W-:-:S03]  /*bb500*/  IADD3 R31, P2, R31, R3, RZ ;  /* 0x000000031f1f7210 */ /* 0x008fc60007f5e0ff */
[----:B------:R-:W-:Y:S04]  /*bb510*/  STL [R1+0x4598], R18 ;  /* 0x0045981201007387 */ /* 0x000fe80000100800 */
[----:B------:R1:W-:Y:S04]  /*bb520*/  STL [R1+0x458c], R30 ;  /* 0x00458c1e01007387 */ /* 0x0003e80000100800 */
[----:B------:R-:W2:Y:S04]  /*bb530*/  LDL.LU R33, [R1+0x4734] ;  /* 0x0047340001217983 */ /* 0x000ea80000300800 */
[----:B------:R-:W3:Y:S04]  /*bb540*/  LDL.LU R17, [R1+0x4748] ;  /* 0x0047480001117983 */ /* 0x000ee80000300800 */
[----:B------:R-:W-:Y:S01]  /*bb550*/  STL [R1+0x45a0], R31 ;  /* 0x0045a01f01007387 */ /* 0x000fe20000100800 */
[----:B----4-:R-:W-:-:S05]  /*bb560*/  IMAD.X R27, R27, 0x1, R2, P1 ;  /* 0x000000011b1b7824 */ /* 0x010fca00008e0602 */
[----:B------:R4:W-:Y:S04]  /*bb570*/  STL [R1+0x4594], R27 ;  /* 0x0045941b01007387 */ /* 0x0009e80000100800 */
[----:B------:R-:W3:Y:S01]  /*bb580*/  LDL.LU R29, [R1+0x473c] ;  /* 0x00473c00011d7983 */ /* 0x000ee20000300800 */
[----:B------:R-:W-:-:S03]  /*bb590*/  IMAD.MOV.U32 R5, RZ, RZ, R30 ;  /* 0x000000ffff057224 */ /* 0x000fc600078e001e */
[----:B-1----:R-:W3:Y:S04]  /*bb5a0*/  LDL.LU R30, [R1+0x4750] ;  /* 0x00475000011e7983 */ /* 0x002ee80000300800 */
[----:B------:R1:W-:Y:S02]  /*bb5b0*/  LDGSTS.E [R6+0x8580], desc[UR28][R4.64], P0 ;  /* 0x0858000004067fae */ /* 0x0003e4000812185c */
[----:B-1----:R-:W-:Y:S01]  /*bb5c0*/  IMAD.MOV.U32 R5, RZ, RZ, R27 ;  /* 0x000000ffff057224 */ /* 0x002fe200078e001b */
[----:B------:R-:W-:Y:S01]  /*bb5d0*/  IADD3 R19, P1, R19, R3, RZ ;  /* 0x0000000313137210 */ /* 0x000fe20007f3e0ff */
[----:B------:R-:W-:-:S04]  /*bb5e0*/  IMAD.X R35, R35, 0x1, R2, P2 ;  /* 0x0000000123237824 */ /* 0x000fc800010e0602 */
[----:B------:R-:W-:Y:S01]  /*bb5f0*/  STL [R1+0x45a8], R19 ;  /* 0x0045a81301007387 */ /* 0x000fe20000100800 */
[----:B------:R-:W-:-:S03]  /*bb600*/  IMAD.MOV.U32 R4, RZ, RZ, R18 ;  /* 0x000000ffff047224 */ /* 0x000fc600078e0012 */
[----:B------:R-:W-:Y:S04]  /*bb610*/  STL [R1+0x459c], R35 ;  /* 0x00459c2301007387 */ /* 0x000fe80000100800 */
[----:B----4-:R-:W4:Y:S04]  /*bb620*/  LDL.LU R27, [R1+0x4744] ;  /* 0x00474400011b7983 */ /* 0x010f280000300800 */
[----:B------:R-:W4:Y:S04]  /*bb630*/  LDL.LU R18, [R1+0x4758] ;  /* 0x0047580001127983 */ /* 0x000f280000300800 */
[----:B------:R-:W4:Y:S04]  /*bb640*/  LDL.LU R37, [R1+0x474c] ;  /* 0x00474c0001257983 */ /* 0x000f280000300800 */
[----:B------:R1:W-:Y:S02]  /*bb650*/  LDGSTS.E [R6+0x8600], desc[UR28][R4.64], P0 ;  /* 0x0860000004067fae */ /* 0x0003e4000812185c */
[----:B-1----:R-:W-:-:S02]  /*bb660*/  IMAD.MOV.U32 R4, RZ, RZ, R31 ;  /* 0x000000ffff047224 */ /* 0x002fc400078e001f */
[----:B------:R-:W-:-:S05]  /*bb670*/  IMAD.MOV.U32 R5, RZ, RZ, R35 ;  /* 0x000000ffff057224 */ /* 0x000fca00078e0023 */
[----:B------:R1:W-:Y:S01]  /*bb680*/  LDGSTS.E [R6+0x8680], desc[UR28][R4.64], P0 ;  /* 0x0868000004067fae */ /* 0x0003e2000812185c */
[----:B------:R-:W-:Y:S01]  /*bb690*/  IADD3 R7, P2, R7, R3, RZ ;  /* 0x0000000307077210 */ /* 0x000fe20007f5e0ff */
[----:B------:R-:W-:-:S04]  /*bb6a0*/  IMAD.X R32, R32, 0x1, R2, P1 ;  /* 0x0000000120207824 */ /* 0x000fc800008e0602 */
[----:B------:R-:W-:Y:S01]  /*bb6b0*/  STL [R1+0x45b0], R7 ;  /* 0x0045b00701007387 */ /* 0x000fe20000100800 */
[----:B-1----:R-:W-:Y:S02]  /*bb6c0*/  IMAD.MOV.U32 R4, RZ, RZ, R19 ;  /* 0x000000ffff047224 */ /* 0x002fe400078e0013 */
[----:B------:R-:W-:Y:S01]  /*bb6d0*/  IMAD.MOV.U32 R5, RZ, RZ, R32 ;  /* 0x000000ffff057224 */ /* 0x000fe200078e0020 */
[----:B------:R1:W-:Y:S04]  /*bb6e0*/  STL [R1+0x45a4], R32 ;  /* 0x0045a42001007387 */ /* 0x0003e80000100800 */
[----:B------:R-:W4:Y:S04]  /*bb6f0*/  LDL.LU R31, [R1+0x4760] ;  /* 0x00476000011f7983 */ /* 0x000f280000300800 */
[----:B------:R1:W-:Y:S04]  /*bb700*/  LDGSTS.E [R6+0x8700], desc[UR28][R4.64], P0 ;  /* 0x0870000004067fae */ /* 0x0003e8000812185c */
[----:B-1----:R-:W4:Y:S01]  /*bb710*/  LDL.LU R32, [R1+0x4754] ;  /* 0x0047540001207983 */ /* 0x002f220000300800 */
[----:B------:R-:W-:-:S02]  /*bb720*/  IMAD.X R34, R34, 0x1, R2, P2 ;  /* 0x0000000122227824 */ /* 0x000fc400010e0602 */
[----:B------:R-:W-:Y:S01]  /*bb730*/  IMAD.MOV.U32 R4, RZ, RZ, R7 ;  /* 0x000000ffff047224 */ /* 0x000fe200078e0007 */
[----:B------:R-:W-:Y:S01]  /*bb740*/  IADD3 R28, P3, R28, R3, RZ ;  /* 0x000000031c1c7210 */ /* 0x000fe20007f7e0ff */
[----:B------:R-:W-:-:S04]  /*bb750*/  IMAD.MOV.U32 R5, RZ, RZ, R34 ;  /* 0x000000ffff057224 */ /* 0x000fc800078e0022 */
        /* <DEDUP_REMOVED lines=30> */
[----:B----4-:R-:W-:Y:S01]  /*bb940*/  IMAD.X R27, R27, 0x1, R2, P0 ;  /* 0x000000011b1b7824 */ /* 0x010fe200000e0602 */
[----:B------:R-:W-:-:S04]  /*bb950*/  IADD3 R18, P0, R18, R3, RZ ;  /* 0x0000000312127210 */ /* 0x000fc80007f1e0ff */
[----:B------:R4:W-:Y:S01]  /*bb960*/  STL [R1+0x4744], R27 ;  /* 0x0047441b01007387 */ /* 0x0009e20000100800 */
[----:B-1----:R-:W-:Y:S02]  /*bb970*/  IMAD.MOV.U32 R5, RZ, RZ, R27 ;  /* 0x000000ffff057224 */ /* 0x002fe400078e001b */
[----:B------:R-:W-:Y:S01]  /*bb980*/  IMAD.X R37, R37, 0x1, R2, P2 ;  /* 0x0000000125257824 */ /* 0x000fe200010e0602 */
[----:B------:R-:W3:Y:S01]  /*bb990*/  LDL.LU R16, [R1+0x4780] ;  /* 0x0047800001107983 */ /* 0x000ee20000300800 */
[----:B------:R-:W-:-:S03]  /*bb9a0*/  IMAD.MOV.U32 R4, RZ, RZ, R17 ;  /* 0x000000ffff047224 */ /* 0x000fc600078e0011 */
[----:B----4-:R-:W4:Y:S04]  /*bb9b0*/  LDL.LU R27, [R1+0x477c] ;  /* 0x00477c00011b7983 */ /* 0x010f280000300800 */
[----:B------:R-:W-:Y:S04]  /*bb9c0*/  STL [R1+0x4758], R18 ;  /* 0x0047581201007387 */ /* 0x000fe80000100800 */
[----:B------:R-:W-:Y:S04]  /*bb9d0*/  STL [R1+0x474c], R37 ;  /* 0x00474c2501007387 */ /* 0x000fe80000100800 */
[----:B------:R-:W4:Y:S04]  /*bb9e0*/  LDL.LU R17, [R1+0x4788] ;  /* 0x0047880001117983 */ /* 0x000f280000300800 */
[----:B------:R1:W-:Y:S04]  /*bb9f0*/  LDGSTS.E [R6+0xa100], desc[UR28][R4.64], P1 ;  /* 0x0a10000004067fae */ /* 0x0003e8000892185c */
[----:B------:R-:W4:Y:S01]  /*bba00*/  LDL.LU R29, [R1+0x4790] ;  /* 0x00479000011d7983 */ /* 0x000f220000300800 */
[----:B-1----:R-:W-:-:S03]  /*bba10*/  IMAD.MOV.U32 R4, RZ, RZ, R30 ;  /* 0x000000ffff047224 */ /* 0x002fc600078e001e */
[----:B------:R-:W4:Y:S01]  /*bba20*/  LDL.LU R30, [R1+0x4784] ;  /* 0x00478400011e7983 */ /* 0x000f220000300800 */
        /* <DEDUP_REMOVED lines=8> */
[----:B------:R1:W-:Y:S04]  /*bbab0*/  LDGSTS.E [R6+0xa200], desc[UR28][R4.64], P1 ;  /* 0x0a20000004067fae */ /* 0x0003e8000892185c */
[----:B-1----:R-:W4:Y:S01]  /*bbac0*/  LDL.LU R32, [R1+0x478c] ;  /* 0x00478c0001207983 */ /* 0x002f220000300800 */
[----:B------:R-:W-:Y:S01]  /*bbad0*/  IMAD.MOV.U32 R4, RZ, RZ, R31 ;  /* 0x000000ffff047224 */ /* 0x000fe200078e001f */
[----:B------:R-:W-:Y:S01]  /*bbae0*/  IADD3 R19, P0, R19, R3, RZ ;  /* 0x0000000313137210 */ /* 0x000fe20007f1e0ff */
[----:B------:R-:W-:-:S04]  /*bbaf0*/  IMAD.X R36, R36, 0x1, R2, P2 ;  /* 0x0000000124247824 */ /* 0x000fc800010e0602 */
[----:B------:R-:W-:Y:S01]  /*bbb00*/  STL [R1+0x4768], R19 ;  /* 0x0047681301007387 */ /* 0x000fe20000100800 */
[----:B------:R-:W-:-:S03]  /*bbb10*/  IMAD.MOV.U32 R5, RZ, RZ, R36 ;  /* 0x000000ffff057224 */ /* 0x000fc600078e0024 */
        /* <DEDUP_REMOVED lines=20> */
[----:B------:R-:W-:-:S05]  /*bbc60*/  IMAD.MOV.U32 R4, RZ, RZ, R7 ;  /* 0x000000ffff047224 */ /* 0x000fca00078e0007 */
[----:B------:R1:W-:Y:S01]  /*bbc70*/  LDGSTS.E [R6+0xa380], desc[UR28][R4.64], P1 ;  /* 0x0a38000004067fae */ /* 0x0003e2000892185c */
[----:B------:R-:W-:Y:S01]  /*bbc80*/  IADD3 R16, P2, R16, R3, RZ ;  /* 0x0000000310107210 */ /* 0x000fe20007f5e0ff */
[----:B-1----:R-:W-:-:S04]  /*bbc90*/  IMAD.MOV.U32 R4, RZ, RZ, R33 ;  /* 0x000000ffff047224 */ /* 0x002fc800078e0021 */
[----:B------:R-:W-:Y:S01]  /*bbca0*/  STL [R1+0x4780], R16 ;  /* 0x0047801001007387 */ /* 0x000fe20000100800 */
[----:B----4-:R-:W-:Y:S02]  /*bbcb0*/  IMAD.X R27, R27, 0x1, R2, P2 ;  /* 0x000000011b1b7824 */ /* 0x010fe400010e0602 */
[----:B------:R-:W-:Y:S01]  /*bbcc0*/  IMAD.MOV.U32 R5, RZ, RZ, R34 ;  /* 0x000000ffff057224 */ /* 0x000fe200078e0022 */
[----:B------:R1:W-:Y:S04]  /*bbcd0*/  STL [R1+0x4774], R34 ;  /* 0x0047742201007387 */ /* 0x0003e80000100800 */
[----:B------:R-:W4:Y:S04]  /*bbce0*/  LDL.LU R7, [R1+0x47b0] ;  /* 0x0047b00001077983 */ /* 0x000f280000300800 */
        /* <DEDUP_REMOVED lines=15> */
[----:B------:R-:W-:Y:S02]  /*bbde0*/  IMAD.X R32, R32, 0x1, R2, P2 ;  /* 0x0000000120207824 */ /* 0x000fe400010e0602 */
[----:B-1----:R-:W-:Y:S02]  /*bbdf0*/  IMAD.MOV.U32 R4, RZ, RZ, R17 ;  /* 0x000000ffff047224 */ /* 0x002fe400078e0011 */
[----:B------:R-:W-:-:S05]  /*bbe00*/  IMAD.MOV.U32 R5, RZ, RZ, R30 ;  /* 0x000000ffff057224 */ /* 0x000fca00078e001e */
[----:B------:R1:W-:Y:S01]  /*bbe10*/  LDGSTS.E [R6+0xa500], desc[UR28][R4.64], P1 ;  /* 0x0a50000004067fae */ /* 0x0003e2000892185c */
[-C--:B------:R-:W-:Y:S02]  /*bbe20*/  IADD3 R18, P0, R18, R3.reuse, RZ ;  /* 0x0000000312127210 */ /* 0x080fe40007f1e0ff */
[----:B------:R-:W-:-:S03]  /*bbe30*/  IADD3 R31, P2, R31, R3, RZ ;  /* 0x000000031f1f7210 */ /* 0x000fc60007f5e0ff */
[----:B------:R-:W-:Y:S04]  /*bbe40*/  STL [R1+0x4798], R18 ;  /* 0x0047981201007387 */ /* 0x000fe80000100800 */
[----:B------:R3:W-:Y:S04]  /*bbe50*/  STL [R1+0x478c], R32 ;  /* 0x00478c2001007387 */ /* 0x0007e80000100800 */
[----:B------:R-:W4:Y:S01]  /*bbe60*/  LDL.LU R30, [R1+0x4934] ;  /* 0x00493400011e7983 */ /* 0x000f220000300800 */
[----:B-1----:R-:W-:-:S03]  /*bbe70*/  IMAD.MOV.U32 R5, RZ, RZ, R32 ;  /* 0x000000ffff057224 */ /* 0x002fc600078e0020 */
        /* <DEDUP_REMOVED lines=18> */
[----:B------:R-:W-:-:S02]  /*bbfa0*/  IMAD.MOV.U32 R4, RZ, RZ, R31 ;  /* 0x000000ffff047224 */ /* 0x000fc400078e001f */
[----:B------:R-:W-:-:S05]  /*bbfb0*/  IMAD.MOV.U32 R5, RZ, RZ, R35 ;  /* 0x000000ffff057224 */ /* 0x000fca00078e0023 */
[----:B------:R1:W-:Y:S01]  /*bbfc0*/  LDGSTS.E [R6+0xa680], desc[UR28][R4.64], P1 ;  /* 0x0a68000004067fae */ /* 0x0003e2000892185c */
[----:B----4-:R-:W-:Y:S01]  /*bbfd0*/  IADD3 R7, P2, R7, R3, RZ ;  /* 0x0000000307077210 */ /* 0x010fe20007f5e0ff */
[----:B------:R-:W-:-:S04]  /*bbfe0*/  IMAD.X R33, R33, 0x1, R2, P0 ;  /* 0x0000000121217824 */ /* 0x000fc800000e0602 */
[----:B------:R-:W-:Y:S01]  /*bbff0*/  STL [R1+0x47b0], R7 ;  /* 0x0047b00701007387 */ /* 0x000fe20000100800 */
[----:B-1----:R-:W-:-:S03]  /*bc000*/  IMAD.MOV.U32 R5, RZ, RZ, R33 ;  /* 0x000000ffff057224 */ /* 0x002fc600078e0021 */
[----:B------:R1:W-:Y:S01]  /*bc010*/  STL [R1+0x47a4], R33 ;  /* 0x0047a42101007387 */ /* 0x0003e20000100800 */
[----:B------:R-:W-:-:S03]  /*bc020*/  IMAD.MOV.U32 R4, RZ, RZ, R19 ;  /* 0x000000ffff047224 */ /* 0x000fc600078e0013 */
[----:B------:R-:W4:Y:S01]  /*bc030*/  LDL.LU R31, [R1+0x4960] ;  /* 0x00496000011f7983 */ /* 0x000f220000300800 */
[----:B------:R-:W-:-:S03]  /*bc040*/  UISETP.GT.AND UP1, UPT, UR15, 0x18, UPT ;  /* 0x000000180f00788c */ /* 0x000fc6000bf24270 */
[----:B------:R1:W-:Y:S04]  /*bc050*/  LDGSTS.E [R6+0xa700], desc[UR28][R4.64], P1 ;  /* 0x0a70000004067fae */ /* 0x0003e8000892185c */
[----:B-1----:R-:W4:Y:S01]  /*bc060*/  LDL.LU R33, [R1+0x4954] ;  /* 0x0049540001217983 */ /* 0x002f220000300800 */
[----:B------:R-:W-:Y:S01]  /*bc070*/  IMAD.X R34, R34, 0x1, R2, P2 ;  /* 0x0000000122227824 */ /* 0x000fe200010e0602 */
[----:B------:R-:W-:-:S05]  /*bc080*/  IADD3 R27, P3, R27, R3, RZ ;  /* 0x000000031b1b7210 */ /* 0x000fca0007f7e0ff */
[----:B------:R1:W-:Y:S04]  /*bc090*/  STL [R1+0x4938], R27 ;  /* 0x0049381b01007387 */ /* 0x0003e80000100800 */
[----:B------:R-:W-:Y:S04]  /*bc0a0*/  STL [R1+0x47ac], R34 ;  /* 0x0047ac2201007387 */ /* 0x000fe80000100800 */
[----:B------:R-:W4:Y:S04]  /*bc0b0*/  LDL.LU R19, [R1+0x4968] ;  /* 0x0049680001137983 */ /* 0x000f280000300800 */
[----:B------:R-:W4:Y:S01]  /*bc0c0*/  LDL.LU R36, [R1+0x495c] ;  /* 0x00495c0001247983 */ /* 0x000f220000300800 */
[----:B------:R-:W-:-:S04]  /*bc0d0*/  USEL UR10, URZ, 0x4, !UP1 ;  /* 0x000000043f0a7887 */ /* 0x000fc8000c800000 */
[----:B------:R-:W-:Y:S01]  /*bc0e0*/  USEL UR10, UR10, URZ, !UP0 ;  /* 0x0000003f0a0a7287 */ /* 0x000fe2000c000000 */
[----:B------:R-:W-:Y:S01]  /*bc0f0*/  IADD3 R16, P2, R16, R3, RZ ;  /* 0x0000000310107210 */ /* 0x000fe20007f5e0ff */
[----:B------:R-:W-:Y:S02]  /*bc100*/  IMAD.MOV.U32 R4, RZ, RZ, R7 ;  /* 0x000000ffff047224 */ /* 0x000fe400078e0007 */
[----:B------:R-:W-:Y:S02]  /*bc110*/  IMAD.MOV.U32 R5, RZ, RZ, R34 ;  /* 0x000000ffff057224 */ /* 0x000fe400078e0022 */
[----:B------:R-:W-:Y:S01]  /*bc120*/  ISETP.NE.U32.AND P0, PT, RZ, UR10, PT ;  /* 0x0000000aff007c0c */ /* 0x000fe2000bf05070 */
[----:B------:R-:W-:Y:S04]  /*bc130*/  STL [R1+0x4940], R16 ;  /* 0x0049401001007387 */ /* 0x000fe80000100800 */
[----:B------:R1:W-:Y:S02]  /*bc140*/  LDGSTS.E [R6+0xa780], desc[UR28][R4.64], P1 ;  /* 0x0a78000004067fae */ /* 0x0003e4000892185c */
[----:B-1----:R-:W-:-:S02]  /*bc150*/  IMAD.MOV.U32 R4, RZ, RZ, R27 ;  /* 0x000000ffff047224 */ /* 0x002fc400078e001b */
[----:B------:R-:W-:Y:S01]  /*bc160*/  IMAD.X R30, R30, 0x1, R2, P3 ;  /* 0x000000011e1e7824 */ /* 0x000fe200018e0602 */
        /* <DEDUP_REMOVED lines=20> */
[----:B-1----:R-:W-:Y:S02]  /*bc2b0*/  IMAD.MOV.U32 R5, RZ, RZ, R28 ;  /* 0x000000ffff057224 */ /* 0x002fe400078e001c */
[----:B------:R-:W-:Y:S01]  /*bc2c0*/  IMAD.X R37, R37, 0x1, R2, P2 ;  /* 0x0000000125257824 */ /* 0x000fe200010e0602 */
[----:B------:R-:W3:Y:S01]  /*bc2d0*/  LDL.LU R16, [R1+0x4980] ;  /* 0x0049800001107983 */ /* 0x000ee20000300800 */
[----:B------:R-:W-:-:S03]  /*bc2e0*/  IMAD.MOV.U32 R4, RZ, RZ, R17 ;  /* 0x000000ffff047224 */ /* 0x000fc600078e0011 */
        /* <DEDUP_REMOVED lines=8> */
[----:B----4-:R-:W-:Y:S01]  /*bc370*/  IADD3 R31, P2, R31, R3, RZ ;  /* 0x000000031f1f7210 */ /* 0x010fe20007f5e0ff */
[----:B------:R-:W-:Y:S02]  /*bc380*/  IMAD.MOV.U32 R5, RZ, RZ, R37 ;  /* 0x000000ffff057224 */ /* 0x000fe400078e0025 */
[----:B------:R-:W-:Y:S02]  /*bc390*/  IMAD.X R33, R33, 0x1, R2, P1 ;  /* 0x0000000121217824 */ /* 0x000fe400008e0602 */
[----:B------:R-:W-:Y:S04]  /*bc3a0*/  STL [R1+0x4960], R31 ;  /* 0x0049601f01007387 */ /* 0x000fe80000100800 */
[----:B------:R1:W-:Y:S04]  /*bc3b0*/  LDGSTS.E [R6+0xc180], desc[UR28][R4.64], P0 ;  /* 0x0c18000004067fae */ /* 0x0003e8000812185c */
[----:B------:R4:W-:Y:S01]  /*bc3c0*/  STL [R1+0x4954], R33 ;  /* 0x0049542101007387 */ /* 0x0009e20000100800 */
[----:B-1----:R-:W-:-:S03]  /*bc3d0*/  IMAD.MOV.U32 R5, RZ, RZ, R33 ;  /* 0x000000ffff057224 */ /* 0x002fc600078e0021 */
[----:B----4-:R-:W4:Y:S01]  /*bc3e0*/  LDL.LU R33, [R1+0x498c] ;  /* 0x00498c0001217983 */ /* 0x010f220000300800 */
[----:B------:R-:W-:Y:S01]  /*bc3f0*/  IADD3 R19, P1, R19, R3, RZ ;  /* 0x0000000313137210 */ /* 0x000fe20007f3e0ff */
[----:B------:R-:W-:-:S04]  /*bc400*/  IMAD.X R36, R36, 0x1, R2, P2 ;  /* 0x0000000124247824 */ /* 0x000fc800010e0602 */
[----:B------:R-:W-:Y:S01]  /*bc410*/  STL [R1+0x4968], R19 ;  /* 0x0049681301007387 */ /* 0x000fe20000100800 */
[----:B------:R-:W-:-:S03]  /*bc420*/  IMAD.MOV.U32 R4, RZ, RZ, R18 ;  /* 0x000000ffff047224 */ /* 0x000fc600078e0012 */
[----:B------:R-:W-:Y:S04]  /*bc430*/  STL [R1+0x495c], R36 ;  /* 0x00495c2401007387 */ /* 0x000fe80000100800 */
[----:B------:R-:W4:Y:S04]  /*bc440*/  LDL.LU R18, [R1+0x4998] ;  /* 0x0049980001127983 */ /* 0x000f280000300800 */
[----:B------:R1:W-:Y:S02]  /*bc450*/  LDGSTS.E [R6+0xc200], desc[UR28][R4.64], P0 ;  /* 0x0c20000004067fae */ /* 0x0003e4000812185c */
[----:B-1----:R-:W-:-:S02]  /*bc460*/  IMAD.MOV.U32 R4, RZ, RZ, R31 ;  /* 0x000000ffff047224 */ /* 0x002fc400078e001f */
[----:B------:R-:W-:Y:S01]  /*bc470*/  IMAD.MOV.U32 R5, RZ, RZ, R36 ;  /* 0x000000ffff057224 */ /* 0x000fe200078e0024 */
[----:B------:R-:W4:Y:S04]  /*bc480*/  LDL.LU R31, [R1+0x49a0] ;  /* 0x0049a000011f7983 */ /* 0x000f280000300800 */
        /* <DEDUP_REMOVED lines=9> */
[----:B------:R-:W-:-:S02]  /*bc520*/  IMAD.MOV.U32 R4, RZ, RZ, R7 ;  /* 0x000000ffff047224 */ /* 0x000fc400078e0007 */
        /* <DEDUP_REMOVED lines=9> */
[----:B------:R-:W-:Y:S01]  /*bc5c0*/  IADD3 R16, P2, R16, R3, RZ ;  /* 0x0000000310107210 */ /* 0x000fe20007f5e0ff */
[----:B--2---:R-:W-:-:S02]  /*bc5d0*/  IMAD.MOV.U32 R4, RZ, RZ, R30 ;  /* 0x000000ffff047224 */ /* 0x004fc400078e001e */
[----:B------:R-:W-:Y:S02]  /*bc5e0*/  IMAD.MOV.U32 R5, RZ, RZ, R34 ;  /* 0x000000ffff057224 */ /* 0x000fe400078e0022 */
[----:B------:R-:W-:Y:S01]  /*bc5f0*/  STL [R1+0x4980], R16 ;  /* 0x0049801001007387 */ /* 0x000fe20000100800 */
[----:B------:R-:W-:-:S03]  /*bc600*/  IMAD.X R28, R28, 0x1, R2, P2 ;  /* 0x000000011c1c7824 */ /* 0x000fc600010e0602 */
[----:B------:R1:W-:Y:S04]  /*bc610*/  STL [R1+0x4974], R34 ;  /* 0x0049742201007387 */ /* 0x0003e80000100800 */
[----:B------:R-:W2:Y:S04]  /*bc620*/  LDL.LU R7, [R1+0x49b0] ;  /* 0x0049b00001077983 */ /* 0x000ea80000300800 */
[----:B------:R-:W2:Y:S01]  /*bc630*/  LDL.LU R30, [R1+0x49a4] ;  /* 0x0049a400011e7983 */ /* 0x000ea20000300800 */
[----:B------:R-:W-:-:S03]  /*bc640*/  IADD3 R17, P1, R17, R3, RZ ;  /* 0x0000000311117210 */ /* 0x000fc60007f3e0ff */
[----:B------:R1:W-:Y:S01]  /*bc650*/  LDGSTS.E [R6+0xc400], desc[UR28][R4.64], P0 ;  /* 0x0c40000004067fae */ /* 0x0003e2000812185c */
[----:B------:R-:W-:-:S03]  /*bc660*/  IADD3 R32, P2, R32, R3, RZ ;  /* 0x0000000320207210 */ /* 0x000fc60007f5e0ff */
[----:B------:R-:W-:Y:S04]  /*bc670*/  STL [R1+0x4988], R17 ;  /* 0x0049881101007387 */ /* 0x000fe80000100800 */
[----:B------:R1:W-:Y:S01]  /*bc680*/  STL [R1+0x497c], R28 ;  /* 0x00497c1c01007387 */ /* 0x0003e20000100800 */
[----:B------:R-:W-:-:S03]  /*bc690*/  IMAD.X R29, R29, 0x1, R2, P1 ;  /* 0x000000011d1d7824 */ /* 0x000fc600008e0602 */
[----:B-1----:R-:W2:Y:S01]  /*bc6a0*/  LDL.LU R34, [R1+0x49ac] ;  /* 0x0049ac0001227983 */ /* 0x002ea20000300800 */
[----:B------:R-:W-:-:S03]  /*bc6b0*/  IMAD.MOV.U32 R5, RZ, RZ, R28 ;  /* 0x000000ffff057224 */ /* 0x000fc600078e001c */
[----:B------:R-:W-:Y:S04]  /*bc6c0*/  STL [R1+0x4990], R32 ;  /* 0x0049902001007387 */ /* 0x000fe80000100800 */
[----:B------:R1:W-:Y:S04]  /*bc6d0*/  STL [R1+0x4984], R29 ;  /* 0x0049841d01007387 */ /* 0x0003e80000100800 */
[----:B------:R-:W2:Y:S01]  /*bc6e0*/  LDL.LU R28, [R1+0x4b38] ;  /* 0x004b3800011c7983 */ /* 0x000ea20000300800 */
[----:B------:R-:W-:-:S03]  /*bc6f0*/  IMAD.MOV.U32 R4, RZ, RZ, R16 ;  /* 0x000000ffff047224 */ /* 0x000fc600078e0010 */
[----:B------:R-:W2:Y:S04]  /*bc700*/  LDL.LU R16, [R1+0x4b40] ;  /* 0x004b400001107983 */ /* 0x000ea80000300800 */
[----:B------:R1:W-:Y:S01]  /*bc710*/  LDGSTS.E [R6+0xc480], desc[UR28][R4.64], P0 ;  /* 0x0c48000004067fae */ /* 0x0003e2000812185c */
[----:B----4-:R-:W-:Y:S02]  /*bc720*/  IMAD.X R33, R33, 0x1, R2, P2 ;  /* 0x0000000121217824 */ /* 0x010fe400010e0602 */
[----:B-1----:R-:W-:Y:S01]  /*bc730*/  IMAD.MOV.U32 R5, RZ, RZ, R29 ;  /* 0x000000ffff057224 */ /* 0x002fe200078e001d */
[----:B------:R-:W-:-:S05]  /*bc740*/  IADD3 R18, P1, R18, R3, RZ ;  /* 0x0000000312127210 */ /* 0x000fca0007f3e0ff */
        /* <DEDUP_REMOVED lines=25> */
[----:B------:R-:W3:Y:S04]  /*bc8e0*/  LDL.LU R18, [R1+0x4b58] ;  /* 0x004b580001127983 */ /* 0x000ee80000300800 */
[----:B------:R-:W3:Y:S04]  /*bc8f0*/  LDL.LU R37, [R1+0x4b4c] ;  /* 0x004b4c0001257983 */ /* 0x000ee80000300800 */
[----:B------:R1:W-:Y:S01]  /*bc900*/  LDGSTS.E [R6+0xc680], desc[UR28][R4.64], P0 ;  /* 0x0c68000004067fae */ /* 0x0003e2000812185c */
[----:B--2---:R-:W-:Y:S01]  /*bc910*/  IADD3 R7, P2, R7, R3, RZ ;  /* 0x0000000307077210 */ /* 0x004fe20007f5e0ff */
[----:B------:R-:W-:-:S04]  /*bc920*/  IMAD.X R30, R30, 0x1, R2, P1 ;  /* 0x000000011e1e7824 */ /* 0x000fc800008e0602 */
[----:B------:R-:W-:Y:S04]  /*bc930*/  STL [R1+0x49b0], R7 ;  /* 0x0049b00701007387 */ /* 0x000fe80000100800 */
[----:B------:R2:W-:Y:S01]  /*bc940*/  STL [R1+0x49a4], R30 ;  /* 0x0049a41e01007387 */ /* 0x0005e20000100800 */
[----:B-1----:R-:W-:-:S03]  /*bc950*/  IMAD.MOV.U32 R5, RZ, RZ, R30 ;  /* 0x000000ffff057224 */ /* 0x002fc600078e001e */
[----:B------:R-:W3:Y:S01]  /*bc960*/  LDL.LU R31, [R1+0x4b60] ;  /* 0x004b6000011f7983 */ /* 0x000ee20000300800 */
[----:B------:R-:W-:-:S03]  /*bc970*/  IMAD.MOV.U32 R4, RZ, RZ, R19 ;  /* 0x000000ffff047224 */ /* 0x000fc600078e0013 */
[----:B--2---:R-:W2:Y:S04]  /*bc980*/  LDL.LU R30, [R1+0x4b54] ;  /* 0x004b5400011e7983 */ /* 0x004ea80000300800 */
[----:B------:R1:W-:Y:S01]  /*bc990*/  LDGSTS.E [R6+0xc700], desc[UR28][R4.64], P0 ;  /* 0x0c70000004067fae */ /* 0x0003e2000812185c */
[----:B------:R-:W-:Y:S01]  /*bc9a0*/  IMAD.X R34, R34, 0x1, R2, P2 ;  /* 0x0000000122227824 */ /* 0x000fe200010e0602 */
[----:B------:R-:W-:-:S05]  /*bc9b0*/  IADD3 R28, P3, R28, R3, RZ ;  /* 0x000000031c1c7210 */ /* 0x000fca0007f7e0ff */
[----:B------:R4:W-:Y:S04]  /*bc9c0*/  STL [R1+0x4b38], R28 ;  /* 0x004b381c01007387 */ /* 0x0009e80000100800 */
[----:B------:R-:W-:Y:S04]  /*bc9d0*/  STL [R1+0x49ac], R34 ;  /* 0x0049ac2201007387 */ /* 0x000fe80000100800 */
[----:B------:R-:W2:Y:S04]  /*bc9e0*/  LDL.LU R19, [R1+0x4b68] ;  /* 0x004b680001137983 */ /* 0x000ea80000300800 */
[----:B------:R-:W2:Y:S01]  /*bc9f0*/  LDL.LU R36, [R1+0x4b5c] ;  /* 0x004b5c0001247983 */ /* 0x000ea20000300800 */
[----:B------:R-:W-:Y:S01]  /*bca00*/  IADD3 R16, P2, R16, R3, RZ ;  /* 0x0000000310107210 */ /* 0x000fe20007f5e0ff */
[----:B-1----:R-:W-:-:S02]  /*bca10*/  IMAD.MOV.U32 R4, RZ, RZ, R7 ;  /* 0x000000ffff047224 */ /* 0x002fc400078e0007 */
[----:B------:R-:W-:Y:S02]  /*bca20*/  IMAD.MOV.U32 R5, RZ, RZ, R34 ;  /* 0x000000ffff057224 */ /* 0x000fe400078e0022 */
[----:B------:R-:W-:Y:S04]  /*bca30*/  STL [R1+0x4b40], R16 ;  /* 0x004b401001007387 */ /* 0x000fe80000100800 */
[----:B------:R1:W-:Y:S01]  /*bca40*/  LDGSTS.E [R6+0xc780], desc[UR28][R4.64], P0 ;  /* 0x0c78000004067fae */ /* 0x0003e2000812185c */
[----:B----4-:R-:W-:Y:S02]  /*bca50*/  IMAD.X R29, R29, 0x1, R2, P3 ;  /* 0x000000011d1d7824 */ /* 0x010fe400018e0602 */
        /* <DEDUP_REMOVED lines=14> */
[----:B------:R1:W-:Y:S01]  /*bcb40*/  STL [R1+0x4b3c], R32 ;  /* 0x004b3c2001007387 */ /* 0x0003e20000100800 */
        /* <DEDUP_REMOVED lines=12> */
[----:B------:R-:W-:Y:S01]  /*bcc10*/  IMAD.X R37, R37, 0x1, R2, P2 ;  /* 0x0000000125257824 */ /* 0x000fe200010e0602 */
[----:B------:R-:W3:Y:S04]  /*bcc20*/  LDL.LU R16, [R1+0x4b80] ;  /* 0x004b800001107983 */ /* 0x000ee80000300800 */
[----:B------:R-:W3:Y:S04]  /*bcc30*/  LDL.LU R32, [R1+0x4b7c] ;  /* 0x004b7c0001207983 */ /* 0x000ee80000300800 */
[----:B------:R-:W-:Y:S04]  /*bcc40*/  STL [R1+0x4b58], R18 ;  /* 0x004b581201007387 */ /* 0x000fe80000100800 */
[----:B------:R-:W-:Y:S04]  /*bcc50*/  STL [R1+0x4b4c], R37 ;  /* 0x004b4c2501007387 */ /* 0x000fe80000100800 */
[----:B------:R-:W3:Y:S01]  /*bcc60*/  LDL.LU R17, [R1+0x4b88] ;  /* 0x004b880001117983 */ /* 0x000ee20000300800 */
[----:B------:R-:W-:-:S03]  /*bcc70*/  IADD3 R31, P2, R31, R3, RZ ;  /* 0x000000031f1f7210 */ /* 0x000fc60007f5e0ff */
[----:B------:R1:W-:Y:S01]  /*bcc80*/  LDGSTS.E [R6+0xe100], desc[UR28][R4.64], P1 ;  /* 0x0e10000004067fae */ /* 0x0003e2000892185c */
[----:B--2---:R-:W-:-:S03]  /*bcc90*/  IMAD.X R30, R30, 0x1, R2, P0 ;  /* 0x000000011e1e7824 */ /* 0x004fc600000e0602 */
[----:B-1----:R-:W2:Y:S01]  /*bcca0*/  LDL.LU R27, [R1+0x4b90] ;  /* 0x004b9000011b7983 */ /* 0x002ea20000300800 */
[----:B------:R-:W-:Y:S02]  /*bccb0*/  IMAD.MOV.U32 R4, RZ, RZ, R33 ;  /* 0x000000ffff047224 */ /* 0x000fe400078e0021 */
[----:B------:R-:W-:Y:S01]  /*bccc0*/  IMAD.MOV.U32 R5, RZ, RZ, R37 ;  /* 0x000000ffff057224 */ /* 0x000fe200078e0025 */
[----:B------:R-:W2:Y:S04]  /*bccd0*/  LDL.LU R33, [R1+0x4b84] ;  /* 0x004b840001217983 */ /* 0x000ea80000300800 */
[----:B------:R-:W-:Y:S04]  /*bcce0*/  STL [R1+0x4b60], R31 ;  /* 0x004b601f01007387 */ /* 0x000fe80000100800 */
[----:B------:R1:W-:Y:S04]  /*bccf0*/  LDGSTS.E [R6+0xe180], desc[UR28][R4.64], P1 ;  /* 0x0e18000004067fae */ /* 0x0003e8000892185c */
[----:B------:R1:W-:Y:S01]  /*bcd00*/  STL [R1+0x4b54], R30 ;  /* 0x004b541e01007387 */ /* 0x0003e20000100800 */
[----:B------:R-:W-:Y:S01]  /*bcd10*/  IADD3 R19, P0, R19, R3, RZ ;  /* 0x0000000313137210 */ /* 0x000fe20007f1e0ff */
[----:B-1----:R-:W-:-:S02]  /*bcd20*/  IMAD.MOV.U32 R5, RZ, RZ, R30 ;  /* 0x000000ffff057224 */ /* 0x002fc400078e001e */
[----:B------:R-:W2:Y:S01]  /*bcd30*/  LDL.LU R30, [R1+0x4b8c] ;  /* 0x004b8c00011e7983 */ /* 0x000ea20000300800 */
[----:B------:R-:W-:Y:S02]  /*bcd40*/  IMAD.X R36, R36, 0x1, R2, P2 ;  /* 0x0000000124247824 */ /* 0x000fe400010e0602 */
[----:B------:R-:W-:Y:S01]  /*bcd50*/  IMAD.MOV.U32 R4, RZ, RZ, R18 ;  /* 0x000000ffff047224 */ /* 0x000fe200078e0012 */
[----:B------:R1:W-:Y:S04]  /*bcd60*/  STL [R1+0x4b68], R19 ;  /* 0x004b681301007387 */ /* 0x0003e80000100800 */
[----:B------:R-:W-:Y:S04]  /*bcd70*/  STL [R1+0x4b5c], R36 ;  /* 0x004b5c2401007387 */ /* 0x000fe80000100800 */
[----:B------:R-:W2:Y:S04]  /*bcd80*/  LDL.LU R18, [R1+0x4b98] ;  /* 0x004b980001127983 */ /* 0x000ea80000300800 */
[----:B------:R1:W-:Y:S02]  /*bcd90*/  LDGSTS.E [R6+0xe200], desc[UR28][R4.64], P1 ;  /* 0x0e20000004067fae */ /* 0x0003e4000892185c */
[----:B-1----:R-:W-:-:S02]  /*bcda0*/  IMAD.MOV.U32 R4, RZ, RZ, R31 ;  /* 0x000000ffff047224 */ /* 0x002fc400078e001f */
[----:B------:R-:W-:Y:S01]  /*bcdb0*/  IMAD.MOV.U32 R5, RZ, RZ, R36 ;  /* 0x000000ffff057224 */ /* 0x000fe200078e0024 */
[----:B------:R-:W2:Y:S01]  /*bcdc0*/  LDL.LU R31, [R1+0x4ba0] ;  /* 0x004ba000011f7983 */ /* 0x000ea20000300800 */
[----:B----4-:R-:W-:-:S03]  /*bcdd0*/  IADD3 R7, P2, R7, R3, RZ ;  /* 0x0000000307077210 */ /* 0x010fc60007f5e0ff */
[----:B------:R1:W-:Y:S01]  /*bcde0*/  LDGSTS.E [R6+0xe280], desc[UR28][R4.64], P1 ;  /* 0x0e28000004067fae */ /* 0x0003e2000892185c */
[----:B------:R-:W-:-:S03]  /*bcdf0*/  IMAD.X R28, R28, 0x1, R2, P0 ;  /* 0x000000011c1c7824 */ /* 0x000fc600000e0602 */
[----:B------:R-:W-:Y:S04]  /*bce00*/  STL [R1+0x4b70], R7 ;  /* 0x004b700701007387 */ /* 0x000fe80000100800 */
[----:B------:R4:W-:Y:S01]  /*bce10*/  STL [R1+0x4b64], R28 ;  /* 0x004b641c01007387 */ /* 0x0009e20000100800 */
[----:B-1----:R-:W-:-:S03]  /*bce20*/  IMAD.MOV.U32 R4, RZ, RZ, R19 ;  /* 0x000000ffff047224 */ /* 0x002fc600078e0013 */
[----:B------:R-:W2:Y:S01]  /*bce30*/  LDL.LU R19, [R1+0x4b94] ;  /* 0x004b940001137983 */ /* 0x000ea20000300800 */
        /* <DEDUP_REMOVED lines=9> */
[----:B----4-:R-:W4:Y:S04]  /*bced0*/  LDL.LU R28, [R1+0x4ba8] ;  /* 0x004ba800011c7983 */ /* 0x010f280000300800 */
[----:B------:R1:W-:Y:S04]  /*bcee0*/  LDGSTS.E [R6+0xe380], desc[UR28][R4.64], P1 ;  /* 0x0e38000004067fae */ /* 0x0003e8000892185c */
[----:B-1----:R-:W4:Y:S01]  /*bcef0*/  LDL.LU R35, [R1+0x4b9c] ;  /* 0x004b9c0001237983 */ /* 0x002f220000300800 */
[----:B------:R-:W-:-:S02]  /*bcf00*/  IMAD.MOV.U32 R4, RZ, RZ, R29 ;  /* 0x000000ffff047224 */ /* 0x000fc400078e001d */
[----:B------:R-:W-:-:S05]  /*bcf10*/  IMAD.MOV.U32 R5, RZ, RZ, R34 ;  /* 0x000000ffff057224 */ /* 0x000fca00078e0022 */
[----:B------:R1:W-:Y:S01]  /*bcf20*/  LDGSTS.E [R6+0xe400], desc[UR28][R4.64], P1 ;  /* 0x0e40000004067fae */ /* 0x0003e2000892185c */
[----:B---3--:R-:W-:-:S05]  /*bcf30*/  IADD3 R16, P2, R16, R3, RZ ;  /* 0x0000000310107210 */ /* 0x008fca0007f5e0ff */
[----:B------:R-:W-:Y:S01]  /*bcf40*/  STL [R1+0x4b80], R16 ;  /* 0x004b801001007387 */ /* 0x000fe20000100800 */
[----:B------:R-:W-:-:S03]  /*bcf50*/  IMAD.X R32, R32, 0x1, R2, P2 ;  /* 0x0000000120207824 */ /* 0x000fc600010e0602 */
[----:B------:R3:W-:Y:S04]  /*bcf60*/  STL [R1+0x4b74], R34 ;  /* 0x004b742201007387 */ /* 0x0007e80000100800 */
[----:B------:R-:W4:Y:S01]  /*bcf70*/  LDL.LU R7, [R1+0x4bb0] ;  /* 0x004bb00001077983 */ /* 0x000f220000300800 */
[----:B------:R-:W-:-:S03]  /*bcf80*/  IADD3 R17, P0, R17, R3, RZ ;  /* 0x0000000311117210 */ /* 0x000fc60007f1e0ff */
[----:B------:R-:W4:Y:S04]  /*bcf90*/  LDL.LU R29, [R1+0x4ba4] ;  /* 0x004ba400011d7983 */ /* 0x000f280000300800 */
[----:B------:R-:W-:Y:S01]  /*bcfa0*/  STL [R1+0x4b88], R17 ;  /* 0x004b881101007387 */ /* 0x000fe20000100800 */
[----:B--2---:R-:W-:-:S03]  /*bcfb0*/  IADD3 R27, P2, R27, R3, RZ ;  /* 0x000000031b1b7210 */ /* 0x004fc60007f5e0ff */
[----:B------:R2:W-:Y:S01]  /*bcfc0*/  STL [R1+0x4b7c], R32 ;  /* 0x004b7c2001007387 */ /* 0x0005e20000100800 */
[----:B-1----:R-:W-:-:S03]  /*bcfd0*/  IMAD.MOV.U32 R5, RZ, RZ, R32 ;  /* 0x000000ffff057224 */ /* 0x002fc600078e0020 */
[----:B---3--:R-:W3:Y:S01]  /*bcfe0*/  LDL.LU R34, [R1+0x4bac] ;  /* 0x004bac0001227983 */ /* 0x008ee20000300800 */
[----:B------:R-:W-:-:S03]  /*bcff0*/  IMAD.X R33, R33, 0x1, R2, P0 ;  /* 0x0000000121217824 */ /* 0x000fc600000e0602 */
[----:B------:R-:W-:Y:S01]  /*bd000*/  STL [R1+0x4b90], R27 ;  /* 0x004b901b01007387 */ /* 0x000fe20000100800 */
[----:B------:R-:W-:-:S03]  /*bd010*/  IMAD.MOV.U32 R4, RZ, RZ, R16 ;  /* 0x000000ffff047224 */ /* 0x000fc600078e0010 */
[----:B------:R1:W-:Y:S04]  /*bd020*/  STL [R1+0x4b84], R33 ;  /* 0x004b842101007387 */ /* 0x0003e80000100800 */
[----:B--2---:R-:W2:Y:S04]  /*bd030*/  LDL.LU R32, [R1+0x4d38] ;  /* 0x004d380001207983 */ /* 0x004ea80000300800 */
[----:B------:R-:W2:Y:S04]  /*bd040*/  LDL.LU R16, [R1+0x4d40] ;  /* 0x004d400001107983 */ /* 0x000ea80000300800 */
[----:B------:R1:W-:Y:S01]  /*bd050*/  LDGSTS.E [R6+0xe480], desc[UR28][R4.64], P1 ;  /* 0x0e48000004067fae */ /* 0x0003e2000892185c */
[----:B------:R-:W-:Y:S01]  /*bd060*/  IMAD.X R30, R30, 0x1, R2, P2 ;  /* 0x000000011e1e7824 */ /* 0x000fe200010e0602 */
[----:B------:R-:W-:Y:S01]  /*bd070*/  IADD3 R18, P0, R18, R3, RZ ;  /* 0x0000000312127210 */ /* 0x000fe20007f1e0ff */
[----:B-1----:R-:W-:-:S04]  /*bd080*/  IMAD.MOV.U32 R5, RZ, RZ, R33 ;  /* 0x000000ffff057224 */ /* 0x002fc800078e0021 */
[----:B------:R-:W-:Y:S04]  /*bd090*/  STL [R1+0x4b98], R18 ;  /* 0x004b981201007387 */ /* 0x000fe80000100800 */
[----:B------:R1:W-:Y:S04]  /*bd0a0*/  STL [R1+0x4b8c], R30 ;  /* 0x004b8c1e01007387 */ /* 0x0003e80000100800 */
[----:B------:R-:W2:Y:S01]  /*bd0b0*/  LDL.LU R33, [R1+0x4d34] ;  /* 0x004d340001217983 */ /* 0x000ea20000300800 */
[----:B------:R-:W-:-:S03]  /*bd0c0*/  IMAD.MOV.U32 R4, RZ, RZ, R17 ;  /* 0x000000ffff047224 */ /* 0x000fc600078e0011 */
[----:B------:R-:W2:Y:S01]  /*bd0d0*/  LDL.LU R17, [R1+0x4d48] ;  /* 0x004d480001117983 */ /* 0x000ea20000300800 */
[----:B------:R-:W-:-:S03]  /*bd0e0*/  IADD3 R31, P2, R31, R3, RZ ;  /* 0x000000031f1f7210 */ /* 0x000fc60007f5e0ff */
[----:B------:R1:W-:Y:S04]  /*bd0f0*/  LDGSTS.E [R6+0xe500], desc[UR28][R4.64], P1 ;  /* 0x0e50000004067fae */ /* 0x0003e8000892185c */
[----:B------:R-:W-:Y:S01]  /*bd100*/  STL [R1+0x4ba0], R31 ;  /* 0x004ba01f01007387 */ /* 0x000fe20000100800 */
[----:B------:R-:W-:Y:S02]  /*bd110*/  IMAD.X R19, R19, 0x1, R2, P0 ;  /* 0x0000000113137824 */ /* 0x000fe400000e0602 */
[----:B-1----:R-:W-:-:S03]  /*bd120*/  IMAD.MOV.U32 R4, RZ, RZ, R27 ;  /* 0x000000ffff047224 */ /* 0x002fc600078e001b */
[----:B------:R1:W-:Y:S04]  /*bd130*/  STL [R1+0x4b94], R19 ;  /* 0x004b941301007387 */ /* 0x0003e80000100800 */
[----:B------:R-:W2:Y:S01]  /*bd140*/  LDL.LU R27, [R1+0x4d3c] ;  /* 0x004d3c00011b7983 */ /* 0x000ea20000300800 */
[----:B------:R-:W-:-:S03]  /*bd150*/  IMAD.MOV.U32 R5, RZ, RZ, R30 ;  /* 0x000000ffff057224 */ /* 0x000fc600078e001e */
[----:B------:R-:W2:Y:S04]  /*bd160*/  LDL.LU R30, [R1+0x4d50] ;  /* 0x004d5000011e7983 */ /* 0x000ea80000300800 */
[----:B------:R1:W-:Y:S02]  /*bd170*/  LDGSTS.E [R6+0xe580], desc[UR28][R4.64], P1 ;  /* 0x0e58000004067fae */ /* 0x0003e4000892185c */
[----:B-1----:R-:W-:Y:S02]  /*bd180*/  IMAD.MOV.U32 R4, RZ, RZ, R18 ;  /* 0x000000ffff047224 */ /* 0x002fe400078e0012 */
[----:B------:R-:W-:-:S05]  /*bd190*/  IMAD.MOV.U32 R5, RZ, RZ, R19 ;  /* 0x000000ffff057224 */ /* 0x000fca00078e0013 */
[----:B------:R1:W-:Y:S01]  /*bd1a0*/  LDGSTS.E [R6+0xe600], desc[UR28][R4.64], P1 ;  /* 0x0e60000004067fae */ /* 0x0003e2000892185c */
[----:B----4-:R-:W-:Y:S01]  /*bd1b0*/  IADD3 R28, P0, R28, R3, RZ ;  /* 0x000000031c1c7210 */ /* 0x010fe20007f1e0ff */
        /* <DEDUP_REMOVED lines=15> */
[----:B------:R-:W4:Y:S01]  /*bd2b0*/  LDL.LU R31, [R1+0x4d60] ;  /* 0x004d6000011f7983 */ /* 0x000f220000300800 */
[----:B---3--:R-:W-:-:S03]  /*bd2c0*/  IMAD.X R34, R34, 0x1, R2, P2 ;  /* 0x0000000122227824 */ /* 0x008fc600010e0602 */
[----:B------:R3:W-:Y:S04]  /*bd2d0*/  LDGSTS.E [R6+0xe700], desc[UR28][R4.64], P1 ;  /* 0x0e70000004067fae */ /* 0x0007e8000892185c */
[----:B-1----:R-:W4:Y:S01]  /*bd2e0*/  LDL.LU R29, [R1+0x4d54] ;  /* 0x004d5400011d7983 */ /* 0x002f220000300800 */
[----:B--2---:R-:W-:-:S05]  /*bd2f0*/  IADD3 R32, P3, R32, R3, RZ ;  /* 0x0000000320207210 */ /* 0x004fca0007f7e0ff */
[----:B------:R-:W-:Y:S01]  /*bd300*/  STL [R1+0x4d38], R32 ;  /* 0x004d382001007387 */ /* 0x000fe20000100800 */
[----:B------:R-:W-:-:S03]  /*bd310*/  IADD3 R16, P2, R16, R3, RZ ;  /* 0x0000000310107210 */ /* 0x000fc60007f5e0ff */
[----:B------:R-:W-:Y:S04]  /*bd320*/  STL [R1+0x4bac], R34 ;  /* 0x004bac2201007387 */ /* 0x000fe80000100800 */
[----:B------:R-:W2:Y:S04]  /*bd330*/  LDL.LU R28, [R1+0x4d68] ;  /* 0x004d6800011c7983 */ /* 0x000ea80000300800 */
[----:B------:R-:W2:Y:S01]  /*bd340*/  LDL.LU R36, [R1+0x4d5c] ;  /* 0x004d5c0001247983 */ /* 0x000ea20000300800 */
[----:B---3--:R-:W-:-:S03]  /*bd350*/  IMAD.MOV.U32 R4, RZ, RZ, R7 ;  /* 0x000000ffff047224 */ /* 0x008fc600078e0007 */
[----:B------:R-:W-:Y:S01]  /*bd360*/  STL [R1+0x4d40], R16 ;  /* 0x004d401001007387 */ /* 0x000fe20000100800 */
[----:B------:R-:W-:-:S05]  /*bd370*/  IMAD.X R33, R33, 0x1, R2, P3 ;  /* 0x0000000121217824 */ /* 0x000fca00018e0602 */
[----:B------:R1:W-:Y:S04]  /*bd380*/  STL [R1+0x4d34], R33 ;  /* 0x004d342101007387 */ /* 0x0003e80000100800 */
[----:B------:R-:W3:Y:S04]  /*bd390*/  LDL.LU R7, [R1+0x4d70] ;  /* 0x004d700001077983 */ /* 0x000ee80000300800 */
[----:B------:R-:W3:Y:S01]  /*bd3a0*/  LDL.LU R35, [R1+0x4d64] ;  /* 0x004d640001237983 */ /* 0x000ee20000300800 */
[----:B------:R-:W-:-:S05]  /*bd3b0*/  IMAD.MOV.U32 R5, RZ, RZ, R34 ;  /* 0x000000ffff057224 */ /* 0x000fca00078e0022 */
[----:B------:R1:W-:Y:S01]  /*bd3c0*/  LDGSTS.E [R6+0xe780], desc[UR28][R4.64], P1 ;  /* 0x0e78000004067fae */ /* 0x0003e2000892185c */
[----:B------:R-:W-:-:S05]  /*bd3d0*/  IADD3 R17, P1, R17, R3, RZ ;  /* 0x0000000311117210 */ /* 0x000fca0007f3e0ff */
[----:B------:R-:W-:Y:S01]  /*bd3e0*/  STL [R1+0x4d48], R17 ;  /* 0x004d481101007387 */ /* 0x000fe20000100800 */
[----:B------:R-:W-:Y:S02]  /*bd3f0*/  IMAD.X R27, R27, 0x1, R2, P2 ;  /* 0x000000011b1b7824 */ /* 0x000fe400010e0602 */
[----:B-1----:R-:W-:Y:S02]  /*bd400*/  IMAD.MOV.U32 R5, RZ, RZ, R33 ;  /* 0x000000ffff057224 */ /* 0x002fe400078e0021 */
[----:B------:R-:W-:Y:S01]  /*bd410*/  IMAD.MOV.U32 R4, RZ, RZ, R32 ;  /* 0x000000ffff047224 */ /* 0x000fe200078e0020 */
[----:B------:R1:W-:Y:S04]  /*bd420*/  STL [R1+0x4d3c], R27 ;  /* 0x004d3c1b01007387 */ /* 0x0003e80000100800 */
[----:B------:R-:W3:Y:S04]  /*bd430*/  LDL.LU R33, [R1+0x4d6c] ;  /* 0x004d6c0001217983 */ /* 0x000ee80000300800 */
[----:B------:R-:W3:Y:S01]  /*bd440*/  LDL.LU R32, [R1+0x4d78] ;  /* 0x004d780001207983 */ /* 0x000ee20000300800 */
[----:B------:R-:W-:Y:S01]  /*bd450*/  UISETP.GT.AND UP1, UPT, UR15, 0x20, UPT ;  /* 0x000000200f00788c */ /* 0x000fe2000bf24270 */
[----:B------:R-:W-:-:S02]  /*bd460*/  IADD3 R30, P2, R30, R3, RZ ;  /* 0x000000031e1e7210 */ /* 0x000fc40007f5e0ff */
[----:B------:R-:W3:Y:S01]  /*bd470*/  LDL.LU R34, [R1+0x4d74] ;  /* 0x004d740001227983 */ /* 0x000ee20000300800 */
[----:B------:R-:W-:-:S04]  /*bd480*/  USEL UR10, URZ, 0x4, !UP1 ;  /* 0x000000043f0a7887 */ /* 0x000fc8000c800000 */
[----:B------:R-:W-:-:S06]  /*bd490*/  USEL UR10, UR10, URZ, !UP0 ;  /* 0x0000003f0a0a7287 */ /* 0x000fcc000c000000 */
[----:B------:R-:W-:Y:S01]  /*bd4a0*/  ISETP.NE.U32.AND P0, PT, RZ, UR10, PT ;  /* 0x0000000aff007c0c */ /* 0x000fe2000bf05070 */
[----:B------:R-:W-:-:S12]  /*bd4b0*/  STL [R1+0x4d50], R30 ;  /* 0x004d501e01007387 */ /* 0x000fd80000100800 */
[----:B------:R1:W-:Y:S02]  /*bd4c0*/  LDGSTS.E [R6+0x10000], desc[UR28][R4.64], P0 ;  /* 0x1000000004067fae */ /* 0x0003e4000812185c */
[----:B-1----:R-:W-:Y:S02]  /*bd4d0*/  IMAD.MOV.U32 R4, RZ, RZ, R16 ;  /* 0x000000ffff047224 */ /* 0x002fe400078e0010 */
[----:B------:R-:W-:-:S05]  /*bd4e0*/  IMAD.MOV.U32 R5, RZ, RZ, R27 ;  /* 0x000000ffff057224 */ /* 0x000fca00078e001b */
[----:B------:R1:W-:Y:S01]  /*bd4f0*/  LDGSTS.E [R6+0x10080], desc[UR28][R4.64], P0 ;  /* 0x1008000004067fae */ /* 0x0003e2000812185c */
[----:B----4-:R-:W-:Y:S01]  /*bd500*/  IMAD.X R18, R18, 0x1, R2, P1 ;  /* 0x0000000112127824 */ /* 0x010fe200008e0602 */
[----:B------:R-:W-:-:S04]  /*bd510*/  IADD3 R19, P1, R19, R3, RZ ;  /* 0x0000000313137210 */ /* 0x000fc80007f3e0ff */
[----:B------:R4:W-:Y:S01]  /*bd520*/  STL [R1+0x4d44], R18 ;  /* 0x004d441201007387 */ /* 0x0009e20000100800 */
[----:B-1----:R-:W-:-:S03]  /*bd530*/  IMAD.MOV.U32 R4, RZ, RZ, R17 ;  /* 0x000000ffff047224 */ /* 0x002fc600078e0011 */
[----:B------:R-:W3:Y:S01]  /*bd540*/  LDL.LU R16, [R1+0x4d80] ;  /* 0x004d800001107983 */ /* 0x000ee20000300800 */
[----:B------:R-:W-:Y:S02]  /*bd550*/  IMAD.MOV.U32 R5, RZ, RZ, R18 ;  /* 0x000000ffff057224 */ /* 0x000fe400078e0012 */
[----:B------:R-:W-:Y:S01]  /*bd560*/  IMAD.X R37, R37, 0x1, R2, P2 ;  /* 0x0000000125257824 */ /* 0x000fe200010e0602 */
[----:B------:R-:W3:Y:S04]  /*bd570*/  LDL.LU R27, [R1+0x4d7c] ;  /* 0x004d7c00011b7983 */ /* 0x000ee80000300800 */
[----:B------:R1:W-:Y:S04]  /*bd580*/  LDGSTS.E [R6+0x10100], desc[UR28][R4.64], P0 ;  /* 0x1010000004067fae */ /* 0x0003e8000812185c */
[----:B------:R-:W-:Y:S04]  /*bd590*/  STL [R1+0x4d58], R19 ;  /* 0x004d581301007387 */ /* 0x000fe80000100800 */
[----:B------:R-:W-:Y:S01]  /*bd5a0*/  STL [R1+0x4d4c], R37 ;  /* 0x004d4c2501007387 */ /* 0x000fe20000100800 */
[----:B-1----:R-:W-:-:S03]  /*bd5b0*/  IMAD.MOV.U32 R4, RZ, RZ, R30 ;  /* 0x000000ffff047224 */ /* 0x002fc600078e001e */
[----:B------:R-:W3:Y:S01]  /*bd5c0*/  LDL.LU R17, [R1+0x4d88] ;  /* 0x004d880001117983 */ /* 0x000ee20000300800 */
[----:B------:R-:W-:-:S03]  /*bd5d0*/  IMAD.MOV.U32 R5, RZ, RZ, R37 ;  /* 0x000000ffff057224 */ /* 0x000fc600078e0025 */
[----:B----4-:R-:W4:Y:S04]  /*bd5e0*/  LDL.LU R18, [R1+0x4d90] ;  /* 0x004d900001127983 */ /* 0x010f280000300800 */
[----:B------:R1:W-:Y:S04]  /*bd5f0*/  LDGSTS.E [R6+0x10180], desc[UR28][R4.64], P0 ;  /* 0x1018000004067fae */ /* 0x0003e8000812185c */
[----:B------:R-:W4:Y:S01]  /*bd600*/  LDL.LU R30, [R1+0x4d84] ;  /* 0x004d8400011e7983 */ /* 0x000f220000300800 */
[----:B-1----:R-:W-:Y:S01]  /*bd610*/  IMAD.MOV.U32 R4, RZ, RZ, R19 ;  /* 0x000000ffff047224 */ /* 0x002fe200078e0013 */
[----:B------:R-:W-:Y:S01]  /*bd620*/  IADD3 R31, P2, R31, R3, RZ ;  /* 0x000000031f1f7210 */ /* 0x000fe20007f5e0ff */
[----:B------:R-:W-:-:S04]  /*bd630*/  IMAD.X R29, R29, 0x1, R2, P1 ;  /* 0x000000011d1d7824 */ /* 0x000fc800008e0602 */
[----:B------:R-:W-:Y:S01]  /*bd640*/  STL [R1+0x4d60], R31 ;  /* 0x004d601f01007387 */ /* 0x000fe20000100800 */
[----:B------:R-:W-:-:S03]  /*bd650*/  IMAD.MOV.U32 R5, RZ, RZ, R29 ;  /* 0x000000ffff057224 */ /* 0x000fc600078e001d */
[----:B------:R1:W-:Y:S04]  /*bd660*/  STL [R1+0x4d54], R29 ;  /* 0x004d541d01007387 */ /* 0x0003e80000100800 */
[----:B------:R2:W-:Y:S04]  /*bd670*/  LDGSTS.E [R6+0x10200], desc[UR28][R4.64], P0 ;  /* 0x1020000004067fae */ /* 0x0005e8000812185c */
[----:B-1----:R-:W4:Y:S01]  /*bd680*/  LDL.LU R29, [R1+0x4d8c] ;  /* 0x004d8c00011d7983 */ /* 0x002f220000300800 */
[----:B--2---:R-:W-:Y:S01]  /*bd690*/  IADD3 R28, P1, R28, R3, RZ ;  /* 0x000000031c1c7210 */ /* 0x004fe20007f3e0ff */
[----:B------:R-:W-:-:S04]  /*bd6a0*/  IMAD.X R36, R36, 0x1, R2, P2 ;  /* 0x0000000124247824 */ /* 0x000fc800010e0602 */
[----:B------:R-:W-:Y:S01]  /*bd6b0*/  STL [R1+0x4d68], R28 ;  /* 0x004d681c01007387 */ /* 0x000fe20000100800 */
[----:B------:R-:W-:Y:S02]  /*bd6c0*/  IMAD.MOV.U32 R4, RZ, RZ, R31 ;  /* 0x000000ffff047224 */ /* 0x000fe400078e001f */
[----:B------:R-:W-:Y:S01]  /*bd6d0*/  IMAD.MOV.U32 R5, RZ, RZ, R36 ;  /* 0x000000ffff057224 */ /* 0x000fe200078e0024 */
[----:B------:R-:W-:Y:S04]  /*bd6e0*/  STL [R1+0x4d5c], R36 ;  /* 0x004d5c2401007387 */ /* 0x000fe80000100800 */
[----:B------:R-:W2:Y:S04]  /*bd6f0*/  LDL.LU R19, [R1+0x4d98] ;  /* 0x004d980001137983 */ /* 0x000ea80000300800 */
[----:B------:R-:W2:Y:S04]  /*bd700*/  LDL.LU R31, [R1+0x4da0] ;  /* 0x004da000011f7983 */ /* 0x000ea80000300800 */
[----:B------:R1:W-:Y:S01]  /*bd710*/  LDGSTS.E [R6+0x10280], desc[UR28][R4.64], P0 ;  /* 0x1028000004067fae */ /* 0x0003e2000812185c */
[----:B---3--:R-:W-:Y:S01]  /*bd720*/  IADD3 R7, P2, R7, R3, RZ ;  /* 0x0000000307077210 */ /* 0x008fe20007f5e0ff */
[----:B------:R-:W-:-:S04]  /*bd730*/  IMAD.X R35, R35, 0x1, R2, P1 ;  /* 0x0000000123237824 */ /* 0x000fc800008e0602 */
[----:B------:R-:W-:Y:S01]  /*bd740*/  STL [R1+0x4d70], R7 ;  /* 0x004d700701007387 */ /* 0x000fe20000100800 */
[----:B-1----:R-:W-:-:S03]  /*bd750*/  IMAD.MOV.U32 R5, RZ, RZ, R35 ;  /* 0x000000ffff057224 */ /* 0x002fc600078e0023 */
[----:B------:R1:W-:Y:S04]  /*bd760*/  STL [R1+0x4d64], R35 ;  /* 0x004d642301007387 */ /* 0x0003e80000100800 */
[----:B-1----:R-:W3:Y:S01]  /*bd770*/  LDL.LU R35, [R1+0x4d94] ;  /* 0x004d940001237983 */ /* 0x002ee20000300800 */
[----:B------:R-:W-:-:S05]  /*bd780*/  IMAD.MOV.U32 R4, RZ, RZ, R28 ;  /* 0x000000ffff047224 */ /* 0x000fca00078e001c */
[----:B------:R1:W-:Y:S01]  /*bd790*/  LDGSTS.E [R6+0x10300], desc[UR28][R4.64], P0 ;  /* 0x1030000004067fae */ /* 0x0003e2000812185c */
[----:B------:R-:W-:Y:S01]  /*bd7a0*/  IMAD.X R33, R33, 0x1, R2, P2 ;  /* 0x0000000121217824 */ /* 0x000fe200010e0602 */
[----:B------:R-:W-:-:S03]  /*bd7b0*/  IADD3 R32, P1, R32, R3, RZ ;  /* 0x0000000320207210 */ /* 0x000fc60007f3e0ff */
[----:B-1----:R-:W-:Y:S02]  /*bd7c0*/  IMAD.MOV.U32 R5, RZ, RZ, R33 ;  /* 0x000000ffff057224 */ /* 0x002fe400078e0021 */
[----:B------:R-:W-:Y:S04]  /*bd7d0*/  STL [R1+0x4d78], R32 ;  /* 0x004d782001007387 */ /* 0x000fe80000100800 */
[----:B------:R1:W-:Y:S04]  /*bd7e0*/  STL [R1+0x4d6c], R33 ;  /* 0x004d6c2101007387 */ /* 0x0003e80000100800 */
[----:B------:R-:W3:Y:S04]  /*bd7f0*/  LDL.LU R28, [R1+0x4da8] ;  /* 0x004da800011c7983 */ /* 0x000ee80000300800 */
[----:B-1----:R-:W3:Y:S01]  /*bd800*/  LDL.LU R33, [R1+0x4d9c] ;  /* 0x004d9c0001217983 */ /* 0x002ee20000300800 */
        /* <DEDUP_REMOVED lines=10> */
[----:B------:R-:W3:Y:S01]  /*bd8b0*/  LDL.LU R7, [R1+0x4db0] ;  /* 0x004db00001077983 */ /* 0x000ee20000300800 */
[----:B------:R-:W-:-:S03]  /*bd8c0*/  IADD3 R17, P1, R17, R3, RZ ;  /* 0x0000000311117210 */ /* 0x000fc60007f3e0ff */
[----:B-1----:R-:W3:Y:S01]  /*bd8d0*/  LDL.LU R34, [R1+0x4da4] ;  /* 0x004da40001227983 */ /* 0x002ee20000300800 */
[----:B----4-:R-:W-:-:S03]  /*bd8e0*/  IADD3 R18, P2, R18, R3, RZ ;  /* 0x0000000312127210 */ /* 0x010fc60007f5e0ff */
[----:B------:R-:W-:Y:S01]  /*bd8f0*/  STL [R1+0x4d88], R17 ;  /* 0x004d881101007387 */ /* 0x000fe20000100800 */
[----:B------:R-:W-:-:S03]  /*bd900*/  IMAD.MOV.U32 R4, RZ, RZ, R16 ;  /* 0x000000ffff047224 */ /* 0x000fc600078e0010 */
        /* <DEDUP_REMOVED lines=13> */
[----:B------:R-:W-:-:S04]  /*bd9e0*/  IMAD.X R29, R29, 0x1, R2, P2 ;  /* 0x000000011d1d7824 */ /* 0x000fc800010e0602 */
[----:B------:R-:W-:-:S05]  /*bd9f0*/  IMAD.MOV.U32 R5, RZ, RZ, R29 ;  /* 0x000000ffff057224 */ /* 0x000fca00078e001d */
[----:B------:R1:W-:Y:S01]  /*bda00*/  LDGSTS.E [R6+0x10580], desc[UR28][R4.64], P0 ;  /* 0x1058000004067fae */ /* 0x0003e2000812185c */
[-C--:B--2---:R-:W-:Y:S02]  /*bda10*/  IADD3 R19, P1, R19, R3.reuse, RZ ;  /* 0x0000000313137210 */ /* 0x084fe40007f3e0ff */
[----:B------:R-:W-:-:S03]  /*bda20*/  IADD3 R31, P2, R31, R3, RZ ;  /* 0x000000031f1f7210 */ /* 0x000fc60007f5e0ff */
[----:B------:R-:W-:Y:S04]  /*bda30*/  STL [R1+0x4d98], R19 ;  /* 0x004d981301007387 */ /* 0x000fe80000100800 */
[----:B------:R2:W-:Y:S04]  /*bda40*/  STL [R1+0x4d8c], R29 ;  /* 0x004d8c1d01007387 */ /* 0x0005e80000100800 */
[----:B------:R-:W4:Y:S04]  /*bda50*/  LDL.LU R30, [R1+0x4f34] ;  /* 0x004f3400011e7983 */ /* 0x000f280000300800 */
[----:B------:R-:W4:Y:S04]  /*bda60*/  LDL.LU R17, [R1+0x4f48] ;  /* 0x004f480001117983 */ /* 0x000f280000300800 */
[----:B------:R-:W-:Y:S01]  /*bda70*/  STL [R1+0x4da0], R31 ;  /* 0x004da01f01007387 */ /* 0x000fe20000100800 */
[----:B---3--:R-:W-:-:S05]  /*bda80*/  IMAD.X R35, R35, 0x1, R2, P1 ;  /* 0x0000000123237824 */ /* 0x008fca00008e0602 */
[----:B------:R3:W-:Y:S04]  /*bda90*/  STL [R1+0x4d94], R35 ;  /* 0x004d942301007387 */ /* 0x0007e80000100800 */
[----:B--2---:R-:W2:Y:S01]  /*bdaa0*/  LDL.LU R29, [R1+0x4f3c] ;  /* 0x004f3c00011d7983 */ /* 0x004ea20000300800 */
[----:B-1----:R-:W-:-:S03]  /*bdab0*/  IMAD.MOV.U32 R4, RZ, RZ, R19 ;  /* 0x000000ffff047224 */ /* 0x002fc600078e0013 */
[----:B------:R-:W2:Y:S01]  /*bdac0*/  LDL.LU R18, [R1+0x4f50] ;  /* 0x004f500001127983 */ /* 0x000ea20000300800 */
[----:B------:R-:W-:Y:S01]  /*bdad0*/  IADD3 R28, P1, R28, R3, RZ ;  /* 0x000000031c1c7210 */ /* 0x000fe20007f3e0ff */
[----:B------:R-:W-:-:S04]  /*bdae0*/  IMAD.X R33, R33, 0x1, R2, P2 ;  /* 0x0000000121217824 */ /* 0x000fc800010e0602 */
[----:B------:R-:W-:Y:S04]  /*bdaf0*/  STL [R1+0x4da8], R28 ;  /* 0x004da81c01007387 */ /* 0x000fe80000100800 */
[----:B------:R1:W-:Y:S04]  /*bdb00*/  STL [R1+0x4d9c], R33 ;  /* 0x004d9c2101007387 */ /* 0x0003e80000100800 */
[----:B------:R-:W2:Y:S01]  /*bdb10*/  LDL.LU R19, [R1+0x4f44] ;  /* 0x004f440001137983 */ /* 0x000ea20000300800 */
[----:B------:R-:W-:-:S03]  /*bdb20*/  IMAD.MOV.U32 R5, RZ, RZ, R35 ;  /* 0x000000ffff057224 */ /* 0x000fc600078e0023 */
[----:B---3--:R-:W3:Y:S04]  /*bdb30*/  LDL.LU R35, [R1+0x4f58] ;  /* 0x004f580001237983 */ /* 0x008ee80000300800 */
[----:B------:R1:W-:Y:S02]  /*bdb40*/  LDGSTS.E [R6+0x10600], desc[UR28][R4.64], P0 ;  /* 0x1060000004067fae */ /* 0x0003e4000812185c */
[----:B-1----:R-:W-:Y:S02]  /*bdb50*/  IMAD.MOV.U32 R4, RZ, RZ, R31 ;  /* 0x000000ffff047224 */ /* 0x002fe400078e001f */
[----:B------:R-:W-:Y:S02]  /*bdb60*/  IMAD.MOV.U32 R5, RZ, RZ, R33 ;  /* 0x000000ffff057224 */ /* 0x000fe400078e0021 */
[----:B------:R-:W3:Y:S04]  /*bdb70*/  LDL.LU R33, [R1+0x4f4c] ;  /* 0x004f4c0001217983 */ /* 0x000ee80000300800 */
[----:B------:R1:W-:Y:S02]  /*bdb80*/  LDGSTS.E [R6+0x10680], desc[UR28][R4.64], P0 ;  /* 0x1068000004067fae */ /* 0x0003e4000812185c */
[----:B-1----:R-:W-:Y:S01]  /*bdb90*/  IMAD.MOV.U32 R4, RZ, RZ, R28 ;  /* 0x000000ffff047224 */ /* 0x002fe200078e001c */
[----:B------:R-:W-:-:S05]  /*bdba0*/  IADD3 R7, P2, R7, R3, RZ ;  /* 0x0000000307077210 */ /* 0x000fca0007f5e0ff */
[----:B------:R1:W-:Y:S01]  /*bdbb0*/  STL [R1+0x4db0], R7 ;  /* 0x004db00701007387 */ /* 0x0003e20000100800 */
[----:B------:R-:W-:-:S04]  /*bdbc0*/  IMAD.X R34, R34, 0x1, R2, P1 ;  /* 0x0000000122227824 */ /* 0x000fc800008e0602 */
[----:B------:R-:W-:Y:S01]  /*bdbd0*/  IMAD.MOV.U32 R5, RZ, RZ, R34 ;  /* 0x000000ffff057224 */ /* 0x000fe200078e0022 */
[----:B------:R1:W-:Y:S04]  /*bdbe0*/  STL [R1+0x4da4], R34 ;  /* 0x004da42201007387 */ /* 0x0003e80000100800 */
[----:B------:R-:W3:Y:S01]  /*bdbf0*/  LDL.LU R31, [R1+0x4f60] ;  /* 0x004f6000011f7983 */ /* 0x000ee20000300800 */
[----:B----4-:R-:W-:-:S03]  /*bdc00*/  IMAD.X R32, R32, 0x1, R2, P2 ;  /* 0x0000000120207824 */ /* 0x010fc600010e0602 */
[----:B------:R-:W4:Y:S04]  /*bdc10*/  LDL.LU R37, [R1+0x4f54] ;  /* 0x004f540001257983 */ /* 0x000f280000300800 */
[----:B------:R1:W-:Y:S01]  /*bdc20*/  LDGSTS.E [R6+0x10700], desc[UR28][R4.64], P0 ;  /* 0x1070000004067fae */ /* 0x0003e2000812185c */
[-C--:B------:R-:W-:Y:S02]  /*bdc30*/  IADD3 R27, P3, R27, R3.reuse, RZ ;  /* 0x000000031b1b7210 */ /* 0x080fe40007f7e0ff */
[----:B------:R-:W-:-:S03]  /*bdc40*/  IADD3 R16, P2, R16, R3, RZ ;  /* 0x0000000310107210 */ /* 0x000fc60007f5e0ff */
[----:B------:R-:W-:Y:S01]  /*bdc50*/  STL [R1+0x4f38], R27 ;  /* 0x004f381b01007387 */ /* 0x000fe20000100800 */
[----:B-1----:R-:W-:Y:S02]  /*bdc60*/  IMAD.MOV.U32 R4, RZ, RZ, R7 ;  /* 0x000000ffff047224 */ /* 0x002fe400078e0007 */
[----:B------:R-:W-:Y:S01]  /*bdc70*/  IMAD.MOV.U32 R5, RZ, RZ, R32 ;  /* 0x000000ffff057224 */ /* 0x000fe200078e0020 */
[----:B------:R1:W-:Y:S04]  /*bdc80*/  STL [R1+0x4dac], R32 ;  /* 0x004dac2001007387 */ /* 0x0003e80000100800 */
        /* <DEDUP_REMOVED lines=9> */
[----:B------:R-:W-:Y:S01]  /*bdd20*/  IMAD.X R30, R30, 0x1, R2, P3 ;  /* 0x000000011e1e7824 */ /* 0x000fe200018e0602 */
[----:B------:R-:W-:-:S04]  /*bdd30*/  IADD3 R17, P0, R17, R3, RZ ;  /* 0x0000000311117210 */ /* 0x000fc80007f1e0ff */
[----:B------:R-:W-:Y:S04]  /*bdd40*/  STL [R1+0x4f34], R30 ;  /* 0x004f341e01007387 */ /* 0x000fe80000100800 */
[----:B------:R-:W4:Y:S04]  /*bdd50*/  LDL.LU R7, [R1+0x4f70] ;  /* 0x004f700001077983 */ /* 0x000f280000300800 */
[----:B------:R-:W4:Y:S04]  /*bdd60*/  LDL.LU R34, [R1+0x4f64] ;  /* 0x004f640001227983 */ /* 0x000f280000300800 */
[----:B------:R-:W-:Y:S01]  /*bdd70*/  STL [R1+0x4f48], R17 ;  /* 0x004f481101007387 */ /* 0x000fe20000100800 */
[----:B--2---:R-:W-:-:S05]  /*bdd80*/  IMAD.X R29, R29, 0x1, R2, P2 ;  /* 0x000000011d1d7824 */ /* 0x004fca00010e0602 */
[----:B------:R1:W-:Y:S04]  /*bdd90*/  STL [R1+0x4f3c], R29 ;  /* 0x004f3c1d01007387 */ /* 0x0003e80000100800 */
[----:B------:R-:W2:Y:S04]  /*bdda0*/  LDL.LU R32, [R1+0x4f6c] ;  /* 0x004f6c0001207983 */ /* 0x000ea80000300800 */
[----:B------:R-:W2:Y:S01]  /*bddb0*/  LDL.LU R27, [R1+0x4f78] ;  /* 0x004f7800011b7983 */ /* 0x000ea20000300800 */
[----:B------:R-:W-:Y:S01]  /*bddc0*/  IMAD.MOV.U32 R5, RZ, RZ, R30 ;  /* 0x000000ffff057224 */ /* 0x000fe200078e001e */
[----:B------:R-:W-:-:S04]  /*bddd0*/  IADD3 R18, P2, R18, R3, RZ ;  /* 0x0000000312127210 */ /* 0x000fc80007f5e0ff */
[----:B------:R1:W-:Y:S02]  /*bdde0*/  LDGSTS.E [R6+0x12000], desc[UR28][R4.64], P1 ;  /* 0x1200000004067fae */ /* 0x0003e4000892185c */
[----:B-1----:R-:W-:Y:S02]  /*bddf0*/  IMAD.MOV.U32 R5, RZ, RZ, R29 ;  /* 0x000000ffff057224 */ /* 0x002fe400078e001d */
[----:B------:R-:W2:Y:S01]  /*bde00*/  LDL.LU R29, [R1+0x4f74] ;  /* 0x004f7400011d7983 */ /* 0x000ea20000300800 */
[----:B------:R-:W-:-:S03]  /*bde10*/  IMAD.X R19, R19, 0x1, R2, P0 ;  /* 0x0000000113137824 */ /* 0x000fc600000e0602 */
[----:B------:R-:W-:Y:S01]  /*bde20*/  STL [R1+0x4f50], R18 ;  /* 0x004f501201007387 */ /* 0x000fe20000100800 */
[----:B------:R-:W-:-:S03]  /*bde30*/  IMAD.MOV.U32 R4, RZ, RZ, R16 ;  /* 0x000000ffff047224 */ /* 0x000fc600078e0010 */
[----:B------:R1:W-:Y:S04]  /*bde40*/  STL [R1+0x4f44], R19 ;  /* 0x004f441301007387 */ /* 0x0003e80000100800 */
[----:B------:R-:W2:Y:S04]  /*bde50*/  LDL.LU R16, [R1+0x4f80] ;  /* 0x004f800001107983 */ /* 0x000ea80000300800 */
[----:B------:R1:W-:Y:S01]  /*bde60*/  LDGSTS.E [R6+0x12080], desc[UR28][R4.64], P1 ;  /* 0x1208000004067fae */ /* 0x0003e2000892185c */
[----:B---3--:R-:W-:Y:S01]  /*bde70*/  IADD3 R35, P0, R35, R3, RZ ;  /* 0x0000000323237210 */ /* 0x008fe20007f1e0ff */
[----:B-1----:R-:W-:-:S02]  /*bde80*/  IMAD.MOV.U32 R4, RZ, RZ, R17 ;  /* 0x000000ffff047224 */ /* 0x002fc400078e0011 */
[----:B------:R-:W-:Y:S02]  /*bde90*/  IMAD.MOV.U32 R5, RZ, RZ, R19 ;  /* 0x000000ffff057224 */ /* 0x000fe400078e0013 */
[----:B------:R-:W-:Y:S01]  /*bdea0*/  IMAD.X R33, R33, 0x1, R2, P2 ;  /* 0x0000000121217824 */ /* 0x000fe200010e0602 */
[----:B------:R-:W3:Y:S04]  /*bdeb0*/  LDL.LU R19, [R1+0x4f7c] ;  /* 0x004f7c0001137983 */ /* 0x000ee80000300800 */
[----:B------:R1:W-:Y:S04]  /*bdec0*/  LDGSTS.E [R6+0x12100], desc[UR28][R4.64], P1 ;  /* 0x1210000004067fae */ /* 0x0003e8000892185c */
[----:B------:R-:W-:Y:S04]  /*bded0*/  STL [R1+0x4f58], R35 ;  /* 0x004f582301007387 */ /* 0x000fe80000100800 */
[----:B------:R4:W-:Y:S01]  /*bdee0*/  STL [R1+0x4f4c], R33 ;  /* 0x004f4c2101007387 */ /* 0x0009e20000100800 */
[----:B-1----:R-:W-:-:S03]  /*bdef0*/  IMAD.MOV.U32 R4, RZ, RZ, R18 ;  /* 0x000000ffff047224 */ /* 0x002fc600078e0012 */
[----:B------:R-:W3:Y:S01]  /*bdf00*/  LDL.LU R17, [R1+0x4f88] ;  /* 0x004f880001117983 */ /* 0x000ee20000300800 */
[----:B------:R-:W-:-:S03]  /*bdf10*/  IMAD.MOV.U32 R5, RZ, RZ, R33 ;  /* 0x000000ffff057224 */ /* 0x000fc600078e0021 */
[----:B------:R-:W3:Y:S04]  /*bdf20*/  LDL.LU R30, [R1+0x4f90] ;  /* 0x004f9000011e7983 */ /* 0x000ee80000300800 */
[----:B------:R1:W-:Y:S04]  /*bdf30*/  LDGSTS.E [R6+0x12180], desc[UR28][R4.64], P1 ;  /* 0x1218000004067fae */ /* 0x0003e8000892185c */
[----:B------:R-:W3:Y:S01]  /*bdf40*/  LDL.LU R18, [R1+0x4f84] ;  /* 0x004f840001127983 */ /* 0x000ee20000300800 */
[----:B------:R-:W-:Y:S01]  /*bdf50*/  IADD3 R31, P2, R31, R3, RZ ;  /* 0x000000031f1f7210 */ /* 0x000fe20007f5e0ff */
[----:B----4-:R-:W-:-:S02]  /*bdf60*/  IMAD.X R37, R37, 0x1, R2, P0 ;  /* 0x0000000125257824 */ /* 0x010fc400000e0602 */
[----:B-1----:R-:W-:Y:S02]  /*bdf70*/  IMAD.MOV.U32 R4, RZ, RZ, R35 ;  /* 0x000000ffff047224 */ /* 0x002fe400078e0023 */
[----:B------:R-:W-:Y:S01]  /*bdf80*/  IMAD.MOV.U32 R5, RZ, RZ, R37 ;  /* 0x000000ffff057224 */ /* 0x000fe200078e0025 */
[----:B------:R1:W-:Y:S04]  /*bdf90*/  STL [R1+0x4f60], R31 ;  /* 0x004f601f01007387 */ /* 0x0003e80000100800 */
[----:B------:R-:W-:Y:S04]  /*bdfa0*/  STL [R1+0x4f54], R37 ;  /* 0x004f542501007387 */ /* 0x000fe80000100800 */
[----:B------:R4:W-:Y:S04]  /*bdfb0*/  LDGSTS.E [R6+0x12200], desc[UR28][R4.64], P1 ;  /* 0x1220000004067fae */ /* 0x0009e8000892185c */
[----:B------:R-:W3:Y:S04]  /*bdfc0*/  LDL.LU R33, [R1+0x4f98] ;  /* 0x004f980001217983 */ /* 0x000ee80000300800 */
[----:B------:R-:W3:Y:S01]  /*bdfd0*/  LDL.LU R35, [R1+0x4f8c] ;  /* 0x004f8c0001237983 */ /* 0x000ee20000300800 */
[----:B------:R-:W-:Y:S01]  /*bdfe0*/  IADD3 R28, P0, R28, R3, RZ ;  /* 0x000000031c1c7210 */ /* 0x000fe20007f1e0ff */
[----:B------:R-:W-:-:S02]  /*bdff0*/  IMAD.X R36, R36, 0x1, R2, P2 ;  /* 0x0000000124247824 */ /* 0x000fc400010e0602 */
[----:B----4-:R-:W-:Y:S02]  /*be000*/  IMAD.MOV.U32 R4, RZ, RZ, R31 ;  /* 0x000000ffff047224 */ /* 0x010fe400078e001f */
[----:B------:R-:W-:Y:S01]  /*be010*/  IMAD.MOV.U32 R5, RZ, RZ, R36 ;  /* 0x000000ffff057224 */ /* 0x000fe200078e0024 */
[----:B------:R-:W-:Y:S04]  /*be020*/  STL [R1+0x4f68], R28 ;  /* 0x004f681c01007387 */ /* 0x000fe80000100800 */
[----:B------:R-:W-:Y:S04]  /*be030*/  STL [R1+0x4f5c], R36 ;  /* 0x004f5c2401007387 */ /* 0x000fe80000100800 */
[----:B-1----:R-:W4:Y:S04]  /*be040*/  LDL.LU R31, [R1+0x4fa0] ;  /* 0x004fa000011f7983 */ /* 0x002f280000300800 */
[----:B------:R1:W-:Y:S02]  /*be050*/  LDGSTS.E [R6+0x12280], desc[UR28][R4.64], P1 ;  /* 0x1228000004067fae */ /* 0x0003e4000892185c */
        /* <DEDUP_REMOVED lines=8> */
[----:B--2---:R-:W-:Y:S01]  /*be0e0*/  IMAD.X R32, R32, 0x1, R2, P2 ;  /* 0x0000000120207824 */ /* 0x004fe200010e0602 */
[----:B------:R-:W-:-:S03]  /*be0f0*/  IADD3 R27, P0, R27, R3, RZ ;  /* 0x000000031b1b7210 */ /* 0x000fc60007f1e0ff */
[----:B------:R-:W-:Y:S02]  /*be100*/  IMAD.MOV.U32 R5, RZ, RZ, R32 ;  /* 0x000000ffff057224 */ /* 0x000fe400078e0020 */
[----:B------:R-:W-:Y:S04]  /*be110*/  STL [R1+0x4f78], R27 ;  /* 0x004f781b01007387 */ /* 0x000fe80000100800 */
[----:B------:R1:W-:Y:S04]  /*be120*/  STL [R1+0x4f6c], R32 ;  /* 0x004f6c2001007387 */ /* 0x0003e80000100800 */
[----:B------:R-:W2:Y:S04]  /*be130*/  LDL.LU R28, [R1+0x4fa8] ;  /* 0x004fa800011c7983 */ /* 0x000ea80000300800 */
[----:B-1----:R-:W2:Y:S01]  /*be140*/  LDL.LU R32, [R1+0x4f9c] ;  /* 0x004f9c0001207983 */ /* 0x002ea20000300800 */
[----:B------:R-:W-:-:S02]  /*be150*/  IMAD.X R29, R29, 0x1, R2, P0 ;  /* 0x000000011d1d7824 */ /* 0x000fc400000e0602 */
[----:B------:R-:W-:-:S05]  /*be160*/  IMAD.MOV.U32 R4, RZ, RZ, R7 ;  /* 0x000000ffff047224 */ /* 0x000fca00078e0007 */
[----:B------:R1:W-:Y:S01]  /*be170*/  LDGSTS.E [R6+0x12380], desc[UR28][R4.64], P1 ;  /* 0x1238000004067fae */ /* 0x0003e2000892185c */
[----:B------:R-:W-:-:S05]  /*be180*/  IADD3 R16, P2, R16, R3, RZ ;  /* 0x0000000310107210 */ /* 0x000fca0007f5e0ff */
[----:B------:R-:W-:Y:S01]  /*be190*/  STL [R1+0x4f80], R16 ;  /* 0x004f801001007387 */ /* 0x000fe20000100800 */
[----:B-1----:R-:W-:-:S03]  /*be1a0*/  IMAD.MOV.U32 R5, RZ, RZ, R29 ;  /* 0x000000ffff057224 */ /* 0x002fc600078e001d */
[----:B------:R1:W-:Y:S04]  /*be1b0*/  STL [R1+0x4f74], R29 ;  /* 0x004f741d01007387 */ /* 0x0003e80000100800 */
[----:B------:R-:W2:Y:S04]  /*be1c0*/  LDL.LU R7, [R1+0x4fb0] ;  /* 0x004fb00001077983 */ /* 0x000ea80000300800 */
[----:B-1----:R-:W2:Y:S01]  /*be1d0*/  LDL.LU R29, [R1+0x4fa4] ;  /* 0x004fa400011d7983 */ /* 0x002ea20000300800 */
[----:B------:R-:W-:Y:S02]  /*be1e0*/  IMAD.MOV.U32 R4, RZ, RZ, R27 ;  /* 0x000000ffff047224 */ /* 0x000fe400078e001b */
[----:B---3--:R-:W-:-:S03]  /*be1f0*/  IMAD.X R19, R19, 0x1, R2, P2 ;  /* 0x0000000113137824 */ /* 0x008fc600010e0602 */
[----:B------:R1:W-:Y:S01]  /*be200*/  LDGSTS.E [R6+0x12400], desc[UR28][R4.64], P1 ;  /* 0x1240000004067fae */ /* 0x0003e2000892185c */
[-C--:B------:R-:W-:Y:S02]  /*be210*/  IADD3 R17, P0, R17, R3.reuse, RZ ;  /* 0x0000000311117210 */ /* 0x080fe40007f1e0ff */
[----:B------:R-:W-:-:S03]  /*be220*/  IADD3 R30, P2, R30, R3, RZ ;  /* 0x000000031e1e7210 */ /* 0x000fc60007f5e0ff */
[----:B------:R-:W-:Y:S01]  /*be230*/  STL [R1+0x4f88], R17 ;  /* 0x004f881101007387 */ /* 0x000fe20000100800 */
[----:B-1----:R-:W-:Y:S02]  /*be240*/  IMAD.MOV.U32 R4, RZ, RZ, R16 ;  /* 0x000000ffff047224 */ /* 0x002fe400078e0010 */
[----:B------:R-:W-:Y:S01]  /*be250*/  IMAD.MOV.U32 R5, RZ, RZ, R19 ;  /* 0x000000ffff057224 */ /* 0x000fe200078e0013 */
[----:B------:R1:W-:Y:S01]  /*be260*/  STL [R1+0x4f7c], R19 ;  /* 0x004f7c1301007387 */ /* 0x0003e20000100800 */
[----:B------:R-:W-:-:S03]  /*be270*/  IMAD.X R18, R18, 0x1, R2, P0 ;  /* 0x0000000112127824 */ /* 0x000fc600000e0602 */
[----:B------:R-:W3:Y:S04]  /*be280*/  LDL.LU R27, [R1+0x4fac] ;  /* 0x004fac00011b7983 */ /* 0x000ee80000300800 */
[----:B------:R-:W-:Y:S04]  /*be290*/  STL [R1+0x4f90], R30 ;  /* 0x004f901e01007387 */ /* 0x000fe80000100800 */
[----:B------:R1:W-:Y:S04]  /*be2a0*/  STL [R1+0x4f84], R18 ;  /* 0x004f841201007387 */ /* 0x0003e80000100800 */
[----:B------:R-:W3:Y:S04]  /*be2b0*/  LDL.LU R16, [R1+0x5138] ;  /* 0x0051380001107983 */ /* 0x000ee80000300800 */
[----:B------:R1:W-:Y:S01]  /*be2c0*/  LDGSTS.E [R6+0x12480], desc[UR28][R4.64], P1 ;  /* 0x1248000004067fae */ /* 0x0003e2000892185c */
[----:B------:R-:W-:Y:S01]  /*be2d0*/  IADD3 R33, P0, R33, R3, RZ ;  /* 0x0000000321217210 */ /* 0x000fe20007f1e0ff */
[----:B------:R-:W-:-:S04]  /*be2e0*/  IMAD.X R35, R35, 0x1, R2, P2 ;  /* 0x0000000123237824 */ /* 0x000fc800010e0602 */
[----:B------:R2:W-:Y:S01]  /*be2f0*/  STL [R1+0x4f98], R33 ;  /* 0x004f982101007387 */ /* 0x0005e20000100800 */
[----:B-1----:R-:W-:-:S03]  /*be300*/  IMAD.MOV.U32 R5, RZ, RZ, R18 ;  /* 0x000000ffff057224 */ /* 0x002fc600078e0012 */
[----:B------:R1:W-:Y:S01]  /*be310*/  STL [R1+0x4f8c], R35 ;  /* 0x004f8c2301007387 */ /* 0x0003e20000100800 */
[----:B------:R-:W-:-:S03]  /*be320*/  IMAD.MOV.U32 R4, RZ, RZ, R17 ;  /* 0x000000ffff047224 */ /* 0x000fc600078e0011 */
[----:B------:R-:W3:Y:S04]  /*be330*/  LDL.LU R19, [R1+0x5134] ;  /* 0x0051340001137983 */ /* 0x000ee80000300800 */
[----:B------:R-:W3:Y:S04]  /*be340*/  LDL.LU R18, [R1+0x5140] ;  /* 0x0051400001127983 */ /* 0x000ee80000300800 */
[----:B------:R-:W3:Y:S01]  /*be350*/  LDL.LU R17, [R1+0x5148] ;  /* 0x0051480001117983 */ /* 0x000ee20000300800 */
[----:B----4-:R-:W-:-:S03]  /*be360*/  IADD3 R31, P2, R31, R3, RZ ;  /* 0x000000031f1f7210 */ /* 0x010fc60007f5e0ff */
[----:B------:R4:W-:Y:S04]  /*be370*/  LDGSTS.E [R6+0x12500], desc[UR28][R4.64], P1 ;  /* 0x1250000004067fae */ /* 0x0009e8000892185c */
[----:B------:R-:W-:Y:S01]  /*be380*/  STL [R1+0x4fa0], R31 ;  /* 0x004fa01f01007387 */ /* 0x000fe20000100800 */
[----:B----4-:R-:W-:Y:S02]  /*be390*/  IMAD.MOV.U32 R4, RZ, RZ, R30 ;  /* 0x000000ffff047224 */ /* 0x010fe400078e001e */
[----:B------:R-:W-:-:S05]  /*be3a0*/  IMAD.MOV.U32 R5, RZ, RZ, R35 ;  /* 0x000000ffff057224 */ /* 0x000fca00078e0023 */
[----:B------:R4:W-:Y:S02]  /*be3b0*/  LDGSTS.E [R6+0x12580], desc[UR28][R4.64], P1 ;  /* 0x1258000004067fae */ /* 0x0009e4000892185c */
[----:B----4-:R-:W-:Y:S02]  /*be3c0*/  IMAD.MOV.U32 R4, RZ, RZ, R33 ;  /* 0x000000ffff047224 */ /* 0x010fe400078e0021 */
[----:B------:R-:W-:-:S05]  /*be3d0*/  IMAD.X R34, R34, 0x1, R2, P0 ;  /* 0x0000000122227824 */ /* 0x000fca00000e0602 */
[----:B------:R4:W-:Y:S04]  /*be3e0*/  STL [R1+0x4f94], R34 ;  /* 0x004f942201007387 */ /* 0x0009e80000100800 */
[----:B------:R-:W3:Y:S04]  /*be3f0*/  LDL.LU R37, [R1+0x513c] ;  /* 0x00513c0001257983 */ /* 0x000ee80000300800 */
[----:B------:R-:W3:Y:S01]  /*be400*/  LDL.LU R30, [R1+0x5150] ;  /* 0x00515000011e7983 */ /* 0x000ee20000300800 */
[----:B--2---:R-:W-:Y:S01]  /*be410*/  IADD3 R28, P0, R28, R3, RZ ;  /* 0x000000031c1c7210 */ /* 0x004fe20007f1e0ff */
[----:B------:R-:W-:-:S04]  /*be420*/  IMAD.X R32, R32, 0x1, R2, P2 ;  /* 0x0000000120207824 */ /* 0x000fc800010e0602 */
[----:B------:R-:W-:Y:S04]  /*be430*/  STL [R1+0x4fa8], R28 ;  /* 0x004fa81c01007387 */ /* 0x000fe80000100800 */
[----:B------:R2:W-:Y:S04]  /*be440*/  STL [R1+0x4f9c], R32 ;  /* 0x004f9c2001007387 */ /* 0x0005e80000100800 */
[----:B------:R-:W3:Y:S04]  /*be450*/  LDL.LU R36, [R1+0x5144] ;  /* 0x0051440001247983 */ /* 0x000ee80000300800 */
[----:B------:R-:W3:Y:S04]  /*be460*/  LDL.LU R33, [R1+0x5158] ;  /* 0x0051580001217983 */ /* 0x000ee80000300800 */
[----:B-1----:R-:W3:Y:S01]  /*be470*/  LDL.LU R35, [R1+0x514c] ;  /* 0x00514c0001237983 */ /* 0x002ee20000300800 */
[----:B------:R-:W-:-:S05]  /*be480*/  IMAD.MOV.U32 R5, RZ, RZ, R34 ;  /* 0x000000ffff057224 */ /* 0x000fca00078e0022 */
[----:B------:R1:W-:Y:S01]  /*be490*/  LDGSTS.E [R6+0x12600], desc[UR28][R4.64], P1 ;  /* 0x1260000004067fae */ /* 0x0003e2000892185c */
[----:B------:R-:W-:Y:S01]  /*be4a0*/  IADD3 R7, P3, R7, R3, RZ ;  /* 0x0000000307077210 */ /* 0x000fe20007f7e0ff */
[----:B------:R-:W-:-:S04]  /*be4b0*/  IMAD.X R29, R29, 0x1, R2, P0 ;  /* 0x000000011d1d7824 */ /* 0x000fc800000e0602 */
[----:B------:R-:W-:Y:S01]  /*be4c0*/  STL [R1+0x4fb0], R7 ;  /* 0x004fb00701007387 */ /* 0x000fe20000100800 */
[----:B-1----:R-:W-:-:S03]  /*be4d0*/  IMAD.MOV.U32 R4, RZ, RZ, R31 ;  /* 0x000000ffff047224 */ /* 0x002fc600078e001f */
[----:B------:R1:W-:Y:S04]  /*be4e0*/  STL [R1+0x4fa4], R29 ;  /* 0x004fa41d01007387 */ /* 0x0003e80000100800 */
[----:B----4-:R-:W4:Y:S04]  /*be4f0*/  LDL.LU R34, [R1+0x5154] ;  /* 0x0051540001227983 */ /* 0x010f280000300800 */
[----:B------:R-:W4:Y:S01]  /*be500*/  LDL.LU R31, [R1+0x5160] ;  /* 0x00516000011f7983 */ /* 0x000f220000300800 */
[----:B------:R-:W-:Y:S01]  /*be510*/  UISETP.GT.AND UP1, UPT, UR15, 0x28, UPT ;  /* 0x000000280f00788c */ /* 0x000fe2000bf24270 */
[----:B------:R-:W-:-:S02]  /*be520*/  IMAD.MOV.U32 R5, RZ, RZ, R32 ;  /* 0x000000ffff057224 */ /* 0x000fc400078e0020 */
[----:B--2---:R-:W2:Y:S01]  /*be530*/  LDL.LU R32, [R1+0x515c] ;  /* 0x00515c0001207983 */ /* 0x004ea20000300800 */
[----:B------:R-:W-:-:S03]  /*be540*/  USEL UR10, URZ, 0x4, !UP1 ;  /* 0x000000043f0a7887 */ /* 0x000fc6000c800000 */
[----:B------:R1:W-:Y:S01]  /*be550*/  LDGSTS.E [R6+0x12680], desc[UR28][R4.64], P1 ;  /* 0x1268000004067fae */ /* 0x0003e2000892185c */
[----:B------:R-:W-:-:S06]  /*be560*/  USEL UR10, UR10, URZ, !UP0 ;  /* 0x0000003f0a0a7287 */ /* 0x000fcc000c000000 */
[----:B------:R-:W-:Y:S01]  /*be570*/  ISETP.NE.U32.AND P2, PT, RZ, UR10, PT ;  /* 0x0000000aff007c0c */ /* 0x000fe2000bf45070 */
[----:B-1----:R-:W-:Y:S02]  /*be580*/  IMAD.MOV.U32 R4, RZ, RZ, R28 ;  /* 0x000000ffff047224 */ /* 0x002fe400078e001c */
[----:B------:R-:W-:Y:S02]  /*be590*/  IMAD.MOV.U32 R5, RZ, RZ, R29 ;  /* 0x000000ffff057224 */ /* 0x000fe400078e001d */
[----:B---3--:R-:W-:-:S03]  /*be5a0*/  IMAD.X R27, R27, 0x1, R2, P3 ;  /* 0x000000011b1b7824 */ /* 0x008fc600018e0602 */
[----:B------:R1:W-:Y:S01]  /*be5b0*/  LDGSTS.E [R6+0x12700], desc[UR28][R4.64], P1 ;  /* 0x1270000004067fae */ /* 0x0003e2000892185c */
[----:B------:R-:W-:-:S05]  /*be5c0*/  IADD3 R16, P0, R16, R3, RZ ;  /* 0x0000000310107210 */ /* 0x000fca0007f1e0ff */
[----:B------:R-:W-:Y:S01]  /*be5d0*/  STL [R1+0x5138], R16 ;  /* 0x0051381001007387 */ /* 0x000fe20000100800 */
[----:B-1----:R-:W-:Y:S02]  /*be5e0*/  IMAD.MOV.U32 R4, RZ, RZ, R7 ;  /* 0x000000ffff047224 */ /* 0x002fe400078e0007 */
[----:B------:R-:W-:Y:S01]  /*be5f0*/  IMAD.MOV.U32 R5, RZ, RZ, R27 ;  /* 0x000000ffff057224 */ /* 0x000fe200078e001b */
[----:B------:R-:W-:Y:S04]  /*be600*/  STL [R1+0x4fac], R27 ;  /* 0x004fac1b01007387 */ /* 0x000fe80000100800 */
[----:B------:R-:W3:Y:S04]  /*be610*/  LDL.LU R28, [R1+0x5168] ;  /* 0x00516800011c7983 */ /* 0x000ee80000300800 */
[----:B------:R-:W3:Y:S04]  /*be620*/  LDL.LU R29, [R1+0x5164] ;  /* 0x00516400011d7983 */ /* 0x000ee80000300800 */
[----:B------:R1:W-:Y:S01]  /*be630*/  LDGSTS.E [R6+0x12780], desc[UR28][R4.64], P1 ;  /* 0x1278000004067fae */ /* 0x0003e2000892185c */
[----:B------:R-:W-:Y:S01]  /*be640*/  IMAD.X R19, R19, 0x1, R2, P0 ;  /* 0x0000000113137824 */ /* 0x000fe200000e0602 */
[----:B------:R-:W-:-:S02]  /*be650*/  IADD3 R18, P3, R18, R3, RZ ;  /* 0x0000000312127210 */ /* 0x000fc40007f7e0ff */
[----:B------:R-:W-:-:S03]  /*be660*/  IADD3 R17, P0, R17, R3, RZ ;  /* 0x0000000311117210 */ /* 0x000fc60007f1e0ff */
[----:B------:R-:W-:Y:S01]  /*be670*/  STL [R1+0x5140], R18 ;  /* 0x0051401201007387 */ /* 0x000fe20000100800 */
[----:B-1----:R-:W-:Y:S02]  /*be680*/  IMAD.MOV.U32 R4, RZ, RZ, R16 ;  /* 0x000000ffff047224 */ /* 0x002fe400078e0010 */
[----:B------:R-:W-:Y:S01]  /*be690*/  IMAD.MOV.U32 R5, RZ, RZ, R19 ;  /* 0x000000ffff057224 */ /* 0x000fe200078e0013 */
[----:B------:R1:W-:Y:S04]  /*be6a0*/  STL [R1+0x5134], R19 ;  /* 0x0051341301007387 */ /* 0x0003e80000100800 */
[----:B------:R-:W3:Y:S04]  /*be6b0*/  LDL.LU R7, [R1+0x5170] ;  /* 0x0051700001077983 */ /* 0x000ee80000300800 */
[----:B------:R1:W-:Y:S04]  /*be6c0*/  LDGSTS.E [R6+0x14000], desc[UR28][R4.64], P2 ;  /* 0x1400000004067fae */ /* 0x0003e8000912185c */
[----:B-1----:R-:W3:Y:S04]  /*be6d0*/  LDL.LU R19, [R1+0x516c] ;  /* 0x00516c0001137983 */ /* 0x002ee80000300800 */
[----:B------:R1:W-:Y:S01]  /*be6e0*/  STL [R1+0x5148], R17 ;  /* 0x0051481101007387 */ /* 0x0003e20000100800 */
[----:B------:R-:W-:-:S02]  /*be6f0*/  IMAD.MOV.U32 R4, RZ, RZ, R18 ;  /* 0x000000ffff047224 */ /* 0x000fc400078e0012 */
[----:B------:R-:W-:-:S04]  /*be700*/  IMAD.X R37, R37, 0x1, R2, P3 ;  /* 0x0000000125257824 */ /* 0x000fc800018e0602 */
[----:B------:R-:W-:Y:S01]  /*be710*/  IMAD.MOV.U32 R5, RZ, RZ, R37 ;  /* 0x000000ffff057224 */ /* 0x000fe200078e0025 */
[----:B------:R-:W-:Y:S01]  /*be720*/  STL [R1+0x513c], R37 ;  /* 0x00513c2501007387 */ /* 0x000fe20000100800 */
[----:B------:R-:W-:-:S03]  /*be730*/  IADD3 R30, P1, R30, R3, RZ ;  /* 0x000000031e1e7210 */ /* 0x000fc60007f3e0ff */
[----:B------:R-:W3:Y:S04]  /*be740*/  LDL.LU R16, [R1+0x5178] ;  /* 0x0051780001107983 */ /* 0x000ee80000300800 */
[----:B------:R-:W3:Y:S04]  /*be750*/  LDL.LU R27, [R1+0x5180] ;  /* 0x00518000011b7983 */ /* 0x000ee80000300800 */
[----:B------:R-:W3:Y:S04]  /*be760*/  LDL.LU R18, [R1+0x5174] ;  /* 0x0051740001127983 */ /* 0x000ee80000300800 */
[----:B------:R1:W-:Y:S04]  /*be770*/  LDGSTS.E [R6+0x14080], desc[UR28][R4.64], P2 ;  /* 0x1408000004067fae */ /* 0x0003e8000912185c */
[----:B------:R4:W-:Y:S01]  /*be780*/  STL [R1+0x5150], R30 ;  /* 0x0051501e01007387 */ /* 0x0009e20000100800 */
[----:B-1----:R-:W-:-:S02]  /*be790*/  IMAD.MOV.U32 R4, RZ, RZ, R17 ;  /* 0x000000ffff047224 */ /* 0x002fc400078e0011 */
[----:B------:R-:W-:Y:S01]  /*be7a0*/  IMAD.X R36, R36, 0x1, R2, P0 ;  /* 0x0000000124247824 */ /* 0x000fe200000e0602 */
[----:B------:R-:W-:-:S03]  /*be7b0*/  IADD3 R33, P0, R33, R3, RZ ;  /* 0x0000000321217210 */ /* 0x000fc60007f1e0ff */
[----:B------:R-:W-:Y:S01]  /*be7c0*/  IMAD.MOV.U32 R5, RZ, RZ, R36 ;  /* 0x000000ffff057224 */ /* 0x000fe200078e0024 */
[----:B------:R1:W-:Y:S01]  /*be7d0*/  STL [R1+0x5144], R36 ;  /* 0x0051442401007387 */ /* 0x0003e20000100800 */
[----:B------:R-:W-:-:S03]  /*be7e0*/  IMAD.X R35, R35, 0x1, R2, P1 ;  /* 0x0000000123237824 */ /* 0x000fc600008e0602 */
[----:B------:R-:W3:Y:S04]  /*be7f0*/  LDL.LU R17, [R1+0x5188] ;  /* 0x0051880001117983 */ /* 0x000ee80000300800 */
[----:B------:R-:W-:Y:S04]  /*be800*/  STL [R1+0x5158], R33 ;  /* 0x0051582101007387 */ /* 0x000fe80000100800 */
[----:B------:R1:W-:Y:S04]  /*be810*/  LDGSTS.E [R6+0x14100], desc[UR28][R4.64], P2 ;  /* 0x1410000004067fae */ /* 0x0003e8000912185c */
[----:B------:R-:W-:Y:S01]  /*be820*/  STL [R1+0x514c], R35 ;  /* 0x00514c2301007387 */ /* 0x000fe20000100800 */
[----:B-1----:R-:W-:-:S03]  /*be830*/  IMAD.MOV.U32 R4, RZ, RZ, R30 ;  /* 0x000000ffff047224 */ /* 0x002fc600078e001e */
[----:B----4-:R-:W4:Y:S01]  /*be840*/  LDL.LU R30, [R1+0x517c] ;  /* 0x00517c00011e7983 */ /* 0x010f220000300800 */
[----:B------:R-:W-:Y:S01]  /*be850*/  IMAD.X R34, R34, 0x1, R2, P0 ;  /* 0x0000000122227824 */ /* 0x000fe200000e0602 */
[----:B------:R-:W-:-:S05]  /*be860*/  IADD3 R31, P1, R31, R3, RZ ;  /* 0x000000031f1f7210 */ /* 0x000fca0007f3e0ff */
[----:B------:R-:W-:Y:S04]  /*be870*/  STL [R1+0x5160], R31 ;  /* 0x0051601f01007387 */ /* 0x000fe80000100800 */
[----:B------:R1:W-:Y:S04]  /*be880*/  STL [R1+0x5154], R34 ;  /* 0x0051542201007387 */ /* 0x0003e80000100800 */
[----:B------:R-:W4:Y:S04]  /*be890*/  LDL.LU R36, [R1+0x5190] ;  /* 0x0051900001247983 */ /* 0x000f280000300800 */
[----:B------:R-:W4:Y:S01]  /*be8a0*/  LDL.LU R38, [R1+0x5184] ;  /* 0x0051840001267983 */ /* 0x000f220000300800 */
[----:B------:R-:W-:-:S02]  /*be8b0*/  IMAD.MOV.U32 R5, RZ, RZ, R35 ;  /* 0x000000ffff057224 */ /* 0x000fc400078e0023 */
[----:B--2---:R-:W-:-:S03]  /*be8c0*/  IMAD.X R32, R32, 0x1, R2, P1 ;  /* 0x0000000120207824 */ /* 0x004fc600008e0602 */
[----:B------:R2:W-:Y:S02]  /*be8d0*/  LDGSTS.E [R6+0x14180], desc[UR28][R4.64], P2 ;  /* 0x1418000004067fae */ /* 0x0005e4000912185c */
[----:B--2---:R-:W-:Y:S02]  /*be8e0*/  IMAD.MOV.U32 R4, RZ, RZ, R33 ;  /* 0x000000ffff047224 */ /* 0x004fe400078e0021 */
[----:B------:R-:W-:-:S05]  /*be8f0*/  IMAD.MOV.U32 R5, RZ, RZ, R34 ;  /* 0x000000ffff057224 */ /* 0x000fca00078e0022 */
[----:B------:R2:W-:Y:S01]  /*be900*/  LDGSTS.E [R6+0x14200], desc[UR28][R4.64], P2 ;  /* 0x1420000004067fae */ /* 0x0005e2000912185c */
[----:B---3--:R-:W-:-:S05]  /*be910*/  IADD3 R28, P0, R28, R3, RZ ;  /* 0x000000031c1c7210 */ /* 0x008fca0007f1e0ff */
[----:B------:R-:W-:Y:S01]  /*be920*/  STL [R1+0x5168], R28 ;  /* 0x0051681c01007387 */ /* 0x000fe20000100800 */
[----:B------:R-:W-:Y:S02]  /*be930*/  IMAD.X R29, R29, 0x1, R2, P0 ;  /* 0x000000011d1d7824 */ /* 0x000fe400000e0602 */
[----:B--2---:R-:W-:Y:S01]  /*be940*/  IMAD.MOV.U32 R4, RZ, RZ, R31 ;  /* 0x000000ffff047224 */ /* 0x004fe200078e001f */
[----:B------:R2:W-:Y:S01]  /*be950*/  STL [R1+0x515c], R32 ;  /* 0x00515c2001007387 */ /* 0x0005e20000100800 */
[----:B------:R-:W-:-:S03]  /*be960*/  IMAD.MOV.U32 R5, RZ, RZ, R32 ;  /* 0x000000ffff057224 */ /* 0x000fc600078e0020 */
[----:B-1----:R-:W3:Y:S04]  /*be970*/  LDL.LU R34, [R1+0x5198] ;  /* 0x0051980001227983 */ /* 0x002ee80000300800 */
[----:B------:R-:W3:Y:S04]  /*be980*/  LDL.LU R37, [R1+0x518c] ;  /* 0x00518c0001257983 */ /* 0x000ee80000300800 */
[----:B------:R1:W-:Y:S01]  /*be990*/  LDGSTS.E [R6+0x14280], desc[UR28][R4.64], P2 ;  /* 0x1428000004067fae */ /* 0x0003e2000912185c */
[----:B------:R-:W-:-:S05]  /*be9a0*/  IADD3 R7, P1, R7, R3, RZ ;  /* 0x0000000307077210 */ /* 0x000fca0007f3e0ff */
[----:B------:R2:W-:Y:S01]  /*be9b0*/  STL [R1+0x5170], R7 ;  /* 0x0051700701007387 */ /* 0x0005e20000100800 */
[----:B-1----:R-:W-:Y:S02]  /*be9c0*/  IMAD.MOV.U32 R4, RZ, RZ, R28 ;  /* 0x000000ffff047224 */ /* 0x002fe400078e001c */
[----:B------:R-:W-:Y:S01]  /*be9d0*/  IMAD.X R19, R19, 0x1, R2, P1 ;  /* 0x0000000113137824 */ /* 0x000fe200008e0602 */
[----:B------:R1:W-:Y:S01]  /*be9e0*/  STL [R1+0x5164], R29 ;  /* 0x0051641d01007387 */ /* 0x0003e20000100800 */
[----:B------:R-:W-:-:S03]  /*be9f0*/  IMAD.MOV.U32 R5, RZ, RZ, R29 ;  /* 0x000000ffff057224 */ /* 0x000fc600078e001d */
[----:B--2---:R-:W2:Y:S04]  /*bea00*/  LDL.LU R32, [R1+0x51a0] ;  /* 0x0051a00001207983 */ /* 0x004ea80000300800 */
[----:B------:R-:W2:Y:S04]  /*bea10*/  LDL.LU R35, [R1+0x5194] ;  /* 0x0051940001237983 */ /* 0x000ea80000300800 */
[----:B------:R1:W-:Y:S02]  /*bea20*/  LDGSTS.E [R6+0x14300], desc[UR28][R4.64], P2 ;  /* 0x1430000004067fae */ /* 0x0003e4000912185c */
[----:B-1----:R-:W-:-:S02]  /*bea30*/  IMAD.MOV.U32 R4, RZ, RZ, R7 ;  /* 0x000000ffff047224 */ /* 0x002fc400078e0007 */
[----:B------:R-:W-:-:S05]  /*bea40*/  IMAD.MOV.U32 R5, RZ, RZ, R19 ;  /* 0x000000ffff057224 */ /* 0x000fca00078e0013 */
[----:B------:R1:W-:Y:S01]  /*bea50*/  LDGSTS.E [R6+0x14380], desc[UR28][R4.64], P2 ;  /* 0x1438000004067fae */ /* 0x0003e2000912185c */
[-C--:B------:R-:W-:Y:S02]  /*bea60*/  IADD3 R16, P0, R16, R3.reuse, RZ ;  /* 0x0000000310107210 */ /* 0x080fe40007f1e0ff */
[----:B------:R-:W-:-:S03]  /*bea70*/  IADD3 R27, P1, R27, R3, RZ ;  /* 0x000000031b1b7210 */ /* 0x000fc60007f3e0ff */
[----:B------:R-:W-:Y:S01]  /*bea80*/  STL [R1+0x5178], R16 ;  /* 0x0051781001007387 */ /* 0x000fe20000100800 */
[----:B------:R-:W-:-:S03]  /*bea90*/  IMAD.X R18, R18, 0x1, R2, P0 ;  /* 0x0000000112127824 */ /* 0x000fc600000e0602 */
[----:B------:R1:W-:Y:S04]  /*beaa0*/  STL [R1+0x516c], R19 ;  /* 0x00516c1301007387 */ /* 0x0003e80000100800 */
[----:B------:R-:W2:Y:S04]  /*beab0*/  LDL.LU R33, [R1+0x519c] ;  /* 0x00519c0001217983 */ /* 0x000ea80000300800 */
[----:B------:R-:W-:Y:S04]  /*beac0*/  STL [R1+0x5180], R27 ;  /* 0x0051801b01007387 */ /* 0x000fe80000100800 */
[----:B------:R1:W-:Y:S04]  /*bead0*/  STL [R1+0x5174], R18 ;  /* 0x0051741201007387 */ /* 0x0003e80000100800 */
[----:B------:R-:W2:Y:S01]  /*beae0*/  LDL.LU R7, [R1+0x51a8] ;  /* 0x0051a80001077983 */ /* 0x000ea20000300800 */
[----:B-1----:R-:W-:-:S03]  /*beaf0*/  IMAD.MOV.U32 R5, RZ, RZ, R18 ;  /* 0x000000ffff057224 */ /* 0x002fc600078e0012 */
[----:B------:R-:W2:Y:S01]  /*beb00*/  LDL.LU R29, [R1+0x51b0] ;  /* 0x0051b000011d7983 */ /* 0x000ea20000300800 */
[----:B------:R-:W-:-:S03]  /*beb10*/  IMAD.MOV.U32 R4, RZ, RZ, R16 ;  /* 0x000000ffff047224 */ /* 0x000fc600078e0010 */
[----:B------:R-:W2:Y:S04]  /*beb20*/  LDL.LU R28, [R1+0x5338] ;  /* 0x00533800011c7983 */ /* 0x000ea80000300800 */
[----:B------:R-:W2:Y:S01]  /*beb30*/  LDL.LU R19, [R1+0x5340] ;  /* 0x0053400001137983 */ /* 0x000ea20000300800 */
[----:B------:R-:W-:-:S03]  /*beb40*/  IADD3 R17, P0, R17, R3, RZ ;  /* 0x0000000311117210 */ /* 0x000fc60007f1e0ff */
[----:B------:R-:W2:Y:S04]  /*beb50*/  LDL.LU R18, [R1+0x51a4] ;  /* 0x0051a40001127983 */ /* 0x000ea80000300800 */
[----:B------:R-:W-:Y:S04]  /*beb60*/  STL [R1+0x5188], R17 ;  /* 0x0051881101007387 */ /* 0x000fe80000100800 */
[----:B------:R1:W-:Y:S01]  /*beb70*/  LDGSTS.E [R6+0x14400], desc[UR28][R4.64], P2 ;  /* 0x1440000004067fae */ /* 0x0003e2000912185c */
[----:B----4-:R-:W-:-:S05]  /*beb80*/  IMAD.X R30, R30, 0x1, R2, P1 ;  /* 0x000000011e1e7824 */ /* 0x010fca00008e0602 */
[----:B------:R4:W-:Y:S01]  /*beb90*/  STL [R1+0x517c], R30 ;  /* 0x00517c1e01007387 */ /* 0x0009e20000100800 */
[----:B-1----:R-:W-:-:S03]  /*beba0*/  IMAD.MOV.U32 R5, RZ, RZ, R30 ;  /* 0x000000ffff057224 */ /* 0x002fc600078e001e */
[----:B------:R-:W2:Y:S04]  /*bebb0*/  LDL.LU R31, [R1+0x51ac] ;  /* 0x0051ac00011f7983 */ /* 0x000ea80000300800 */
[----:B------:R-:W2:Y:S04]  /*bebc0*/  LDL.LU R16, [R1+0x5348] ;  /* 0x0053480001107983 */ /* 0x000ea80000300800 */
[----:B----4-:R-:W4:Y:S01]  /*bebd0*/  LDL.LU R30, [R1+0x5334] ;  /* 0x00533400011e7983 */ /* 0x010f220000300800 */
[----:B------:R-:W-:Y:S01]  /*bebe0*/  IADD3 R36, P1, R36, R3, RZ ;  /* 0x0000000324247210 */ /* 0x000fe20007f3e0ff */
[----:B------:R-:W-:-:S02]  /*bebf0*/  IMAD.MOV.U32 R4, RZ, RZ, R27 ;  /* 0x000000ffff047224 */ /* 0x000fc400078e001b */
[----:B------:R-:W-:Y:S02]  /*bec00*/  IMAD.X R38, R38, 0x1, R2, P0 ;  /* 0x0000000126267824 */ /* 0x000fe400000e0602 */
[----:B------:R-:W-:Y:S04]  /*bec10*/  STL [R1+0x5190], R36 ;  /* 0x0051902401007387 */ /* 0x000fe80000100800 */
[----:B------:R-:W-:Y:S04]  /*bec20*/  STL [R1+0x5184], R38 ;  /* 0x0051842601007387 */ /* 0x000fe80000100800 */
[----:B------:R1:W-:Y:S04]  /*bec30*/  LDGSTS.E [R6+0x14480], desc[UR28][R4.64], P2 ;  /* 0x1448000004067fae */ /* 0x0003e8000912185c */
[----:B------:R-:W4:Y:S01]  /*bec40*/  LDL.LU R27, [R1+0x533c] ;  /* 0x00533c00011b7983 */ /* 0x000f220000300800 */
[----:B-1----:R-:W-:-:S03]  /*bec50*/  IMAD.MOV.U32 R4, RZ, RZ, R17 ;  /* 0x000000ffff047224 */ /* 0x002fc600078e0011 */
[----:B------:R-:W4:Y:S01]  /*bec60*/  LDL.LU R17, [R1+0x5344] ;  /* 0x0053440001117983 */ /* 0x000f220000300800 */
[----:B------:R-:W-:-:S05]  /*bec70*/  IMAD.MOV.U32 R5, RZ, RZ, R38 ;  /* 0x000000ffff057224 */ /* 0x000fca00078e0026 */
[----:B------:R1:W-:Y:S01]  /*bec80*/  LDGSTS.E [R6+0x14500], desc[UR28][R4.64], P2 ;  /* 0x1450000004067fae */ /* 0x0003e2000912185c */
[----:B---3--:R-:W-:Y:S01]  /*bec90*/  IADD3 R34, P0, R34, R3, RZ ;  /* 0x0000000322227210 */ /* 0x008fe20007f1e0ff */
[----:B------:R-:W-:Y:S02]  /*beca0*/  IMAD.X R37, R37, 0x1, R2, P1 ;  /* 0x0000000125257824 */ /* 0x000fe400008e0602 */
[----:B-1----:R-:W-:Y:S02]  /*becb0*/  IMAD.MOV.U32 R4, RZ, RZ, R36 ;  /* 0x000000ffff047224 */ /* 0x002fe400078e0024 */
[----:B------:R-:W-:-:S05]  /*becc0*/  IMAD.MOV.U32 R5, RZ, RZ, R37 ;  /* 0x000000ffff057224 */ /* 0x000fca00078e0025 */
[----:B------:R1:W-:Y:S04]  /*becd0*/  LDGSTS.E [R6+0x14580], desc[UR28][R4.64], P2 ;  /* 0x1458000004067fae */ /* 0x0003e8000912185c */
[----:B------:R-:W-:Y:S01]  /*bece0*/  STL [R1+0x5198], R34 ;  /* 0x0051982201007387 */ /* 0x000fe20000100800 */
[----:B--2---:R-:W-:Y:S01]  /*becf0*/  IADD3 R32, P1, R32, R3, RZ ;  /* 0x0000000320207210 */ /* 0x004fe20007f3e0ff */
[----:B------:R-:W-:Y:S02]  /*bed00*/  IMAD.X R35, R35, 0x1, R2, P0 ;  /* 0x0000000123237824 */ /* 0x000fe400000e0602 */
[----:B-1----:R-:W-:Y:S02]  /*bed10*/  IMAD.MOV.U32 R4, RZ, RZ, R34 ;  /* 0x000000ffff047224 */ /* 0x002fe400078e0022 */
[----:B------:R-:W-:Y:S01]  /*bed20*/  IMAD.MOV.U32 R5, RZ, RZ, R35 ;  /* 0x000000ffff057224 */ /* 0x000fe200078e0023 */
[----:B------:R-:W-:Y:S04]  /*bed30*/  STL [R1+0x518c], R37 ;  /* 0x00518c2501007387 */ /* 0x000fe80000100800 */
[----:B------:R1:W-:Y:S04]  /*bed40*/  LDGSTS.E [R6+0x14600], desc[UR28][R4.64], P2 ;  /* 0x1460000004067fae */ /* 0x0003e8000912185c */
[----:B------:R-:W-:Y:S04]  /*bed50*/  STL [R1+0x51a0], R32 ;  /* 0x0051a02001007387 */ /* 0x000fe80000100800 */
[----:B------:R-:W-:Y:S01]  /*bed60*/  STL [R1+0x5194], R35 ;  /* 0x0051942301007387 */ /* 0x000fe20000100800 */
[----:B-1----:R-:W-:Y:S01]  /*bed70*/  IMAD.MOV.U32 R4, RZ, RZ, R32 ;  /* 0x000000ffff047224 */ /* 0x002fe200078e0020 */
[----:B------:R-:W-:-:S04]  /*bed80*/  UISETP.GT.AND UP1, UPT, UR15, 0x2c, UPT ;  /* 0x0000002c0f00788c */ /* 0x000fc8000bf24270 */
[----:B------:R-:W-:-:S04]  /*bed90*/  USEL UR10, URZ, 0x4, !UP1 ;  /* 0x000000043f0a7887 */ /* 0x000fc8000c800000 */
[----:B------:R-:W-:Y:S01]  /*beda0*/  USEL UR10, UR10, URZ, !UP0 ;  /* 0x0000003f0a0a7287 */ /* 0x000fe2000c000000 */
[----:B------:R-:W-:-:S04]  /*bedb0*/  IMAD.X R33, R33, 0x1, R2, P1 ;  /* 0x0000000121217824 */ /* 0x000fc800008e0602 */
[----:B------:R-:W-:Y:S01]  /*bedc0*/  IMAD.MOV.U32 R5, RZ, RZ, R33 ;  /* 0x000000ffff057224 */ /* 0x000fe200078e0021 */
[----:B------:R-:W-:Y:S04]  /*bedd0*/  STL [R1+0x519c], R33 ;  /* 0x00519c2101007387 */ /* 0x000fe80000100800 */
[----:B------:R1:W-:Y:S01]  /*bede0*/  LDGSTS.E [R6+0x14680], desc[UR28][R4.64], P2 ;  /* 0x1468000004067fae */ /* 0x0003e2000912185c */
[-C--:B------:R-:W-:Y:S02]  /*bedf0*/  IADD3 R7, P0, R7, R3.reuse, RZ ;  /* 0x0000000307077210 */ /* 0x080fe40007f1e0ff */
[----:B------:R-:W-:-:S03]  /*bee00*/  IADD3 R29, P1, R29, R3, RZ ;  /* 0x000000031d1d7210 */ /* 0x000fc60007f3e0ff */
[----:B------:R2:W-:Y:S01]  /*bee10*/  STL [R1+0x51a8], R7 ;  /* 0x0051a80701007387 */ /* 0x0005e20000100800 */
[----:B------:R-:W-:-:S03]  /*bee20*/  IADD3 R28, P3, R28, R3, RZ ;  /* 0x000000031c1c7210 */ /* 0x000fc60007f7e0ff */
[----:B------:R-:W-:Y:S01]  /*bee30*/  STL [R1+0x51b0], R29 ;  /* 0x0051b01d01007387 */ /* 0x000fe20000100800 */
[----:B-1----:R-:W-:Y:S01]  /*bee40*/  IMAD.MOV.U32 R4, RZ, RZ, R7 ;  /* 0x000000ffff047224 */ /* 0x002fe200078e0007 */
[----:B------:R-:W-:Y:S01]  /*bee50*/  IADD3 R19, P4, R19, R3, RZ ;  /* 0x0000000313137210 */ /* 0x000fe20007f9e0ff */
[----:B------:R-:W-:-:S04]  /*bee60*/  IMAD.X R18, R18, 0x1, R2, P0 ;  /* 0x0000000112127824 */ /* 0x000fc800000e0602 */
[----:B------:R-:W-:Y:S01]  /*bee70*/  IMAD.MOV.U32 R5, RZ, RZ, R18 ;  /* 0x000000ffff057224 */ /* 0x000fe200078e0012 */
[----:B------:R1:W-:Y:S04]  /*bee80*/  STL [R1+0x51a4], R18 ;  /* 0x0051a41201007387 */ /* 0x0003e80000100800 */
[----:B------:R3:W-:Y:S04]  /*bee90*/  STL [R1+0x5338], R28 ;  /* 0x0053381c01007387 */ /* 0x0007e80000100800 */
[----:B--2---:R-:W2:Y:S04]  /*beea0*/  LDL.LU R7, [R1+0x5aa8] ;  /* 0x005aa80001077983 */ /* 0x004ea80000300800 */
[----:B------:R1:W-:Y:S01]  /*beeb0*/  LDGSTS.E [R6+0x14700], desc[UR28][R4.64], P2 ;  /* 0x1470000004067fae */ /* 0x0003e2000912185c */
[----:B------:R-:W-:Y:S01]  /*beec0*/  IMAD.X R31, R31, 0x1, R2, P1 ;  /* 0x000000011f1f7824 */ /* 0x000fe200008e0602 */
[----:B------:R-:W-:-:S04]  /*beed0*/  IADD3 R16, P1, R16, R3, RZ ;  /* 0x0000000310107210 */ /* 0x000fc80007f3e0ff */
[----:B------:R-:W-:Y:S01]  /*beee0*/  STL [R1+0x51ac], R31 ;  /* 0x0051ac1f01007387 */ /* 0x000fe20000100800 */
[----:B----4-:R-:W-:-:S03]  /*beef0*/  IMAD.X R30, R30, 0x1, R2, P3 ;  /* 0x000000011e1e7824 */ /* 0x010fc600018e0602 */
[----:B------:R-:W-:Y:S01]  /*bef00*/  STL [R1+0x5340], R19 ;  /* 0x0053401301007387 */ /* 0x000fe20000100800 */
[----:B-1----:R-:W-:-:S03]  /*bef10*/  IMAD.MOV.U32 R4, RZ, RZ, R29 ;  /* 0x000000ffff047224 */ /* 0x002fc600078e001d */
[----:B------:R-:W4:Y:S04]  /*bef20*/  LDL.LU R18, [R1+0x5ab0] ;  /* 0x005ab00001127983 */ /* 0x000f280000300800 */
[----:B------:R-:W-:Y:S04]  /*bef30*/  STL [R1+0x5348], R16 ;  /* 0x0053481001007387 */ /* 0x000fe80000100800 */
[----:B------:R1:W-:Y:S04]  /*bef40*/  STL [R1+0x5334], R30 ;  /* 0x0053341e01007387 */ /* 0x0003e80000100800 */
[----:B------:R-:W4:Y:S01]  /*bef50*/  LDL.LU R29, [R1+0x5aa4] ;  /* 0x005aa400011d7983 */ /* 0x000f220000300800 */
[----:B------:R-:W-:-:S02]  /*bef60*/  IMAD.X R27, R27, 0x1, R2, P4 ;  /* 0x000000011b1b7824 */ /* 0x000fc400020e0602 */
[----:B------:R-:W-:-:S03]  /*bef70*/  IMAD.MOV.U32 R5, RZ, RZ, R31 ;  /* 0x000000ffff057224 */ /* 0x000fc600078e001f */
[----:B------:R1:W-:Y:S01]  /*bef80*/  STL [R1+0x533c], R27 ;  /* 0x00533c1b01007387 */ /* 0x0003e20000100800 */
[----:B------:R-:W-:-:S03]  /*bef90*/  ISETP.NE.U32.AND P0, PT, RZ, UR10, PT ;  /* 0x0000000aff007c0c */ /* 0x000fc6000bf05070 */
[----:B------:R3:W-:Y:S01]  /*befa0*/  LDGSTS.E [R6+0x14780], desc[UR28][R4.64], P2 ;  /* 0x1478000004067fae */ /* 0x0007e2000912185c */
[----:B------:R-:W-:-:S05]  /*befb0*/  IMAD.X R17, R17, 0x1, R2, P1 ;  /* 0x0000000111117824 */ /* 0x000fca00008e0602 */
[----:B------:R4:W-:Y:S04]  /*befc0*/  STL [R1+0x5344], R17 ;  /* 0x0053441101007387 */ /* 0x0009e80000100800 */
[----:B------:R-:W4:Y:S01]  /*befd0*/  LDL.LU R147, [R1+0x550] ;  /* 0x0005500001937983 */ /* 0x000f220000300800 */
[----:B---3--:R-:W-:-:S03]  /*befe0*/  IMAD.MOV.U32 R4, RZ, RZ, R28 ;  /* 0x000000ffff047224 */ /* 0x008fc600078e001c */
[----:B------:R-:W3:Y:S01]  /*beff0*/  LDL.LU R28, [R1+0x554] ;  /* 0x00055400011c7983 */ /* 0x000ee20000300800 */
[----:B------:R-:W-:-:S03]  /*bf000*/  IMAD.MOV.U32 R5, RZ, RZ, R30 ;  /* 0x000000ffff057224 */ /* 0x000fc600078e001e */
[----:B------:R-:W3:Y:S04]  /*bf010*/  LDL.LU R58, [R1+0x558] ;  /* 0x00055800013a7983 */ /* 0x000ee80000300800 */
[----:B------:R-:W3:Y:S04]  /*bf020*/  LDL.LU R59, [R1+0x55c] ;  /* 0x00055c00013b7983 */ /* 0x000ee80000300800 */
[----:B-1----:R-:W3:Y:S04]  /*bf030*/  LDL.LU R30, [R1+0x560] ;  /* 0x00056000011e7983 */ /* 0x002ee80000300800 */
[----:B------:R-:W3:Y:S04]  /*bf040*/  LDL.LU R31, [R1+0x564] ;  /* 0x00056400011f7983 */ /* 0x000ee80000300800 */
[----:B------:R-:W3:Y:S04]  /*bf050*/  LDL.LU R120, [R1+0x568] ;  /* 0x0005680001787983 */ /* 0x000ee80000300800 */
[----:B------:R-:W3:Y:S04]  /*bf060*/  LDL.LU R121, [R1+0x56c] ;  /* 0x00056c0001797983 */ /* 0x000ee80000300800 */
[----:B------:R1:W-:Y:S02]  /*bf070*/  LDGSTS.E [R6+0x16000], desc[UR28][R4.64], P0 ;  /* 0x1600000004067fae */ /* 0x0003e4000812185c */
[----:B-1----:R-:W-:-:S02]  /*bf080*/  IMAD.MOV.U32 R5, RZ, RZ, R27 ;  /* 0x000000ffff057224 */ /* 0x002fc400078e001b */
        /* <DEDUP_REMOVED lines=10> */
[----:B------:R-:W-:-:S02]  /*bf130*/  LOP3.LUT R153, R153, R152, RZ, 0x3c, !PT ;  /* 0x0000009899997212 */ /* 0x000fc400078e3cff */
[----:B------:R-:W-:Y:S02]  /*bf140*/  LOP3.LUT R157, R157, R156, RZ, 0x3c, !PT ;  /* 0x0000009c9d9d7212 */ /* 0x000fe400078e3cff */
[----:B------:R-:W-:Y:S02]  /*bf150*/  LOP3.LUT R161, R161, R160, RZ, 0x3c, !PT ;  /* 0x000000a0a1a17212 */ /* 0x000fe400078e3cff */
[----:B------:R-:W-:Y:S02]  /*bf160*/  LOP3.LUT R163, R163, R162, RZ, 0x3c, !PT ;  /* 0x000000a2a3a37212 */ /* 0x000fe400078e3cff */
[----:B------:R-:W-:Y:S02]  /*bf170*/  LOP3.LUT R152, R153, R152, RZ, 0x3c, !PT ;  /* 0x0000009899987212 */ /* 0x000fe400078e3cff */
[----:B------:R-:W-:Y:S02]  /*bf180*/  LOP3.LUT R165, R165, R164, RZ, 0x3c, !PT ;  /* 0x000000a4a5a57212 */ /* 0x000fe400078e3cff */
[----:B------:R-:W-:-:S02]  /*bf190*/  LOP3.LUT R156, R157, R156, RZ, 0x3c, !PT ;  /* 0x0000009c9d9c7212 */ /* 0x000fc400078e3cff */
[----:B------:R-:W-:Y:S01]  /*bf1a0*/  LOP3.LUT R167, R167, R166, RZ, 0x3c, !PT ;  /* 0x000000a6a7a77212 */ /* 0x000fe200078e3cff */
[----:B------:R-:W-:Y:S01]  /*bf1b0*/  IMAD.MOV.U32 R92, RZ, RZ, R149 ;  /* 0x000000ffff5c7224 */ /* 0x000fe200078e0095 */
[----:B------:R-:W-:Y:S01]  /*bf1c0*/  LOP3.LUT R160, R161, R160, RZ, 0x3c, !PT ;  /* 0x000000a0a1a07212 */ /* 0x000fe200078e3cff */
[----:B------:R-:W-:Y:S01]  /*bf1d0*/  IMAD.MOV.U32 R93, RZ, RZ, R148 ;  /* 0x000000ffff5d7224 */ /* 0x000fe200078e0094 */
[----:B------:R-:W-:Y:S02]  /*bf1e0*/  LOP3.LUT R169, R169, R168, RZ, 0x3c, !PT ;  /* 0x000000a8a9a97212 */ /* 0x000fe400078e3cff */
[----:B------:R-:W-:Y:S02]  /*bf1f0*/  LOP3.LUT R162, R163, R162, RZ, 0x3c, !PT ;  /* 0x000000a2a3a27212 */ /* 0x000fe400078e3cff */
[----:B------:R-:W-:Y:S02]  /*bf200*/  LOP3.LUT R171, R171, R170, RZ, 0x3c, !PT ;  /* 0x000000aaabab7212 */ /* 0x000fe400078e3cff */
[----:B------:R-:W-:-:S02]  /*bf210*/  LOP3.LUT R153, R153, R152, RZ, 0x3c, !PT ;  /* 0x0000009899997212 */ /* 0x000fc400078e3cff */
[----:B------:R-:W-:Y:S02]  /*bf220*/  LOP3.LUT R164, R165, R164, RZ, 0x3c, !PT ;  /* 0x000000a4a5a47212 */ /* 0x000fe400078e3cff */
[----:B------:R-:W-:Y:S02]  /*bf230*/  LOP3.LUT R173, R173, R172, RZ, 0x3c, !PT ;  /* 0x000000acadad7212 */ /* 0x000fe400078e3cff */
        /* <DEDUP_REMOVED lines=51> */
[----:B--2---:R-:W-:-:S05]  /*bf570*/  IADD3 R7, P2, R7, R3, RZ ;  /* 0x0000000307077210 */ /* 0x004fca0007f5e0ff */
[----:B------:R-:W-:Y:S01]  /*bf580*/  STL [R1+0x5aa8], R7 ;  /* 0x005aa80701007387 */ /* 0x000fe20000100800 */
[----:B------:R-:W-:Y:S02]  /*bf590*/  LOP3.LUT R193, R193, R192, RZ, 0x3c, !PT ;  /* 0x000000c0c1c17212 */ /* 0x000fe400078e3cff */
[----:B------:R-:W-:Y:S02]  /*bf5a0*/  LOP3.LUT R200, R201, R200, RZ, 0x3c, !PT ;  /* 0x000000c8c9c87212 */ /* 0x000fe400078e3cff */
[----:B----4-:R-:W-:-:S05]  /*bf5b0*/  IADD3 R18, P1, R18, R3, RZ ;  /* 0x0000000312127210 */ /* 0x010fca0007f3e0ff */
[----:B------:R-:W-:Y:S01]  /*bf5c0*/  STL [R1+0x5ab0], R18 ;  /* 0x005ab01201007387 */ /* 0x000fe20000100800 */
[----:B------:R-:W-:-:S05]  /*bf5d0*/  IMAD.X R29, R29, 0x1, R2, P2 ;  /* 0x000000011d1d7824 */ /* 0x000fca00010e0602 */
[----:B------:R-:W-:Y:S04]  /*bf5e0*/  STL [R1+0x5aa4], R29 ;  /* 0x005aa41d01007387 */ /* 0x000fe80000100800 */
        /* <DEDUP_REMOVED lines=11> */
[----:B------:R-:W-:-:S03]  /*bf6a0*/  LOP3.LUT R209, R209, R208, RZ, 0x3c, !PT ;  /* 0x000000d0d1d17212 */ /* 0x000fc600078e3cff */
[----:B------:R-:W-:Y:S01]  /*bf6b0*/  STL.64 [R1+0x39c0], R176 ;  /* 0x0039c0b001007387 */ /* 0x000fe20000100a00 */
[----:B------:R-:W-:-:S03]  /*bf6c0*/  LOP3.LUT R195, R195, R194, RZ, 0x3c, !PT ;  /* 0x000000c2c3c37212 */ /* 0x000fc600078e3cff */
[----:B------:R-:W-:Y:S01]  /*bf6d0*/  STL.64 [R1+0x39b8], R178 ;  /* 0x0039b8b201007387 */ /* 0x000fe20000100a00 */
[----:B------:R-:W-:-:S03]  /*bf6e0*/  LOP3.LUT R202, R203, R202, RZ, 0x3c, !PT ;  /* 0x000000cacbca7212 */ /* 0x000fc600078e3cff */
[----:B------:R-:W-:Y:S01]  /*bf6f0*/  STL.64 [R1+0x39b0], R180 ;  /* 0x0039b0b401007387 */ /* 0x000fe20000100a00 */
[----:B------:R-:W-:-:S03]  /*bf700*/  LOP3.LUT R211, R211, R210, RZ, 0x3c, !PT ;  /* 0x000000d2d3d37212 */ /* 0x000fc600078e3cff */
[----:B------:R-:W-:Y:S01]  /*bf710*/  STL.64 [R1+0x39a8], R182 ;  /* 0x0039a8b601007387 */ /* 0x000fe20000100a00 */
[----:B------:R-:W-:Y:S02]  /*bf720*/  LOP3.LUT R197, R197, R196, RZ, 0x3c, !PT ;  /* 0x000000c4c5c57212 */ /* 0x000fe400078e3cff */
[----:B------:R-:W-:Y:S01]  /*bf730*/  LOP3.LUT R204, R205, R204, RZ, 0x3c, !PT ;  /* 0x000000cccdcc7212 */ /* 0x000fe200078e3cff */
[----:B------:R-:W-:Y:S01]  /*bf740*/  STL.64 [R1+0x39a0], R184 ;  /* 0x0039a0b801007387 */ /* 0x000fe20000100a00 */
[----:B------:R-:W-:Y:S02]  /*bf750*/  LOP3.LUT R199, R199, R198, RZ, 0x3c, !PT ;  /* 0x000000c6c7c77212 */ /* 0x000fe400078e3cff */
[----:B------:R-:W-:Y:S01]  /*bf760*/  LOP3.LUT R206, R207, R206, RZ, 0x3c, !PT ;  /* 0x000000cecfce7212 */ /* 0x000fe200078e3cff */
[----:B------:R-:W-:Y:S01]  /*bf770*/  STL.64 [R1+0x3998], R186 ;  /* 0x003998ba01007387 */ /* 0x000fe20000100a00 */
[----:B------:R-:W-:Y:S02]  /*bf780*/  LOP3.LUT R215, R215, R214, RZ, 0x3c, !PT ;  /* 0x000000d6d7d77212 */ /* 0x000fe400078e3cff */
[----:B------:R-:W-:Y:S01]  /*bf790*/  LOP3.LUT R201, R201, R200, RZ, 0x3c, !PT ;  /* 0x000000c8c9c97212 */ /* 0x000fe200078e3cff */
[----:B------:R-:W-:Y:S01]  /*bf7a0*/  STL.64 [R1+0x3990], R188 ;  /* 0x003990bc01007387 */ /* 0x000fe20000100a00 */
[----:B------:R-:W-:-:S02]  /*bf7b0*/  LOP3.LUT R208, R209, R208, RZ, 0x3c, !PT ;  /* 0x000000d0d1d07212 */ /* 0x000fc400078e3cff */
        /* <DEDUP_REMOVED lines=17> */
[----:B------:R-:W-:Y:S01]  /*bf8d0*/  LOP3.LUT R225, R225, R224, RZ, 0x3c, !PT ;  /* 0x000000e0e1e17212 */ /* 0x000fe200078e3cff */
[----:B------:R-:W-:Y:S01]  /*bf8e0*/  IMAD.MOV.U32 R34, RZ, RZ, R213 ;  /* 0x000000ffff227224 */ /* 0x000fe200078e00d5 */
[----:B------:R-:W-:Y:S01]  /*bf8f0*/  LOP3.LUT R211, R211, R210, RZ, 0x3c, !PT ;  /* 0x000000d2d3d37212 */ /* 0x000fe200078e3cff */
[----:B------:R-:W-:Y:S01]  /*bf900*/  STL.64 [R1+0x3958], R202 ;  /* 0x003958ca01007387 */ /* 0x000fe20000100a00 */
[----:B------:R-:W-:Y:S01]  /*bf910*/  LOP3.LUT R218, R219, R218, RZ, 0x3c, !PT ;  /* 0x000000dadbda7212 */ /* 0x000fe200078e3cff */
[----:B------:R-:W-:Y:S01]  /*bf920*/  IMAD.MOV.U32 R35, RZ, RZ, R212 ;  /* 0x000000ffff237224 */ /* 0x000fe200078e00d4 */
        /* <DEDUP_REMOVED lines=23> */
[----:B------:R-:W-:-:S03]  /*bfaa0*/  IMAD.MOV.U32 R158, RZ, RZ, R231 ;  /* 0x000000ffff9e7224 */ /* 0x000fc600078e00e7 */
[----:B------:R-:W-:Y:S01]  /*bfab0*/  STL.64 [R1+0x3910], R220 ;  /* 0x003910dc01007387 */ /* 0x000fe20000100a00 */
[----:B------:R-:W-:-:S03]  /*bfac0*/  IMAD.MOV.U32 R159, RZ, RZ, R230 ;  /* 0x000000ffff9f7224 */ /* 0x000fc600078e00e6 */
[----:B------:R-:W-:Y:S01]  /*bfad0*/  STL.64 [R1+0x3908], R222 ;  /* 0x003908de01007387 */ /* 0x000fe20000100a00 */
[----:B------:R-:W-:-:S03]  /*bfae0*/  IMAD.MOV.U32 R154, RZ, RZ, R252 ;  /* 0x000000ffff9a7224 */ /* 0x000fc600078e00fc */
[----:B------:R-:W-:Y:S01]  /*bfaf0*/  STL.64 [R1+0x3900], R224 ;  /* 0x003900e001007387 */ /* 0x000fe20000100a00 */
[----:B------:R-:W-:Y:S02]  /*bfb00*/  IMAD.MOV.U32 R155, RZ, RZ, R247 ;  /* 0x000000ffff9b7224 */ /* 0x000fe400078e00f7 */
[----:B---3--:R-:W-:Y:S01]  /*bfb10*/  IMAD.MOV.U32 R149, RZ, RZ, R58 ;  /* 0x000000ffff957224 */ /* 0x008fe200078e003a */
[----:B------:R-:W-:Y:S01]  /*bfb20*/  STL.64 [R1+0x38f8], R226 ;  /* 0x0038f8e201007387 */ /* 0x000fe20000100a00 */
[----:B------:R-:W-:-:S03]  /*bfb30*/  IMAD.MOV.U32 R148, RZ, RZ, R59 ;  /* 0x000000ffff947224 */ /* 0x000fc600078e003b */
[----:B------:R-:W-:Y:S01]  /*bfb40*/  STL.64 [R1+0x38f0], R228 ;  /* 0x0038f0e401007387 */ /* 0x000fe20000100a00 */
[----:B------:R-:W-:-:S03]  /*bfb50*/  IMAD.MOV.U32 R150, RZ, RZ, R28 ;  /* 0x000000ffff967224 */ /* 0x000fc600078e001c */
[----:B------:R-:W2:Y:S01]  /*bfb60*/  LDL.LU R58, [R1+0x5a8] ;  /* 0x0005a800013a7983 */ /* 0x000ea20000300800 */
[----:B------:R-:W-:-:S03]  /*bfb70*/  IMAD.MOV.U32 R151, RZ, RZ, R147 ;  /* 0x000000ffff977224 */ /* 0x000fc600078e0093 */
[----:B------:R-:W3:Y:S01]  /*bfb80*/  LDL.LU R59, [R1+0x5ac] ;  /* 0x0005ac00013b7983 */ /* 0x000ee20000300800 */
[----:B------:R-:W-:-:S03]  /*bfb90*/  IMAD.MOV.U32 R143, RZ, RZ, R120 ;  /* 0x000000ffff8f7224 */ /* 0x000fc600078e0078 */
[----:B------:R-:W-:Y:S01]  /*bfba0*/  STL.64 [R1+0x38e8], R158 ;  /* 0x0038e89e01007387 */ /* 0x000fe20000100a00 */
[----:B------:R-:W-:-:S03]  /*bfbb0*/  IMAD.MOV.U32 R142, RZ, RZ, R121 ;  /* 0x000000ffff8e7224 */ /* 0x000fc600078e0079 */
[----:B------:R-:W-:Y:S04]  /*bfbc0*/  STL.64 [R1+0x38e0], R154 ;  /* 0x0038e09a01007387 */ /* 0x000fe80000100a00 */
[----:B------:R-:W4:Y:S04]  /*bfbd0*/  LDL.LU R120, [R1+0x5b0] ;  /* 0x0005b00001787983 */ /* 0x000f280000300800 */
[----:B------:R-:W4:Y:S04]  /*bfbe0*/  LDL.LU R121, [R1+0x5b4] ;  /* 0x0005b40001797983 */ /* 0x000f280000300800 */
[----:B------:R-:W-:Y:S04]  /*bfbf0*/  STL.64 [R1+0x38d8], R150 ;  /* 0x0038d89601007387 */ /* 0x000fe80000100a00 */
[----:B------:R-:W4:Y:S04]  /*bfc00*/  LDL.LU R32, [R1+0x5b8] ;  /* 0x0005b80001207983 */ /* 0x000f280000300800 */
[----:B------:R-:W4:Y:S01]  /*bfc10*/  LDL.LU R33, [R1+0x5bc] ;  /* 0x0005bc0001217983 */ /* 0x000f220000300800 */
[----:B------:R-:W-:-:S02]  /*bfc20*/  IMAD.MOV.U32 R146, RZ, RZ, R31 ;  /* 0x000000ffff927224 */ /* 0x000fc400078e001f */
[----:B------:R-:W-:Y:S01]  /*bfc30*/  IMAD.MOV.U32 R147, RZ, RZ, R30 ;  /* 0x000000ffff937224 */ /* 0x000fe200078e001e */
[----:B------:R-:W-:Y:S01]  /*bfc40*/  STL.64 [R1+0x38d0], R148 ;  /* 0x0038d09401007387 */ /* 0x000fe20000100a00 */
[----:B------:R-:W-:Y:S02]  /*bfc50*/  IMAD.MOV.U32 R135, RZ, RZ, R116 ;  /* 0x000000ffff877224 */ /* 0x000fe400078e0074 */
[----:B------:R-:W-:Y:S01]  /*bfc60*/  IMAD.MOV.U32 R134, RZ, RZ, R117 ;  /* 0x000000ffff867224 */ /* 0x000fe200078e0075 */
[----:B------:R-:W4:Y:S04]  /*bfc70*/  LDL.LU R116, [R1+0x5c0] ;  /* 0x0005c00001747983 */ /* 0x000f280000300800 */
[----:B------:R-:W4:Y:S01]  /*bfc80*/  LDL.LU R117, [R1+0x5c4] ;  /* 0x0005c40001757983 */ /* 0x000f220000300800 */
[----:B------:R-:W-:-:S03]  /*bfc90*/  IMAD.MOV.U32 R138, RZ, RZ, R98 ;  /* 0x000000ffff8a7224 */ /* 0x000fc600078e0062 */
[----:B------:R-:W-:Y:S01]  /*bfca0*/  STL.64 [R1+0x38c8], R146 ;  /* 0x0038c89201007387 */ /* 0x000fe20000100a00 */
[----:B------:R-:W-:-:S03]  /*bfcb0*/  IMAD.MOV.U32 R139, RZ, RZ, R27 ;  /* 0x000000ffff8b7224 */ /* 0x000fc600078e001b */
[----:B------:R-:W4:Y:S04]  /*bfcc0*/  LDL.LU R62, [R1+0x5c8] ;  /* 0x0005c800013e7983 */ /* 0x000f280000300800 */
[----:B------:R-:W4:Y:S04]  /*bfcd0*/  LDL.LU R63, [R1+0x5cc] ;  /* 0x0005cc00013f7983 */ /* 0x000f280000300800 */
[----:B------:R-:W-:Y:S04]  /*bfce0*/  STL.64 [R1+0x38c0], R142 ;  /* 0x0038c08e01007387 */ /* 0x000fe80000100a00 */
[----:B------:R-:W4:Y:S01]  /*bfcf0*/  LDL.LU R111, [R1+0x5d0] ;  /* 0x0005d000016f7983 */ /* 0x000f220000300800 */
[----:B------:R-:W-:-:S03]  /*bfd00*/  IMAD.MOV.U32 R127, RZ, RZ, R104 ;  /* 0x000000ffff7f7224 */ /* 0x000fc600078e0068 */
[----:B------:R-:W4:Y:S01]  /*bfd10*/  LDL.LU R60, [R1+0x5d4] ;  /* 0x0005d400013c7983 */ /* 0x000f220000300800 */
[----:B------:R-:W-:-:S03]  /*bfd20*/  IMAD.MOV.U32 R126, RZ, RZ, R105 ;  /* 0x000000ffff7e7224 */ /* 0x000fc600078e0069 */
[----:B------:R-:W4:Y:S04]  /*bfd30*/  LDL.LU R61, [R1+0x5d8] ;  /* 0x0005d800013d7983 */ /* 0x000f280000300800 */
[----:B------:R-:W4:Y:S04]  /*bfd40*/  LDL.LU R28, [R1+0x5dc] ;  /* 0x0005dc00011c7983 */ /* 0x000f280000300800 */
[----:B------:R-:W-:Y:S04]  /*bfd50*/  STL.64 [R1+0x38b8], R138 ;  /* 0x0038b88a01007387 */ /* 0x000fe80000100a00 */
[----:B------:R-:W4:Y:S04]  /*bfd60*/  LDL.LU R104, [R1+0x5e0] ;  /* 0x0005e00001687983 */ /* 0x000f280000300800 */
[----:B------:R-:W4:Y:S04]  /*bfd70*/  LDL.LU R105, [R1+0x5e4] ;  /* 0x0005e40001697983 */ /* 0x000f280000300800 */
[----:B------:R-:W4:Y:S04]  /*bfd80*/  LDL.LU R30, [R1+0x5e8] ;  /* 0x0005e800011e7983 */ /* 0x000f280000300800 */
[----:B------:R-:W4:Y:S01]  /*bfd90*/  LDL.LU R27, [R1+0x5ec] ;  /* 0x0005ec00011b7983 */ /* 0x000f220000300800 */
[----:B------:R-:W-:Y:S01]  /*bfda0*/  LOP3.LUT R129, R129, R128, RZ, 0x3c, !PT ;  /* 0x0000008081817212 */ /* 0x000fe200078e3cff */
[----:B------:R-:W-:-:S02]  /*bfdb0*/  IMAD.MOV.U32 R130, RZ, RZ, R57 ;  /* 0x000000ffff827224 */ /* 0x000fc400078e0039 */
[----:B------:R-:W-:Y:S01]  /*bfdc0*/  IMAD.MOV.U32 R131, RZ, RZ, R56 ;  /* 0x000000ffff837224 */ /* 0x000fe200078e0038 */
[----:B------:R-:W-:Y:S01]  /*bfdd0*/  STL.64 [R1+0x38b0], R134 ;  /* 0x0038b08601007387 */ /* 0x000fe20000100a00 */
[----:B------:R-:W-:-:S03]  /*bfde0*/  LOP3.LUT R128, R129, R128, RZ, 0x3c, !PT ;  /* 0x0000008081807212 */ /* 0x000fc600078e3cff */
[----:B------:R-:W4:Y:S01]  /*bfdf0*/  LDL.LU R31, [R1+0x5f0] ;  /* 0x0005f000011f7983 */ /* 0x000f220000300800 */
[----:B------:R-:W-:-:S03]  /*bfe00*/  LOP3.LUT R129, R129, R128, RZ, 0x3c, !PT ;  /* 0x0000008081817212 */ /* 0x000fc600078e3cff */
[----:B------:R-:W4:Y:S01]  /*bfe10*/  LDL.LU R98, [R1+0x5f4] ;  /* 0x0005f40001627983 */ /* 0x000f220000300800 */
[----:B--2---:R-:W-:-:S03]  /*bfe20*/  IMAD.MOV.U32 R123, RZ, RZ, R58 ;  /* 0x000000ffff7b7224 */ /* 0x004fc600078e003a */
[----:B------:R-:W2:Y:S01]  /*bfe30*/  LDL.LU R58, [R1+0x5f8] ;  /* 0x0005f800013a7983 */ /* 0x000ea20000300800 */
[----:B---3--:R-:W-:-:S03]  /*bfe40*/  IMAD.MOV.U32 R122, RZ, RZ, R59 ;  /* 0x000000ffff7a7224 */ /* 0x008fc600078e003b */
[----:B------:R-:W3:Y:S04]  /*bfe50*/  LDL.LU R59, [R1+0x5fc] ;  /* 0x0005fc00013b7983 */ /* 0x000ee80000300800 */
[----:B------:R-:W-:Y:S04]  /*bfe60*/  STL.64 [R1+0x38a8], R130 ;  /* 0x0038a88201007387 */ /* 0x000fe80000100a00 */
[----:B------:R-:W3:Y:S04]  /*bfe70*/  LDL.LU R56, [R1+0x600] ;  /* 0x0006000001387983 */ /* 0x000ee80000300800 */
[----:B------:R-:W3:Y:S04]  /*bfe80*/  LDL.LU R57, [R1+0x604] ;  /* 0x0006040001397983 */ /* 0x000ee80000300800 */
[----:B------:R-:W-:Y:S01]  /*bfe90*/  STL.64 [R1+0x38a0], R128 ;  /* 0x0038a08001007387 */ /* 0x000fe20000100a00 */
[----:B----4-:R-:W-:-:S03]  /*bfea0*/  IMAD.MOV.U32 R119, RZ, RZ, R32 ;  /* 0x000000ffff777224 */ /* 0x010fc600078e0020 */
[----:B------:R-:W4:Y:S01]  /*bfeb0*/  LDL.LU R32, [R1+0x608] ;  /* 0x0006080001207983 */ /* 0x000f220000300800 */
[----:B------:R-:W-:-:S03]  /*bfec0*/  IMAD.MOV.U32 R118, RZ, RZ, R33 ;  /* 0x000000ffff767224 */ /* 0x000fc600078e0021 */
[----:B------:R-:W4:Y:S01]  /*bfed0*/  LDL.LU R33, [R1+0x60c] ;  /* 0x00060c0001217983 */ /* 0x000f220000300800 */
[----:B------:R-:W-:-:S04]  /*bfee0*/  LOP3.LUT R121, R121, R120, RZ, 0x3c, !PT ;  /* 0x0000007879797212 */ /* 0x000fc800078e3cff */
[----:B------:R-:W-:Y:S01]  /*bfef0*/  LOP3.LUT R120, R121, R120, RZ, 0x3c, !PT ;  /* 0x0000007879787212 */ /* 0x000fe200078e3cff */
[----:B------:R-:W-:Y:S01]  /*bff00*/  STL.64 [R1+0x3898], R126 ;  /* 0x0038987e01007387 */ /* 0x000fe20000100a00 */
[----:B------:R-:W-:-:S03]  /*bff10*/  LOP3.LUT R117, R117, R116, RZ, 0x3c, !PT ;  /* 0x0000007475757212 */ /* 0x000fc600078e3cff */
[----:B------:R-:W4:Y:S01]  /*bff20*/  LDL.LU R38, [R1+0x620] ;  /* 0x0006200001267983 */ /* 0x000f220000300800 */
[----:B------:R-:W-:Y:S02]  /*bff30*/  LOP3.LUT R121, R121, R120, RZ, 0x3c, !PT ;  /* 0x0000007879797212 */ /* 0x000fe400078e3cff */
[----:B------:R-:W-:Y:S01]  /*bff40*/  LOP3.LUT R116, R117, R116, RZ, 0x3c, !PT ;  /* 0x0000007475747212 */ /* 0x000fe200078e3cff */
[----:B------:R-:W4:Y:S01]  /*bff50*/  LDL.LU R39, [R1+0x624] ;  /* 0x0006240001277983 */ /* 0x000f220000300800 */
[----:B------:R-:W-:-:S03]  /*bff60*/  IMAD.MOV.U32 R115, RZ, RZ, R62 ;  /* 0x000000ffff737224 */ /* 0x000fc600078e003e */
[----:B------:R-:W-:Y:S01]  /*bff70*/  STL.64 [R1+0x3890], R122 ;  /* 0x0038907a01007387 */ /* 0x000fe20000100a00 */
[----:B------:R-:W-:Y:S01]  /*bff80*/  LOP3.LUT R117, R117, R116, RZ, 0x3c, !PT ;  /* 0x0000007475757212 */ /* 0x000fe200078e3cff */
[----:B------:R-:W-:Y:S02]  /*bff90*/  IMAD.MOV.U32 R114, RZ, RZ, R63 ;  /* 0x000000ffff727224 */ /* 0x000fe400078e003f */
[----:B------:R-:W4:Y:S04]  /*bffa0*/  LDL.LU R62, [R1+0x628] ;  /* 0x00062800013e7983 */ /* 0x000f280000300800 */
[----:B------:R-:W4:Y:S04]  /*bffb0*/  LDL.LU R63, [R1+0x62c] ;  /* 0x00062c00013f7983 */ /* 0x000f280000300800 */
[----:B------:R-:W-:Y:S01]  /*bffc0*/  STL.64 [R1+0x3888], R120 ;  /* 0x0038887801007387 */ /* 0x000fe20000100a00 */
[----:B------:R-:W-:-:S03]  /*bffd0*/  IMAD.MOV.U32 R110, RZ, RZ, R60 ;  /* 0x000000ffff6e7224 */ /* 0x000fc600078e003c */
[----:B------:R-:W-:Y:S01]  /*bffe0*/  STL.64 [R1+0x3880], R118 ;  /* 0x0038807601007387 */ /* 0x000fe20000100a00 */
[----:B------:R-:W-:-:S03]  /*bfff0*/  IMAD.MOV.U32 R107, RZ, RZ, R61 ;  /* 0x000000ffff6b7224 */ /* 0x000fc600078e003d */
[----:B------:R-:W4:Y:S04]  /*c0000*/  LDL.LU R60, [R1+0x630] ;  /* 0x00063000013c7983 */ /* 0x000f280000300800 */
[----:B------:R-:W4:Y:S01]  /*c0010*/  LDL.LU R61, [R1+0x634] ;  /* 0x00063400013d7983 */ /* 0x000f220000300800 */
[----:B------:R-:W-:-:S03]  /*c0020*/  IMAD.MOV.U32 R106, RZ, RZ, R28 ;  /* 0x000000ffff6a7224 */ /* 0x000fc600078e001c */
[----:B------:R-:W-:Y:S04]  /*c0030*/  STL.64 [R1+0x3878], R116 ;  /* 0x0038787401007387 */ /* 0x000fe80000100a00 */
[----:B------:R-:W-:Y:S04]  /*c0040*/  STL.64 [R1+0x3870], R114 ;  /* 0x0038707201007387 */ /* 0x000fe80000100a00 */
[----:B------:R-:W4:Y:S01]  /*c0050*/  LDL.LU R28, [R1+0x638] ;  /* 0x00063800011c7983 */ /* 0x000f220000300800 */
[----:B------:R-:W-:-:S03]  /*c0060*/  IMAD.MOV.U32 R102, RZ, RZ, R27 ;  /* 0x000000ffff667224 */ /* 0x000fc600078e001b */
[----:B------:R-:W4:Y:S01]  /*c0070*/  LDL.LU R27, [R1+0x63c] ;  /* 0x00063c00011b7983 */ /* 0x000f220000300800 */
[----:B------:R-:W-:-:S04]  /*c0080*/  LOP3.LUT R105, R105, R104, RZ, 0x3c, !PT ;  /* 0x0000006869697212 */ /* 0x000fc800078e3cff */
[C---:B------:R-:W-:Y:S01]  /*c0090*/  LOP3.LUT R104, R105.reuse, R104, RZ, 0x3c, !PT ;  /* 0x0000006869687212 */ /* 0x040fe200078e3cff */
[----:B------:R-:W-:Y:S01]  /*c00a0*/  IMAD.MOV.U32 R103, RZ, RZ, R30 ;  /* 0x000000ffff677224 */ /* 0x000fe200078e001e */
[----:B------:R-:W-:Y:S02]  /*c00b0*/  STL.64 [R1+0x3868], R110 ;  /* 0x0038686e01007387 */ /* 0x000fe40000100a00 */
[----:B------:R-:W-:Y:S01]  /*c00c0*/  LOP3.LUT R105, R105, R104, RZ, 0x3c, !PT ;  /* 0x0000006869697212 */ /* 0x000fe200078e3cff */
[----:B------:R-:W-:Y:S01]  /*c00d0*/  IMAD.MOV.U32 R30, RZ, RZ, R98 ;  /* 0x000000ffff1e7224 */ /* 0x000fe200078e0062 */
[----:B------:R-:W-:Y:S01]  /*c00e0*/  STL.64 [R1+0x3860], R106 ;  /* 0x0038606a01007387 */ /* 0x000fe20000100a00 */
[----:B------:R-:W-:-:S05]  /*c00f0*/  IMAD.MOV.U32 R4, RZ, RZ, R19 ;  /* 0x000000ffff047224 */ /* 0x000fca00078e0013 */
[----:B------:R1:W-:Y:S02]  /*c0100*/  LDGSTS.E [R6+0x16080], desc[UR28][R4.64], P0 ;  /* 0x1608000004067fae */ /* 0x0003e4000812185c */
[----:B-1----:R-:W-:Y:S02]  /*c0110*/  IMAD.MOV.U32 R5, RZ, RZ, R17 ;  /* 0x000000ffff057224 */ /* 0x002fe400078e0011 */
[----:B------:R-:W-:Y:S01]  /*c0120*/  IMAD.MOV.U32 R4, RZ, RZ, R16 ;  /* 0x000000ffff047224 */ /* 0x000fe200078e0010 */
[----:B------:R-:W-:Y:S01]  /*c0130*/  UISETP.GT.AND UP1, UPT, UR15, 0x30, UPT ;  /* 0x000000300f00788c */ /* 0x000fe2000bf24270 */
[----:B--2---:R-:W-:-:S03]  /*c0140*/  IMAD.MOV.U32 R99, RZ, RZ, R58 ;  /* 0x000000ffff637224 */ /* 0x004fc600078e003a */
[----:B------:R-:W-:Y:S01]  /*c0150*/  LDGSTS.E [R6+0x16100], desc[UR28][R4.64], P0 ;  /* 0x1610000004067fae */ /* 0x000fe2000812185c */
[----:B---3--:R-:W-:-:S03]  /*c0160*/  IMAD.MOV.U32 R98, RZ, RZ, R59 ;  /* 0x000000ffff627224 */ /* 0x008fc600078e003b */
[----:B------:R-:W2:Y:S04]  /*c0170*/  LDL.LU R58, [R1+0x640] ;  /* 0x00064000013a7983 */ /* 0x000ea80000300800 */
[----:B------:R-:W2:Y:S01]  /*c0180*/  LDL.LU R59, [R1+0x644] ;  /* 0x00064400013b7983 */ /* 0x000ea20000300800 */
[----:B------:R-:W-:-:S03]  /*c0190*/  IMAD.MOV.U32 R67, RZ, RZ, R56 ;  /* 0x000000ffff437224 */ /* 0x000fc600078e0038 */
[----:B------:R-:W-:Y:S01]  /*c01a0*/  STL.64 [R1+0x3858], R104 ;  /* 0x0038586801007387 */ /* 0x000fe20000100a00 */
[----:B------:R-:W-:-:S03]  /*c01b0*/  IMAD.MOV.U32 R66, RZ, RZ, R57 ;  /* 0x000000ffff427224 */ /* 0x000fc600078e0039 */
[----:B------:R-:W3:Y:S04]  /*c01c0*/  LDL.LU R56, [R1+0x648] ;  /* 0x0006480001387983 */ /* 0x000ee80000300800 */
[----:B------:R-:W3:Y:S04]  /*c01d0*/  LDL.LU R57, [R1+0x64c] ;  /* 0x00064c0001397983 */ /* 0x000ee80000300800 */
[----:B------:R-:W-:Y:S04]  /*c01e0*/  STL.64 [R1+0x3850], R102 ;  /* 0x0038506601007387 */ /* 0x000fe80000100a00 */
[----:B------:R-:W3:Y:S01]  /*c01f0*/  LDL.LU R36, [R1+0x650] ;  /* 0x0006500001247983 */ /* 0x000ee20000300800 */
[----:B----4-:R-:W-:-:S03]  /*c0200*/  LOP3.LUT R33, R33, R32, RZ, 0x3c, !PT ;  /* 0x0000002021217212 */ /* 0x010fc600078e3cff */
[----:B------:R-:W4:Y:S04]  /*c0210*/  LDL.LU R37, [R1+0x654] ;  /* 0x0006540001257983 */ /* 0x000f280000300800 */
[----:B------:R1:W-:Y:S01]  /*c0220*/  STL.64 [R1+0x3848], R30 ;  /* 0x0038481e01007387 */ /* 0x0003e20000100a00 */
[----:B------:R-:W-:-:S03]  /*c0230*/  LOP3.LUT R32, R33, R32, RZ, 0x3c, !PT ;  /* 0x0000002021207212 */ /* 0x000fc600078e3cff */
[----:B------:R-:W4:Y:S04]  /*c0240*/  LDL.LU R54, [R1+0x658] ;  /* 0x0006580001367983 */ /* 0x000f280000300800 */
[----:B------:R-:W4:Y:S04]  /*c0250*/  LDL.LU R55, [R1+0x65c] ;  /* 0x00065c0001377983 */ /* 0x000f280000300800 */
[----:B------:R-:W-:Y:S04]  /*c0260*/  STL.64 [R1+0x3840], R98 ;  /* 0x0038406201007387 */ /* 0x000fe80000100a00 */
[----:B------:R-:W4:Y:S01]  /*c0270*/  LDL.LU R50, [R1+0x660] ;  /* 0x0006600001327983 */ /* 0x000f220000300800 */
[----:B------:R-:W-:-:S03]  /*c0280*/  LOP3.LUT R33, R33, R32, RZ, 0x3c, !PT ;  /* 0x0000002021217212 */ /* 0x000fc600078e3cff */
[----:B------:R-:W4:Y:S04]  /*c0290*/  LDL.LU R51, [R1+0x664] ;  /* 0x0006640001337983 */ /* 0x000f280000300800 */
[----:B------:R-:W4:Y:S04]  /*c02a0*/  LDL.LU R44, [R1+0x668] ;  /* 0x00066800012c7983 */ /* 0x000f280000300800 */
[----:B------:R-:W4:Y:S04]  /*c02b0*/  LDL.LU R45, [R1+0x66c] ;  /* 0x00066c00012d7983 */ /* 0x000f280000300800 */
[----:B------:R-:W-:Y:S04]  /*c02c0*/  STL.64 [R1+0x3838], R66 ;  /* 0x0038384201007387 */ /* 0x000fe80000100a00 */
[----:B------:R-:W4:Y:S04]  /*c02d0*/  LDL.LU R46, [R1+0x730] ;  /* 0x00073000012e7983 */ /* 0x000f280000300800 */
[----:B------:R-:W4:Y:S04]  /*c02e0*/  LDL.LU R47, [R1+0x734] ;  /* 0x00073400012f7983 */ /* 0x000f280000300800 */
[----:B------:R-:W4:Y:S04]  /*c02f0*/  LDL.LU R40, [R1+0x738] ;  /* 0x0007380001287983 */ /* 0x000f280000300800 */
[----:B------:R-:W4:Y:S04]  /*c0300*/  LDL.LU R41, [R1+0x73c] ;  /* 0x00073c0001297983 */ /* 0x000f280000300800 */
[----:B------:R1:W-:Y:S04]  /*c0310*/  STL.64 [R1+0x3830], R32 ;  /* 0x0038302001007387 */ /* 0x0003e80000100a00 */
        /* <DEDUP_REMOVED lines=8> */
[----:B------:R-:W-:Y:S04]  /*c03a0*/  STL.64 [R1+0x3828], R64 ;  /* 0x0038284001007387 */ /* 0x000fe80000100a00 */
[----:B------:R-:W4:Y:S04]  /*c03b0*/  LDL.LU R28, [R1+0x750] ;  /* 0x00075000011c7983 */ /* 0x000f280000300800 */
[----:B------:R-:W4:Y:S01]  /*c03c0*/  LDL.LU R27, [R1+0x754] ;  /* 0x00075400011b7983 */ /* 0x000f220000300800 */
[----:B------:R-:W-:-:S03]  /*c03d0*/  USEL UR10, URZ, 0x4, !UP1 ;  /* 0x000000043f0a7887 */ /* 0x000fc6000c800000 */
[----:B------:R-:W-:Y:S01]  /*c03e0*/  LDGSTS.E [R6+0x16180], desc[UR28][R92.64], P0 ;  /* 0x161800005c067fae */ /* 0x000fe2000812185c */
[----:B------:R-:W-:Y:S02]  /*c03f0*/  USEL UR10, UR10, URZ, !UP0 ;  /* 0x0000003f0a0a7287 */ /* 0x000fe4000c000000 */
[----:B------:R-:W-:Y:S01]  /*c0400*/  UISETP.GT.AND UP4, UPT, UR15, 0x34, UPT ;  /* 0x000000340f00788c */ /* 0x000fe2000bf84270 */
[----:B------:R-:W-:Y:S03]  /*c0410*/  LDGSTS.E [R6+0x16200], desc[UR28][R152.64], P0 ;  /* 0x1620000098067fae */ /* 0x000fe6000812185c */
[----:B------:R-:W-:Y:S01]  /*c0420*/  ISETP.NE.U32.AND P2, PT, RZ, UR10, PT ;  /* 0x0000000aff007c0c */ /* 0x000fe2000bf45070 */
[----:B------:R-:W-:Y:S01]  /*c0430*/  LDGSTS.E [R6+0x16280], desc[UR28][R156.64], P0 ;  /* 0x162800009c067fae */ /* 0x000fe2000812185c */
[----:B------:R-:W-:-:S03]  /*c0440*/  USEL UR13, URZ, 0x4, !UP4 ;  /* 0x000000043f0d7887 */ /* 0x000fc6000e000000 */
[----:B------:R-:W-:Y:S04]  /*c0450*/  LDGSTS.E [R6+0x16300], desc[UR28][R160.64], P0 ;  /* 0x16300000a0067fae */ /* 0x000fe8000812185c */
[----:B------:R-:W-:Y:S04]  /*c0460*/  LDGSTS.E [R6+0x16380], desc[UR28][R162.64], P0 ;  /* 0x16380000a2067fae */ /* 0x000fe8000812185c */
[----:B------:R-:W-:Y:S04]  /*c0470*/  LDGSTS.E [R6+0x16400], desc[UR28][R164.64], P0 ;  /* 0x16400000a4067fae */ /* 0x000fe8000812185c */
[----:B------:R-:W-:Y:S01]  /*c0480*/  LDGSTS.E [R6+0x16480], desc[UR28][R166.64], P0 ;  /* 0x16480000a6067fae */ /* 0x000fe2000812185c */
[----:B------:R-:W-:-:S03]  /*c0490*/  USEL UR13, UR13, URZ, !UP0 ;  /* 0x0000003f0d0d7287 */ /* 0x000fc6000c000000 */
[----:B------:R-:W-:Y:S04]  /*c04a0*/  LDGSTS.E [R6+0x16500], desc[UR28][R168.64], P0 ;  /* 0x16500000a8067fae */ /* 0x000fe8000812185c */
[----:B------:R-:W-:Y:S04]  /*c04b0*/  LDGSTS.E [R6+0x16580], desc[UR28][R170.64], P0 ;  /* 0x16580000aa067fae */ /* 0x000fe8000812185c */
[----:B------:R-:W-:Y:S04]  /*c04c0*/  LDGSTS.E [R6+0x16600], desc[UR28][R172.64], P0 ;  /* 0x16600000ac067fae */ /* 0x000fe8000812185c */
[----:B------:R-:W-:Y:S04]  /*c04d0*/  LDGSTS.E [R6+0x16680], desc[UR28][R174.64], P0 ;  /* 0x16680000ae067fae */ /* 0x000fe8000812185c */
[----:B------:R-:W-:Y:S04]  /*c04e0*/  LDGSTS.E [R6+0x16700], desc[UR28][R176.64], P0 ;  /* 0x16700000b0067fae */ /* 0x000fe8000812185c */
[----:B------:R-:W-:Y:S01]  /*c04f0*/  LDGSTS.E [R6+0x16780], desc[UR28][R178.64], P0 ;  /* 0x16780000b2067fae */ /* 0x000fe2000812185c */
[----:B------:R-:W-:-:S03]  /*c0500*/  ISETP.NE.U32.AND P3, PT, RZ, UR13, PT ;  /* 0x0000000dff007c0c */ /* 0x000fc6000bf65070 */
[----:B------:R-:W-:Y:S04]  /*c0510*/  LDGSTS.E [R6+0x18000], desc[UR28][R180.64], P2 ;  /* 0x18000000b4067fae */ /* 0x000fe8000912185c */
[----:B------:R-:W-:Y:S01]  /*c0520*/  LDGSTS.E [R6+0x18080], desc[UR28][R182.64], P2 ;  /* 0x18080000b6067fae */ /* 0x000fe2000912185c */
[----:B------:R-:W-:-:S03]  /*c0530*/  UISETP.GT.AND UP3, UPT, UR15, 0x38, UPT ;  /* 0x000000380f00788c */ /* 0x000fc6000bf64270 */
[----:B------:R-:W-:Y:S04]  /*c0540*/  LDGSTS.E [R6+0x18100], desc[UR28][R184.64], P2 ;  /* 0x18100000b8067fae */ /* 0x000fe8000912185c */
[----:B------:R-:W-:Y:S04]  /*c0550*/  LDGSTS.E [R6+0x18180], desc[UR28][R186.64], P2 ;  /* 0x18180000ba067fae */ /* 0x000fe8000912185c */
[----:B------:R-:W-:Y:S04]  /*c0560*/  LDGSTS.E [R6+0x18200], desc[UR28][R188.64], P2 ;  /* 0x18200000bc067fae */ /* 0x000fe8000912185c */
        /* <DEDUP_REMOVED lines=9> */
[----:B------:R-:W-:Y:S01]  /*c0600*/  LDGSTS.E [R6+0x18600], desc[UR28][R204.64], P2 ;  /* 0x18600000cc067fae */ /* 0x000fe2000912185c */
[----:B------:R-:W-:-:S03]  /*c0610*/  LOP3.LUT R63, R63, R62, RZ, 0x3c, !PT ;  /* 0x0000003e3f3f7212 */ /* 0x000fc600078e3cff */
[----:B------:R-:W-:Y:S01]  /*c0620*/  LDGSTS.E [R6+0x18680], desc[UR28][R206.64], P2 ;  /* 0x18680000ce067fae */ /* 0x000fe2000912185c */
[----:B------:R-:W-:-:S03]  /*c0630*/  LOP3.LUT R61, R61, R60, RZ, 0x3c, !PT ;  /* 0x0000003c3d3d7212 */ /* 0x000fc600078e3cff */
[----:B------:R-:W-:Y:S04]  /*c0640*/  LDGSTS.E [R6+0x18700], desc[UR28][R208.64], P2 ;  /* 0x18700000d0067fae */ /* 0x000fe8000912185c */
[----:B------:R-:W-:Y:S01]  /*c0650*/  LDGSTS.E [R6+0x18780], desc[UR28][R210.64], P2 ;  /* 0x18780000d2067fae */ /* 0x000fe2000912185c */
[----:B------:R-:W-:-:S03]  /*c0660*/  ISETP.NE.U32.AND P4, PT, RZ, UR12, PT ;  /* 0x0000000cff007c0c */ /* 0x000fc6000bf85070 */
[----:B------:R-:W-:Y:S01]  /*c0670*/  LDGSTS.E [R6+0x1a000], desc[UR28][R214.64], P3 ;  /* 0x1a000000d6067fae */ /* 0x000fe2000992185c */
[----:B------:R-:W-:-:S03]  /*c0680*/  LOP3.LUT R62, R63, R62, RZ, 0x3c, !PT ;  /* 0x0000003e3f3e7212 */ /* 0x000fc600078e3cff */
[----:B------:R-:W-:Y:S01]  /*c0690*/  LDGSTS.E [R6+0x1a080], desc[UR28][R216.64], P3 ;  /* 0x1a080000d8067fae */ /* 0x000fe2000992185c */
[----:B------:R-:W-:-:S03]  /*c06a0*/  LOP3.LUT R60, R61, R60, RZ, 0x3c, !PT ;  /* 0x0000003c3d3c7212 */ /* 0x000fc600078e3cff */
        /* <DEDUP_REMOVED lines=15> */
[----:B------:R-:W-:Y:S04]  /*c07a0*/  STL.64 [R1+0x3820], R62 ;  /* 0x0038203e01007387 */ /* 0x000fe80000100a00 */
[----:B------:R-:W-:Y:S04]  /*c07b0*/  LDGSTS.E [R6+0x1a680], desc[UR28][R142.64], P3 ;  /* 0x1a6800008e067fae */ /* 0x000fe8000992185c */
[----:B------:R-:W-:Y:S04]  /*c07c0*/  STL.64 [R1+0x3818], R60 ;  /* 0x0038183c01007387 */ /* 0x000fe80000100a00 */
[----:B------:R-:W-:Y:S01]  /*c07d0*/  LDGSTS.E [R6+0x1a700], desc[UR28][R138.64], P3 ;  /* 0x1a7000008a067fae */ /* 0x000fe2000992185c */
[----:B--2---:R-:W-:-:S03]  /*c07e0*/  LOP3.LUT R59, R59, R58, RZ, 0x3c, !PT ;  /* 0x0000003a3b3b7212 */ /* 0x004fc600078e3cff */
[----:B------:R2:W-:Y:S01]  /*c07f0*/  STL.64 [R1+0x3810], R16 ;  /* 0x0038101001007387 */ /* 0x0005e20000100a00 */
[----:B------:R-:W-:-:S03]  /*c0800*/  LOP3.LUT R58, R59, R58, RZ, 0x3c, !PT ;  /* 0x0000003a3b3a7212 */ /* 0x000fc600078e3cff */
[----:B------:R-:W-:Y:S01]  /*c0810*/  LDGSTS.E [R6+0x1a780], desc[UR28][R134.64], P3 ;  /* 0x1a78000086067fae */ /* 0x000fe2000992185c */
[----:B---3--:R-:W-:-:S03]  /*c0820*/  LOP3.LUT R57, R57, R56, RZ, 0x3c, !PT ;  /* 0x0000003839397212 */ /* 0x008fc600078e3cff */
[----:B------:R-:W-:Y:S01]  /*c0830*/  LDGSTS.E [R6+0x1c000], desc[UR28][R130.64], P4 ;  /* 0x1c00000082067fae */ /* 0x000fe2000a12185c */
[----:B------:R-:W-:-:S03]  /*c0840*/  LOP3.LUT R56, R57, R56, RZ, 0x3c, !PT ;  /* 0x0000003839387212 */ /* 0x000fc600078e3cff */
[----:B------:R-:W-:Y:S01]  /*c0850*/  LDGSTS.E [R6+0x1c080], desc[UR28][R128.64], P4 ;  /* 0x1c08000080067fae */ /* 0x000fe2000a12185c */
[----:B------:R-:W-:Y:S02]  /*c0860*/  LOP3.LUT R59, R59, R58, RZ, 0x3c, !PT ;  /* 0x0000003a3b3b7212 */ /* 0x000fe400078e3cff */
[-C--:B----4-:R-:W-:Y:S01]  /*c0870*/  LOP3.LUT R37, R37, R36.reuse, RZ, 0x3c, !PT ;  /* 0x0000002425257212 */ /* 0x090fe200078e3cff */
[----:B------:R-:W-:Y:S03]  /*c0880*/  LDGSTS.E [R6+0x1c100], desc[UR28][R126.64], P4 ;  /* 0x1c1000007e067fae */ /* 0x000fe6000a12185c */
[----:B------:R-:W-:Y:S02]  /*c0890*/  LOP3.LUT R36, R37, R36, RZ, 0x3c, !PT ;  /* 0x0000002425247212 */ /* 0x000fe400078e3cff */
[----:B------:R-:W-:Y:S02]  /*c08a0*/  LOP3.LUT R57, R57, R56, RZ, 0x3c, !PT ;  /* 0x0000003839397212 */ /* 0x000fe400078e3cff */
[-C--:B------:R-:W-:Y:S01]  /*c08b0*/  LOP3.LUT R55, R55, R54.reuse, RZ, 0x3c, !PT ;  /* 0x0000003637377212 */ /* 0x080fe200078e3cff */
[----:B------:R-:W-:Y:S03]  /*c08c0*/  STL.64 [R1+0x3808], R58 ;  /* 0x0038083a01007387 */ /* 0x000fe60000100a00 */
[----:B------:R-:W-:-:S02]  /*c08d0*/  LOP3.LUT R54, R55, R54, RZ, 0x3c, !PT ;  /* 0x0000003637367212 */ /* 0x000fc400078e3cff */
[----:B------:R-:W-:Y:S01]  /*c08e0*/  LOP3.LUT R51, R51, R50, RZ, 0x3c, !PT ;  /* 0x0000003233337212 */ /* 0x000fe200078e3cff */
[----:B------:R-:W-:Y:S01]  /*c08f0*/  USEL UR11, UR11, URZ, !UP0 ;  /* 0x0000003f0b0b7287 */ /* 0x000fe2000c000000 */
[----:B------:R-:W-:Y:S01]  /*c0900*/  LOP3.LUT R37, R37, R36, RZ, 0x3c, !PT ;  /* 0x0000002425257212 */ /* 0x000fe200078e3cff */
[----:B------:R-:W-:Y:S01]  /*c0910*/  LDGSTS.E [R6+0x1c180], desc[UR28][R122.64], P4 ;  /* 0x1c1800007a067fae */ /* 0x000fe2000a12185c */
[----:B------:R-:W-:Y:S02]  /*c0920*/  LOP3.LUT R50, R51, R50, RZ, 0x3c, !PT ;  /* 0x0000003233327212 */ /* 0x000fe400078e3cff */
[----:B------:R-:W-:Y:S01]  /*c0930*/  LOP3.LUT R55, R55, R54, RZ, 0x3c, !PT ;  /* 0x0000003637377212 */ /* 0x000fe200078e3cff */
[----:B------:R-:W-:Y:S01]  /*c0940*/  IMAD.MOV.U32 R49, RZ, RZ, R44 ;  /* 0x000000ffff317224 */ /* 0x000fe200078e002c */
[----:B------:R-:W-:Y:S01]  /*c0950*/  LOP3.LUT R51, R51, R50, RZ, 0x3c, !PT ;  /* 0x0000003233337212 */ /* 0x000fe200078e3cff */
[----:B------:R-:W-:Y:S01]  /*c0960*/  IMAD.MOV.U32 R48, RZ, RZ, R45 ;  /* 0x000000ffff307224 */ /* 0x000fe200078e002d */
[----:B------:R-:W-:Y:S01]  /*c0970*/  STL.64 [R1+0x3800], R56 ;  /* 0x0038003801007387 */ /* 0x000fe20000100a00 */
[----:B------:R-:W-:-:S03]  /*c0980*/  LOP3.LUT R47, R47, R46, RZ, 0x3c, !PT ;  /* 0x0000002e2f2f7212 */ /* 0x000fc600078e3cff */
[----:B------:R-:W-:Y:S01]  /*c0990*/  LDGSTS.E [R6+0x1c200], desc[UR28][R120.64], P4 ;  /* 0x1c20000078067fae */ /* 0x000fe2000a12185c */
[----:B------:R-:W-:-:S03]  /*c09a0*/  LOP3.LUT R46, R47, R46, RZ, 0x3c, !PT ;  /* 0x0000002e2f2e7212 */ /* 0x000fc600078e3cff */
[----:B------:R3:W-:Y:S01]  /*c09b0*/  STL.64 [R1+0x37f8], R36 ;  /* 0x0037f82401007387 */ /* 0x0007e20000100a00 */
[----:B------:R-:W-:Y:S01]  /*c09c0*/  IMAD.MOV.U32 R45, RZ, RZ, R40 ;  /* 0x000000ffff2d7224 */ /* 0x000fe200078e0028 */
[----:B------:R-:W-:Y:S01]  /*c09d0*/  LOP3.LUT R47, R47, R46, RZ, 0x3c, !PT ;  /* 0x0000002e2f2f7212 */ /* 0x000fe200078e3cff */
[----:B------:R-:W-:Y:S01]  /*c09e0*/  IMAD.MOV.U32 R44, RZ, RZ, R41 ;  /* 0x000000ffff2c7224 */ /* 0x000fe200078e0029 */
[----:B------:R-:W-:Y:S01]  /*c09f0*/  STL.64 [R1+0x37f0], R54 ;  /* 0x0037f03601007387 */ /* 0x000fe20000100a00 */
[----:B------:R-:W-:-:S03]  /*c0a00*/  LOP3.LUT R43, R43, R42, RZ, 0x3c, !PT ;  /* 0x0000002a2b2b7212 */ /* 0x000fc600078e3cff */
[----:B------:R-:W-:Y:S01]  /*c0a10*/  LDGSTS.E [R6+0x1c280], desc[UR28][R118.64], P4 ;  /* 0x1c28000076067fae */ /* 0x000fe2000a12185c */
[----:B------:R-:W-:-:S03]  /*c0a20*/  LOP3.LUT R42, R43, R42, RZ, 0x3c, !PT ;  /* 0x0000002a2b2a7212 */ /* 0x000fc600078e3cff */
[----:B------:R-:W-:Y:S01]  /*c0a30*/  STL.64 [R1+0x37e8], R50 ;  /* 0x0037e83201007387 */ /* 0x000fe20000100a00 */
[----:B------:R-:W-:Y:S01]  /*c0a40*/  IMAD.MOV.U32 R41, RZ, RZ, R38 ;  /* 0x000000ffff297224 */ /* 0x000fe200078e0026 */
[----:B------:R-:W-:Y:S01]  /*c0a50*/  LOP3.LUT R43, R43, R42, RZ, 0x3c, !PT ;  /* 0x0000002a2b2b7212 */ /* 0x000fe200078e3cff */
[----:B------:R-:W-:Y:S01]  /*c0a60*/  IMAD.MOV.U32 R40, RZ, RZ, R39 ;  /* 0x000000ffff287224 */ /* 0x000fe200078e0027 */
[----:B------:R-:W-:Y:S01]  /*c0a70*/  STL.64 [R1+0x37e0], R48 ;  /* 0x0037e03001007387 */ /* 0x000fe20000100a00 */
[----:B------:R-:W-:-:S03]  /*c0a80*/  ISETP.NE.U32.AND P5, PT, RZ, UR11, PT ;  /* 0x0000000bff007c0c */ /* 0x000fc6000bfa5070 */
[----:B------:R-:W-:Y:S01]  /*c0a90*/  STL.64 [R1+0x37d8], R46 ;  /* 0x0037d82e01007387 */ /* 0x000fe20000100a00 */
[----:B------:R-:W-:-:S03]  /*c0aa0*/  IMAD.MOV.U32 R39, RZ, RZ, R28 ;  /* 0x000000ffff277224 */ /* 0x000fc600078e001c */
[----:B------:R-:W-:Y:S01]  /*c0ab0*/  LDGSTS.E [R6+0x1c300], desc[UR28][R116.64], P4 ;  /* 0x1c30000074067fae */ /* 0x000fe2000a12185c */
[----:B------:R-:W-:-:S03]  /*c0ac0*/  IMAD.MOV.U32 R38, RZ, RZ, R27 ;  /* 0x000000ffff267224 */ /* 0x000fc600078e001b */
[----:B------:R-:W-:Y:S04]  /*c0ad0*/  STL.64 [R1+0x37d0], R44 ;  /* 0x0037d02c01007387 */ /* 0x000fe80000100a00 */
[----:B------:R-:W-:Y:S04]  /*c0ae0*/  LDGSTS.E [R6+0x1c380], desc[UR28][R114.64], P4 ;  /* 0x1c38000072067fae */ /* 0x000fe8000a12185c */
[----:B------:R-:W-:Y:S04]  /*c0af0*/  STL.64 [R1+0x37c8], R42 ;  /* 0x0037c82a01007387 */ /* 0x000fe80000100a00 */
[----:B------:R-:W-:Y:S04]  /*c0b00*/  LDGSTS.E [R6+0x1c400], desc[UR28][R110.64], P4 ;  /* 0x1c4000006e067fae */ /* 0x000fe8000a12185c */
[----:B------:R-:W-:Y:S04]  /*c0b10*/  STL.64 [R1+0x37c0], R40 ;  /* 0x0037c02801007387 */ /* 0x000fe80000100a00 */
[----:B------:R-:W-:Y:S04]  /*c0b20*/  LDGSTS.E [R6+0x1c480], desc[UR28][R106.64], P4 ;  /* 0x1c4800006a067fae */ /* 0x000fe8000a12185c */
[----:B------:R-:W-:Y:S04]  /*c0b30*/  STL.64 [R1+0x37b8], R38 ;  /* 0x0037b82601007387 */ /* 0x000fe80000100a00 */
[----:B------:R-:W-:Y:S04]  /*c0b40*/  LDGSTS.E [R6+0x1c500], desc[UR28][R104.64], P4 ;  /* 0x1c50000068067fae */ /* 0x000fe8000a12185c */
[----:B------:R-:W4:Y:S04]  /*c0b50*/  LDL.LU.64 R92, [R1+0x60a0] ;  /* 0x0060a000015c7983 */ /* 0x000f280000300a00 */
[----:B------:R-:W-:Y:S04]  /*c0b60*/  LDGSTS.E [R6+0x1c580], desc[UR28][R102.64], P4 ;  /* 0x1c58000066067fae */ /* 0x000fe8000a12185c */
[----:B------:R-:W4:Y:S04]  /*c0b70*/  LDL.LU R5, [R1+0x5ab8] ;  /* 0x005ab80001057983 */ /* 0x000f280000300800 */
[----:B------:R-:W-:Y:S04]  /*c0b80*/  LDGSTS.E [R6+0x1c600], desc[UR28][R30.64], P4 ;  /* 0x1c6000001e067fae */ /* 0x000fe8000a12185c */
[----:B------:R-:W-:Y:S04]  /*c0b90*/  LDGSTS.E [R6+0x1c680], desc[UR28][R98.64], P4 ;  /* 0x1c68000062067fae */ /* 0x000fe8000a12185c */
[----:B------:R-:W-:Y:S04]  /*c0ba0*/  LDGSTS.E [R6+0x1c700], desc[UR28][R66.64], P4 ;  /* 0x1c70000042067fae */ /* 0x000fe8000a12185c */
[----:B-1----:R-:W4:Y:S04]  /*c0bb0*/  LDL.LU R30, [R1+0x5aac] ;  /* 0x005aac00011e7983 */ /* 0x002f280000300800 */
[----:B------:R-:W-:Y:S04]  /*c0bc0*/  LDGSTS.E [R6+0x1c780], desc[UR28][R32.64], P4 ;  /* 0x1c78000020067fae */ /* 0x000fe8000a12185c */
[----:B------:R-:W-:Y:S04]  /*c0bd0*/  LDGSTS.E [R6+0x1e000], desc[UR28][R64.64], P5 ;  /* 0x1e00000040067fae */ /* 0x000fe8000a92185c */
[----:B------:R-:W-:Y:S04]  /*c0be0*/  LDGSTS.E [R6+0x1e080], desc[UR28][R62.64], P5 ;  /* 0x1e0800003e067fae */ /* 0x000fe8000a92185c */
[----:B------:R-:W4:Y:S04]  /*c0bf0*/  LDL.LU R32, [R1+0x5ac0] ;  /* 0x005ac00001207983 */ /* 0x000f280000300800 */
[----:B------:R-:W-:Y:S04]  /*c0c00*/  LDGSTS.E [R6+0x1e100], desc[UR28][R60.64], P5 ;  /* 0x1e1000003c067fae */ /* 0x000fe8000a92185c */
[----:B------:R-:W4:Y:S04]  /*c0c10*/  LDL.LU R28, [R1+0x5ab4] ;  /* 0x005ab400011c7983 */ /* 0x000f280000300800 */
[----:B------:R-:W-:Y:S04]  /*c0c20*/  LDGSTS.E [R6+0x1e180], desc[UR28][R16.64], P5 ;  /* 0x1e18000010067fae */ /* 0x000fe8000a92185c */
[----:B------:R-:W-:Y:S04]  /*c0c30*/  LDGSTS.E [R6+0x1e200], desc[UR28][R58.64], P5 ;  /* 0x1e2000003a067fae */ /* 0x000fe8000a92185c */
[----:B------:R-:W-:Y:S04]  /*c0c40*/  LDGSTS.E [R6+0x1e280], desc[UR28][R56.64], P5 ;  /* 0x1e28000038067fae */ /* 0x000fe8000a92185c */
[----:B--2---:R-:W2:Y:S04]  /*c0c50*/  LDL.LU R17, [R1+0x5ac8] ;  /* 0x005ac80001117983 */ /* 0x004ea80000300800 */
[----:B------:R-:W-:Y:S01]  /*c0c60*/  LDGSTS.E [R6+0x1e300], desc[UR28][R36.64], P5 ;  /* 0x1e30000024067fae */ /* 0x000fe2000a92185c */
[----:B------:R-:W-:-:S03]  /*c0c70*/  UISETP.GT.AND UP5, UPT, UR15, 0x1, UPT ;  /* 0x000000010f00788c */ /* 0x000fc6000bfa4270 */
[----:B------:R-:W-:Y:S04]  /*c0c80*/  LDGSTS.E [R6+0x1e380], desc[UR28][R54.64], P5 ;  /* 0x1e38000036067fae */ /* 0x000fe8000a92185c */
[----:B------:R-:W-:Y:S04]  /*c0c90*/  LDGSTS.E [R6+0x1e400], desc[UR28][R50.64], P5 ;  /* 0x1e40000032067fae */ /* 0x000fe8000a92185c */
[----:B---3--:R-:W3:Y:S04]  /*c0ca0*/  LDL.LU R37, [R1+0x5abc] ;  /* 0x005abc0001257983 */ /* 0x008ee80000300800 */
[----:B------:R-:W3:Y:S04]  /*c0cb0*/  LDL.LU R16, [R1+0x5ad0] ;  /* 0x005ad00001107983 */ /* 0x000ee80000300800 */
[----:B------:R-:W3:Y:S01]  /*c0cc0*/  LDL.LU R33, [R1+0x5ac4] ;  /* 0x005ac40001217983 */ /* 0x000ee20000300800 */
[----:B------:R-:W-:-:S03]  /*c0cd0*/  USEL UR14, URZ, 0x4, !UP5 ;  /* 0x000000043f0e7887 */ /* 0x000fc6000e800000 */
[----:B------:R-:W-:Y:S04]  /*c0ce0*/  LDGSTS.E [R6+0x1e480], desc[UR28][R48.64], P5 ;  /* 0x1e48000030067fae */ /* 0x000fe8000a92185c */
[----:B------:R-:W-:Y:S04]  /*c0cf0*/  LDGSTS.E [R6+0x1e500], desc[UR28][R46.64], P5 ;  /* 0x1e5000002e067fae */ /* 0x000fe8000a92185c */
[----:B------:R-:W-:Y:S04]  /*c0d00*/  LDGSTS.E [R6+0x1e580], desc[UR28][R44.64], P5 ;  /* 0x1e5800002c067fae */ /* 0x000fe8000a92185c */
[----:B------:R-:W3:Y:S04]  /*c0d10*/  LDL.LU R19, [R1+0x5ad8] ;  /* 0x005ad80001137983 */ /* 0x000ee80000300800 */
[----:B------:R-:W-:Y:S01]  /*c0d20*/  LDGSTS.E [R6+0x1e600], desc[UR28][R42.64], P5 ;  /* 0x1e6000002a067fae */ /* 0x000fe2000a92185c */
[----:B------:R-:W-:-:S03]  /*c0d30*/  USEL UR14, UR14, URZ, !UP0 ;  /* 0x0000003f0e0e7287 */ /* 0x000fc6000c000000 */
[----:B------:R-:W-:Y:S04]  /*c0d40*/  LDGSTS.E [R6+0x1e680], desc[UR28][R40.64], P5 ;  /* 0x1e68000028067fae */ /* 0x000fe8000a92185c */
[----:B------:R-:W3:Y:S04]  /*c0d50*/  LDL.LU R36, [R1+0x5acc] ;  /* 0x005acc0001247983 */ /* 0x000ee80000300800 */
[----:B------:R-:W-:Y:S04]  /*c0d60*/  LDGSTS.E [R6+0x1e700], desc[UR28][R38.64], P5 ;  /* 0x1e70000026067fae */ /* 0x000fe8000a92185c */
[----:B------:R1:W-:Y:S04]  /*c0d70*/  LDGSTS.E [R6+0x1e780], desc[UR28][R34.64], P5 ;  /* 0x1e78000022067fae */ /* 0x0003e8000a92185c */
[----:B------:R-:W3:Y:S01]  /*c0d80*/  LDL.LU R27, [R1+0x5ae0] ;  /* 0x005ae000011b7983 */ /* 0x000ee20000300800 */
[----:B------:R-:W-:Y:S01]  /*c0d90*/  ISETP.NE.U32.AND P0, PT, RZ, UR14, PT ;  /* 0x0000000eff007c0c */ /* 0x000fe2000bf05070 */
[----:B-1----:R-:W-:-:S02]  /*c0da0*/  IMAD.MOV.U32 R6, RZ, RZ, R7 ;  /* 0x000000ffff067224 */ /* 0x002fc400078e0007 */
[----:B------:R-:W-:Y:S02]  /*c0db0*/  IMAD.MOV.U32 R7, RZ, RZ, R29 ;  /* 0x000000ffff077224 */ /* 0x000fe400078e001d */
[----:B------:R-:W3:Y:S01]  /*c0dc0*/  LDL.LU R29, [R1+0x5ad4] ;  /* 0x005ad400011d7983 */ /* 0x000ee20000300800 */
[----:B------:R-:W-:-:S05]  /*c0dd0*/  LOP3.LUT R4, R26, 0x20, RZ, 0x3c, !PT ;  /* 0x000000201a047812 */ /* 0x000fca00078e3cff */
[----:B------:R-:W-:-:S05]  /*c0de0*/  VIADD R4, R4, UR16 ;  /* 0x0000001004047c36 */ /* 0x000fca0008000000 */
[----:B------:R1:W-:Y:S02]  /*c0df0*/  LDGSTS.E [R4+0x800], desc[UR28][R6.64], P0 ;  /* 0x0080000006047fae */ /* 0x0003e4000812185c */
[----:B-1----:R-:W-:Y:S01]  /*c0e00*/  IMAD.MOV.U32 R6, RZ, RZ, R18 ;  /* 0x000000ffff067224 */ /* 0x002fe200078e0012 */
[----:B----4-:R-:W-:-:S05]  /*c0e10*/  IADD3 R5, P2, R5, R3, RZ ;  /* 0x0000000305057210 */ /* 0x010fca0007f5e0ff */
[----:B------:R-:W-:Y:S01]  /*c0e20*/  STL [R1+0x5ab8], R5 ;  /* 0x005ab80501007387 */ /* 0x000fe20000100800 */
[----:B------:R-:W-:-:S05]  /*c0e30*/  IMAD.X R30, R30, 0x1, R2, P1 ;  /* 0x000000011e1e7824 */ /* 0x000fca00008e0602 */
[----:B------:R-:W-:Y:S04]  /*c0e40*/  STL [R1+0x5aac], R30 ;  /* 0x005aac1e01007387 */ /* 0x000fe80000100800 */
[----:B------:R-:W4:Y:S04]  /*c0e50*/  LDL.LU R35, [R1+0x5adc] ;  /* 0x005adc0001237983 */ /* 0x000f280000300800 */
[----:B------:R-:W4:Y:S01]  /*c0e60*/  LDL.LU R31, [R1+0x5ae8] ;  /* 0x005ae800011f7983 */ /* 0x000f220000300800 */
[----:B------:R-:W-:Y:S01]  /*c0e70*/  IMAD.MOV.U32 R7, RZ, RZ, R30 ;  /* 0x000000ffff077224 */ /* 0x000fe200078e001e */
[----:B------:R-:W-:-:S02]  /*c0e80*/  IADD3 R32, P1, R32, R3, RZ ;  /* 0x0000000320207210 */ /* 0x000fc40007f3e0ff */
[----:B------:R-:W4:Y:S01]  /*c0e90*/  LDL.LU R34, [R1+0x5ae4] ;  /* 0x005ae40001227983 */ /* 0x000f220000300800 */
[----:B------:R-:W-:-:S03]  /*c0ea0*/  IMAD.X R28, R28, 0x1, R2, P2 ;  /* 0x000000011c1c7824 */ /* 0x000fc600010e0602 */
[----:B------:R-:W-:Y:S04]  /*c0eb0*/  STL [R1+0x5ac0], R32 ;  /* 0x005ac02001007387 */ /* 0x000fe80000100800 */
[----:B------:R1:W-:Y:S04]  /*c0ec0*/  STL [R1+0x5ab4], R28 ;  /* 0x005ab41c01007387 */ /* 0x0003e80000100800 */
[----:B------:R1:W-:Y:S04]  /*c0ed0*/  LDGSTS.E [R4+0x880], desc[UR28][R6.64], P0 ;  /* 0x0088000006047fae */ /* 0x0003e8000812185c */
[----:B------:R-:W4:Y:S01]  /*c0ee0*/  LDL.LU R18, [R1+0x5af0] ;  /* 0x005af00001127983 */ /* 0x000f220000300800 */
[----:B--2---:R-:W-:Y:S01]  /*c0ef0*/  IADD3 R17, P2, R17, R3, RZ ;  /* 0x0000000311117210 */ /* 0x004fe20007f5e0ff */
[----:B-1----:R-:W-:-:S02]  /*c0f00*/  IMAD.MOV.U32 R7, RZ, RZ, R28 ;  /* 0x000000ffff077224 */ /* 0x002fc400078e001c */
[----:B------:R-:W2:Y:S01]  /*c0f10*/  LDL.LU R28, [R1+0x5aec] ;  /* 0x005aec00011c7983 */ /* 0x000ea20000300800 */
[----:B------:R-:W-:-:S03]  /*c0f20*/  IMAD.MOV.U32 R6, RZ, RZ, R5 ;  /* 0x000000ffff067224 */ /* 0x000fc600078e0005 */
[----:B------:R-:W-:Y:S04]  /*c0f30*/  STL [R1+0x5ac8], R17 ;  /* 0x005ac81101007387 */ /* 0x000fe80000100800 */
[----:B------:R1:W-:Y:S01]  /*c0f40*/  LDGSTS.E [R4+0x900], desc[UR28][R6.64], P0 ;  /* 0x0090000006047fae */ /* 0x0003e2000812185c */
[----:B---3--:R-:W-:-:S05]  /*c0f50*/  IMAD.X R37, R37, 0x1, R2, P1 ;  /* 0x0000000125257824 */ /* 0x008fca00008e0602 */
[----:B------:R-:W-:Y:S04]  /*c0f60*/  STL [R1+0x5abc], R37 ;  /* 0x005abc2501007387 */ /* 0x000fe80000100800 */
[----:B------:R-:W3:Y:S01]  /*c0f70*/  LDL.LU R5, [R1+0x5af8] ;  /* 0x005af80001057983 */ /* 0x000ee20000300800 */
[----:B-1----:R-:W-:-:S03]  /*c0f80*/  IMAD.MOV.U32 R6, RZ, RZ, R32 ;  /* 0x000000ffff067224 */ /* 0x002fc600078e0020 */
[----:B------:R-:W3:Y:S04]  /*c0f90*/  LDL.LU R30, [R1+0x5b00] ;  /* 0x005b0000011e7983 */ /* 0x000ee80000300800 */
[----:B------:R-:W3:Y:S01]  /*c0fa0*/  LDL.LU R32, [R1+0x5af4] ;  /* 0x005af40001207983 */ /* 0x000ee20000300800 */
[----:B------:R-:W-:Y:S01]  /*c0fb0*/  IMAD.MOV.U32 R7, RZ, RZ, R37 ;  /* 0x000000ffff077224 */ /* 0x000fe200078e0025 */
[----:B------:R-:W-:Y:S01]  /*c0fc0*/  IADD3 R16, P1, R16, R3, RZ ;  /* 0x0000000310107210 */ /* 0x000fe20007f3e0ff */
[----:B------:R-:W-:-:S03]  /*c0fd0*/  IMAD.X R33, R33, 0x1, R2, P2 ;  /* 0x0000000121217824 */ /* 0x000fc600010e0602 */
[----:B------:R1:W-:Y:S01]  /*c0fe0*/  LDGSTS.E [R4+0x980], desc[UR28][R6.64], P0 ;  /* 0x0098000006047fae */ /* 0x0003e2000812185c */
[----:B------:R-:W-:-:S03]  /*c0ff0*/  IADD3 R19, P2, R19, R3, RZ ;  /* 0x0000000313137210 */ /* 0x000fc60007f5e0ff */
[----:B------:R-:W-:Y:S04]  /*c1000*/  STL [R1+0x5ad0], R16 ;  /* 0x005ad01001007387 */ /* 0x000fe80000100800 */
[----:B------:R1:W-:Y:S02]  /*c1010*/  STL [R1+0x5ac4], R33 ;  /* 0x005ac42101007387 */ /* 0x0003e40000100800 */
[----:B-1----:R-:W-:Y:S02]  /*c1020*/  IMAD.MOV.U32 R6, RZ, RZ, R17 ;  /* 0x000000ffff067224 */ /* 0x002fe400078e0011 */
[----:B------:R-:W-:Y:S02]  /*c1030*/  IMAD.MOV.U32 R7, RZ, RZ, R33 ;  /* 0x000000ffff077224 */ /* 0x000fe400078e0021 */
[----:B------:R-:W-:Y:S01]  /*c1040*/  IMAD.X R36, R36, 0x1, R2, P1 ;  /* 0x0000000124247824 */ /* 0x000fe200008e0602 */
[----:B------:R-:W3:Y:S04]  /*c1050*/  LDL.LU R33, [R1+0x5afc] ;  /* 0x005afc0001217983 */ /* 0x000ee80000300800 */
[----:B------:R1:W-:Y:S01]  /*c1060*/  LDGSTS.E [R4+0xa00], desc[UR28][R6.64], P0 ;  /* 0x00a0000006047fae */ /* 0x0003e2000812185c */
[----:B------:R-:W-:-:S03]  /*c1070*/  IADD3 R27, P1, R27, R3, RZ ;  /* 0x000000031b1b7210 */ /* 0x000fc60007f3e0ff */
[----:B------:R-:W-:Y:S04]  /*c1080*/  STL [R1+0x5ad8], R19 ;  /* 0x005ad81301007387 */ /* 0x000fe80000100800 */
[----:B------:R-:W-:Y:S01]  /*c1090*/  STL [R1+0x5acc], R36 ;  /* 0x005acc2401007387 */ /* 0x000fe20000100800 */
[----:B-1----:R-:W-:-:S03]  /*c10a0*/  IMAD.MOV.U32 R6, RZ, RZ, R16 ;  /* 0x000000ffff067224 */ /* 0x002fc600078e0010 */
[----:B------:R-:W3:Y:S01]  /*c10b0*/  LDL.LU R17, [R1+0x5b08] ;  /* 0x005b080001117983 */ /* 0x000ee20000300800 */
[----:B------:R-:W-:Y:S02]  /*c10c0*/  IMAD.MOV.U32 R7, RZ, RZ, R36 ;  /* 0x000000ffff077224 */ /* 0x000fe400078e0024 */
[----:B------:R-:W-:Y:S01]  /*c10d0*/  IMAD.X R29, R29, 0x1, R2, P2 ;  /* 0x000000011d1d7824 */ /* 0x000fe200010e0602 */
[----:B------:R-:W3:Y:S04]  /*c10e0*/  LDL.LU R16, [R1+0x5b10] ;  /* 0x005b100001107983 */ /* 0x000ee80000300800 */
[----:B------:R-:W-:Y:S04]  /*c10f0*/  STL [R1+0x5ae0], R27 ;  /* 0x005ae01b01007387 */ /* 0x000fe80000100800 */
[----:B------:R1:W-:Y:S04]  /*c1100*/  LDGSTS.E [R4+0xa80], desc[UR28][R6.64], P0 ;  /* 0x00a8000006047fae */ /* 0x0003e8000812185c */
[----:B------:R1:W-:Y:S02]  /*c1110*/  STL [R1+0x5ad4], R29 ;  /* 0x005ad41d01007387 */ /* 0x0003e40000100800 */
[----:B-1----:R-:W-:-:S02]  /*c1120*/  IMAD.MOV.U32 R7, RZ, RZ, R29 ;  /* 0x000000ffff077224 */ /* 0x002fc400078e001d */
[----:B------:R-:W3:Y:S01]  /*c1130*/  LDL.LU R29, [R1+0x5b04] ;  /* 0x005b0400011d7983 */ /* 0x000ee20000300800 */
[----:B------:R-:W-:-:S05]  /*c1140*/  IMAD.MOV.U32 R6, RZ, RZ, R19 ;  /* 0x000000ffff067224 */ /* 0x000fca00078e0013 */
[----:B------:R1:W-:Y:S02]  /*c1150*/  LDGSTS.E [R4+0xb00], desc[UR28][R6.64], P0 ;  /* 0x00b0000006047fae */ /* 0x0003e4000812185c */
[----:B-1----:R-:W-:Y:S02]  /*c1160*/  IMAD.MOV.U32 R6, RZ, RZ, R27 ;  /* 0x000000ffff067224 */ /* 0x002fe400078e001b */
[----:B----4-:R-:W-:Y:S01]  /*c1170*/  IMAD.X R35, R35, 0x1, R2, P1 ;  /* 0x0000000123237824 */ /* 0x010fe200008e0602 */
[----:B------:R-:W-:-:S03]  /*c1180*/  IADD3 R31, P2, R31, R3, RZ ;  /* 0x000000031f1f7210 */ /* 0x000fc60007f5e0ff */
[----:B------:R-:W-:Y:S02]  /*c1190*/  IMAD.MOV.U32 R7, RZ, RZ, R35 ;  /* 0x000000ffff077224 */ /* 0x000fe400078e0023 */
[----:B------:R-:W-:Y:S04]  /*c11a0*/  STL [R1+0x5ae8], R31 ;  /* 0x005ae81f01007387 */ /* 0x000fe80000100800 */
[----:B------:R1:W-:Y:S04]  /*c11b0*/  STL [R1+0x5adc], R35 ;  /* 0x005adc2301007387 */ /* 0x0003e80000100800 */
[----:B------:R-:W4:Y:S01]  /*c11c0*/  LDL.LU R19, [R1+0x5b18] ;  /* 0x005b180001137983 */ /* 0x000f220000300800 */
[----:B------:R-:W-:-:S03]  /*c11d0*/  IMAD.X R34, R34, 0x1, R2, P2 ;  /* 0x0000000122227824 */ /* 0x000fc600010e0602 */
[----:B------:R2:W-:Y:S04]  /*c11e0*/  LDGSTS.E [R4+0xb80], desc[UR28][R6.64], P0 ;  /* 0x00b8000006047fae */ /* 0x0005e8000812185c */
[----:B-1----:R-:W4:Y:S01]  /*c11f0*/  LDL.LU R35, [R1+0x5b0c] ;  /* 0x005b0c0001237983 */ /* 0x002f220000300800 */
[----:B------:R-:W-:-:S05]  /*c1200*/  IADD3 R18, P1, R18, R3, RZ ;  /* 0x0000000312127210 */ /* 0x000fca0007f3e0ff */
[----:B------:R-:W-:Y:S01]  /*c1210*/  STL [R1+0x5af0], R18 ;  /* 0x005af01201007387 */ /* 0x000fe20000100800 */
[----:B--2---:R-:W-:Y:S02]  /*c1220*/  IMAD.MOV.U32 R6, RZ, RZ, R31 ;  /* 0x000000ffff067224 */ /* 0x004fe400078e001f */
[----:B------:R-:W-:Y:S01]  /*c1230*/  IMAD.MOV.U32 R7, RZ, RZ, R34 ;  /* 0x000000ffff077224 */ /* 0x000fe200078e0022 */
[----:B------:R1:W-:Y:S01]  /*c1240*/  STL [R1+0x5ae4], R34 ;  /* 0x005ae42201007387 */ /* 0x0003e20000100800 */
[----:B------:R-:W-:-:S03]  /*c1250*/  IMAD.X R28, R28, 0x1, R2, P1 ;  /* 0x000000011c1c7824 */ /* 0x000fc600008e0602 */
[----:B------:R-:W2:Y:S04]  /*c1260*/  LDL.LU R27, [R1+0x5b20] ;  /* 0x005b2000011b7983 */ /* 0x000ea80000300800 */
[----:B------:R-:W2:Y:S04]  /*c1270*/  LDL.LU R31, [R1+0x5b14] ;  /* 0x005b1400011f7983 */ /* 0x000ea80000300800 */
[----:B------:R1:W-:Y:S01]  /*c1280*/  LDGSTS.E [R4+0xc00], desc[UR28][R6.64], P0 ;  /* 0x00c0000006047fae */ /* 0x0003e2000812185c */
[-C--:B---3--:R-:W-:Y:S02]  /*c1290*/  IADD3 R5, P2, R5, R3.reuse, RZ ;  /* 0x0000000305057210 */ /* 0x088fe40007f5e0ff */
[----:B------:R-:W-:-:S03]  /*c12a0*/  IADD3 R30, P1, R30, R3, RZ ;  /* 0x000000031e1e7210 */ /* 0x000fc60007f3e0ff */
[----:B------:R-:W-:Y:S01]  /*c12b0*/  STL [R1+0x5af8], R5 ;  /* 0x005af80501007387 */ /* 0x000fe20000100800 */
[----:B------:R-:W-:-:S03]  /*c12c0*/  IMAD.X R32, R32, 0x1, R2, P2 ;  /* 0x0000000120207824 */ /* 0x000fc600010e0602 */
[----:B------:R3:W-:Y:S01]  /*c12d0*/  STL [R1+0x5aec], R28 ;  /* 0x005aec1c01007387 */ /* 0x0007e20000100800 */
[----:B-1----:R-:W-:-:S03]  /*c12e0*/  IMAD.MOV.U32 R7, RZ, RZ, R28 ;  /* 0x000000ffff077224 */ /* 0x002fc600078e001c */
[----:B------:R-:W2:Y:S04]  /*c12f0*/  LDL.LU R34, [R1+0x5b1c] ;  /* 0x005b1c0001227983 */ /* 0x000ea80000300800 */
[----:B------:R-:W-:Y:S04]  /*c1300*/  STL [R1+0x5b00], R30 ;  /* 0x005b001e01007387 */ /* 0x000fe80000100800 */
[----:B------:R1:W-:Y:S04]  /*c1310*/  STL [R1+0x5af4], R32 ;  /* 0x005af42001007387 */ /* 0x0003e80000100800 */
[----:B---3--:R-:W3:Y:S01]  /*c1320*/  LDL.LU R28, [R1+0x58ac] ;  /* 0x0058ac00011c7983 */ /* 0x008ee20000300800 */
[----:B------:R-:W-:-:S03]  /*c1330*/  IMAD.MOV.U32 R6, RZ, RZ, R18 ;  /* 0x000000ffff067224 */ /* 0x000fc600078e0012 */
[----:B------:R-:W3:Y:S01]  /*c1340*/  LDL.LU R18, [R1+0x58b4] ;  /* 0x0058b40001127983 */ /* 0x000ee20000300800 */
[----:B------:R-:W-:-:S03]  /*c1350*/  IMAD.X R33, R33, 0x1, R2, P1 ;  /* 0x0000000121217824 */ /* 0x000fc600008e0602 */
[----:B------:R1:W-:Y:S02]  /*c1360*/  LDGSTS.E [R4+0xc80], desc[UR28][R6.64], P0 ;  /* 0x00c8000006047fae */ /* 0x0003e4000812185c */
[----:B-1----:R-:W-:Y:S01]  /*c1370*/  IMAD.MOV.U32 R6, RZ, RZ, R5 ;  /* 0x000000ffff067224 */ /* 0x002fe200078e0005 */
[-C--:B------:R-:W-:Y:S01]  /*c1380*/  IADD3 R17, P2, R17, R3.reuse, RZ ;  /* 0x0000000311117210 */ /* 0x080fe20007f5e0ff */
[----:B------:R-:W-:Y:S01]  /*c1390*/  IMAD.MOV.U32 R7, RZ, RZ, R32 ;  /* 0x000000ffff077224 */ /* 0x000fe200078e0020 */
[----:B------:R-:W-:-:S03]  /*c13a0*/  IADD3 R16, P1, R16, R3, RZ ;  /* 0x0000000310107210 */ /* 0x000fc60007f3e0ff */
[----:B------:R-:W-:Y:S04]  /*c13b0*/  STL [R1+0x5b08], R17 ;  /* 0x005b081101007387 */ /* 0x000fe80000100800 */
[----:B------:R1:W-:Y:S04]  /*c13c0*/  STL [R1+0x5afc], R33 ;  /* 0x005afc2101007387 */ /* 0x0003e80000100800 */
[----:B------:R-:W3:Y:S04]  /*c13d0*/  LDL.LU R32, [R1+0x58a8] ;  /* 0x0058a80001207983 */ /* 0x000ee80000300800 */
[----:B------:R-:W3:Y:S04]  /*c13e0*/  LDL.LU R5, [R1+0x58bc] ;  /* 0x0058bc0001057983 */ /* 0x000ee80000300800 */
[----:B------:R1:W-:Y:S01]  /*c13f0*/  LDGSTS.E [R4+0xd00], desc[UR28][R6.64], P0 ;  /* 0x00d0000006047fae */ /* 0x0003e2000812185c */
[----:B------:R-:W-:-:S03]  /*c1400*/  IMAD.X R29, R29, 0x1, R2, P2 ;  /* 0x000000011d1d7824 */ /* 0x000fc600010e0602 */
[----:B------:R-:W-:Y:S04]  /*c1410*/  STL [R1+0x5b10], R16 ;  /* 0x005b101001007387 */ /* 0x000fe80000100800 */
[----:B------:R4:W-:Y:S01]  /*c1420*/  STL [R1+0x5b04], R29 ;  /* 0x005b041d01007387 */ /* 0x0009e20000100800 */
[----:B-1----:R-:W-:-:S03]  /*c1430*/  IMAD.MOV.U32 R6, RZ, RZ, R30 ;  /* 0x000000ffff067224 */ /* 0x002fc600078e001e */
[----:B------:R-:W3:Y:S01]  /*c1440*/  LDL.LU R30, [R1+0x58b0] ;  /* 0x0058b000011e7983 */ /* 0x000ee20000300800 */
[----:B------:R-:W-:-:S03]  /*c1450*/  IMAD.MOV.U32 R7, RZ, RZ, R33 ;  /* 0x000000ffff077224 */ /* 0x000fc600078e0021 */
[----:B------:R-:W3:Y:S04]  /*c1460*/  LDL.LU R33, [R1+0x58c4] ;  /* 0x0058c40001217983 */ /* 0x000ee80000300800 */
[----:B------:R1:W-:Y:S02]  /*c1470*/  LDGSTS.E [R4+0xd80], desc[UR28][R6.64], P0 ;  /* 0x00d8000006047fae */ /* 0x0003e4000812185c */
[----:B-1----:R-:W-:Y:S02]  /*c1480*/  IMAD.MOV.U32 R7, RZ, RZ, R29 ;  /* 0x000000ffff077224 */ /* 0x002fe400078e001d */
[----:B------:R-:W-:-:S05]  /*c1490*/  IMAD.MOV.U32 R6, RZ, RZ, R17 ;  /* 0x000000ffff067224 */ /* 0x000fca00078e0011 */
[----:B------:R1:W-:Y:S02]  /*c14a0*/  LDGSTS.E [R4+0xe00], desc[UR28][R6.64], P0 ;  /* 0x00e0000006047fae */ /* 0x0003e4000812185c */
[----:B-1----:R-:W-:Y:S01]  /*c14b0*/  IMAD.MOV.U32 R6, RZ, RZ, R16 ;  /* 0x000000ffff067224 */ /* 0x002fe200078e0010 */
[----:B----4-:R-:W-:Y:S01]  /*c14c0*/  IADD3 R19, P2, R19, R3, RZ ;  /* 0x0000000313137210 */ /* 0x010fe20007f5e0ff */
[----:B------:R-:W-:-:S04]  /*c14d0*/  IMAD.X R35, R35, 0x1, R2, P1 ;  /* 0x0000000123237824 */ /* 0x000fc800008e0602 */
[----:B------:R-:W-:Y:S04]  /*c14e0*/  STL [R1+0x5b18], R19 ;  /* 0x005b181301007387 */ /* 0x000fe80000100800 */
[----:B------:R-:W-:Y:S04]  /*c14f0*/  STL [R1+0x5b0c], R35 ;  /* 0x005b0c2301007387 */ /* 0x000fe80000100800 */
[----:B------:R-:W4:Y:S04]  /*c1500*/  LDL.LU R29, [R1+0x58b8] ;  /* 0x0058b800011d7983 */ /* 0x000f280000300800 */
[----:B------:R-:W4:Y:S04]  /*c1510*/  LDL.LU R17, [R1+0x58cc] ;  /* 0x0058cc0001117983 */ /* 0x000f280000300800 */
[----:B------:R-:W4:Y:S01]  /*c1520*/  LDL.LU R37, [R1+0x58c0] ;  /* 0x0058c00001257983 */ /* 0x000f220000300800 */
[----:B--2---:R-:W-:Y:S01]  /*c1530*/  IADD3 R27, P3, R27, R3, RZ ;  /* 0x000000031b1b7210 */ /* 0x004fe20007f7e0ff */
[----:B------:R-:W-:-:S02]  /*c1540*/  IMAD.MOV.U32 R7, RZ, RZ, R35 ;  /* 0x000000ffff077224 */ /* 0x000fc400078e0023 */
[--C-:B------:R-:W-:Y:S02]  /*c1550*/  IMAD.X R31, R31, 0x1, R2.reuse, P2 ;  /* 0x000000011f1f7824 */ /* 0x100fe400010e0602 */
[----:B------:R-:W-:Y:S04]  /*c1560*/  STL [R1+0x5b20], R27 ;  /* 0x005b201b01007387 */ /* 0x000fe80000100800 */
[----:B------:R1:W-:Y:S04]  /*c1570*/  STL [R1+0x5b14], R31 ;  /* 0x005b141f01007387 */ /* 0x0003e80000100800 */
[----:B------:R2:W-:Y:S04]  /*c1580*/  LDGSTS.E [R4+0xe80], desc[UR28][R6.64], P0 ;  /* 0x00e8000006047fae */ /* 0x0005e8000812185c */
[----:B------:R-:W4:Y:S01]  /*c1590*/  LDL.LU R16, [R1+0x58d4] ;  /* 0x0058d40001107983 */ /* 0x000f220000300800 */
[----:B------:R-:W-:-:S02]  /*c15a0*/  IMAD.X R34, R34, 0x1, R2, P3 ;  /* 0x0000000122227824 */ /* 0x000fc400018e0602 */
[----:B--2---:R-:W-:Y:S02]  /*c15b0*/  IMAD.MOV.U32 R7, RZ, RZ, R31 ;  /* 0x000000ffff077224 */ /* 0x004fe400078e001f */
[----:B-1----:R-:W2:Y:S01]  /*c15c0*/  LDL.LU R31, [R1+0x58c8] ;  /* 0x0058c800011f7983 */ /* 0x002ea20000300800 */
[----:B------:R-:W-:Y:S01]  /*c15d0*/  IMAD.MOV.U32 R6, RZ, RZ, R19 ;  /* 0x000000ffff067224 */ /* 0x000fe200078e0013 */
[----:B------:R-:W-:Y:S01]  /*c15e0*/  UISETP.GT.AND UP1, UPT, UR15, 0x5, UPT ;  /* 0x000000050f00788c */ /* 0x000fe2000bf24270 */
[----:B---3--:R-:W-:-:S03]  /*c15f0*/  IADD3 R28, P2, R28, R3, RZ ;  /* 0x000000031c1c7210 */ /* 0x008fc60007f5e0ff */
[----:B------:R1:W-:Y:S04]  /*c1600*/  LDGSTS.E [R4+0xf00], desc[UR28][R6.64], P0 ;  /* 0x00f0000006047fae */ /* 0x0003e8000812185c */
[----:B------:R3:W-:Y:S04]  /*c1610*/  STL [R1+0x58ac], R28 ;  /* 0x0058ac1c01007387 */ /* 0x0007e80000100800 */
[----:B------:R-:W-:Y:S04]  /*c1620*/  STL [R1+0x5b1c], R34 ;  /* 0x005b1c2201007387 */ /* 0x000fe80000100800 */
[----:B------:R-:W2:Y:S04]  /*c1630*/  LDL.LU R19, [R1+0x58dc] ;  /* 0x0058dc0001137983 */ /* 0x000ea80000300800 */
[----:B------:R-:W2:Y:S01]  /*c1640*/  LDL.LU R36, [R1+0x58d0] ;  /* 0x0058d00001247983 */ /* 0x000ea20000300800 */
[----:B------:R-:W-:Y:S01]  /*c1650*/  USEL UR10, URZ, 0x4, !UP1 ;  /* 0x000000043f0a7887 */ /* 0x000fe2000c800000 */
[----:B-1----:R-:W-:-:S02]  /*c1660*/  IMAD.MOV.U32 R6, RZ, RZ, R27 ;  /* 0x000000ffff067224 */ /* 0x002fc400078e001b */
[----:B------:R-:W-:Y:S01]  /*c1670*/  IMAD.MOV.U32 R7, RZ, RZ, R34 ;  /* 0x000000ffff077224 */ /* 0x000fe200078e0022 */
[----:B------:R-:W-:Y:S01]  /*c1680*/  USEL UR10, UR10, URZ, !UP0 ;  /* 0x0000003f0a0a7287 */ /* 0x000fe2000c000000 */
[----:B------:R-:W-:-:S03]  /*c1690*/  IADD3 R18, P3, R18, R3, RZ ;  /* 0x0000000312127210 */ /* 0x000fc60007f7e0ff */
[----:B------:R1:W-:Y:S02]  /*c16a0*/  LDGSTS.E [R4+0xf80], desc[UR28][R6.64], P0 ;  /* 0x00f8000006047fae */ /* 0x0003e4000812185c */
[----:B------:R-:W-:Y:S02]  /*c16b0*/  ISETP.NE.U32.AND P1, PT, RZ, UR10, PT ;  /* 0x0000000aff007c0c */ /* 0x000fe4000bf25070 */
[----:B------:R-:W-:Y:S01]  /*c16c0*/  STL [R1+0x58b4], R18 ;  /* 0x0058b41201007387 */ /* 0x000fe20000100800 */
[----:B------:R-:W-:Y:S01]  /*c16d0*/  IMAD.X R32, R32, 0x1, R2, P2 ;  /* 0x0000000120207824 */ /* 0x000fe200010e0602 */
[----:B------:R-:W-:-:S04]  /*c16e0*/  IADD3 R5, P0, R5, R3, RZ ;  /* 0x0000000305057210 */ /* 0x000fc80007f1e0ff */
[----:B------:R3:W-:Y:S01]  /*c16f0*/  STL [R1+0x58a8], R32 ;  /* 0x0058a82001007387 */ /* 0x0007e20000100800 */
[----:B-1----:R-:W-:-:S03]  /*c1700*/  IMAD.MOV.U32 R6, RZ, RZ, R28 ;  /* 0x000000ffff067224 */ /* 0x002fc600078e001c */
[----:B------:R-:W2:Y:S01]  /*c1710*/  LDL.LU R27, [R1+0x58e4] ;  /* 0x0058e400011b7983 */ /* 0x000ea20000300800 */
[----:B------:R-:W-:-:S03]  /*c1720*/  IMAD.MOV.U32 R7, RZ, RZ, R32 ;  /* 0x000000ffff077224 */ /* 0x000fc600078e0020 */
[----:B---3--:R-:W3:Y:S04]  /*c1730*/  LDL.LU R28, [R1+0x58d8] ;  /* 0x0058d800011c7983 */ /* 0x008ee80000300800 */
[----:B------:R-:W-:Y:S04]  /*c1740*/  STL [R1+0x58bc], R5 ;  /* 0x0058bc0501007387 */ /* 0x000fe80000100800 */
[----:B------:R1:W-:Y:S01]  /*c1750*/  LDGSTS.E [R4+0x2800], desc[UR28][R6.64], P1 ;  /* 0x0280000006047fae */ /* 0x0003e2000892185c */
[----:B------:R-:W-:-:S05]  /*c1760*/  IMAD.X R30, R30, 0x1, R2, P3 ;  /* 0x000000011e1e7824 */ /* 0x000fca00018e0602 */
[----:B------:R-:W-:Y:S04]  /*c1770*/  STL [R1+0x58b0], R30 ;  /* 0x0058b01e01007387 */ /* 0x000fe80000100800 */
[----:B------:R-:W3:Y:S04]  /*c1780*/  LDL.LU R35, [R1+0x58e0] ;  /* 0x0058e00001237983 */ /* 0x000ee80000300800 */
[----:B------:R-:W3:Y:S01]  /*c1790*/  LDL.LU R32, [R1+0x58ec] ;  /* 0x0058ec0001207983 */ /* 0x000ee20000300800 */
[----:B------:R-:W-:Y:S01]  /*c17a0*/  IADD3 R33, P2, R33, R3, RZ ;  /* 0x0000000321217210 */ /* 0x000fe20007f5e0ff */
[----:B-1----:R-:W-:-:S02]  /*c17b0*/  IMAD.MOV.U32 R6, RZ, RZ, R18 ;  /* 0x000000ffff067224 */ /* 0x002fc400078e0012 */
[----:B------:R-:W-:Y:S01]  /*c17c0*/  IMAD.MOV.U32 R7, RZ, RZ, R30 ;  /* 0x000000ffff077224 */ /* 0x000fe200078e001e */
[----:B------:R-:W3:Y:S04]  /*c17d0*/  LDL.LU R34, [R1+0x58e8] ;  /* 0x0058e80001227983 */ /* 0x000ee80000300800 */
[----:B------:R-:W-:Y:S04]  /*c17e0*/  STL [R1+0x58c4], R33 ;  /* 0x0058c42101007387 */ /* 0x000fe80000100800 */
[----:B------:R1:W-:Y:S02]  /*c17f0*/  LDGSTS.E [R4+0x2880], desc[UR28][R6.64], P1 ;  /* 0x0288000006047fae */ /* 0x0003e4000892185c */
[----:B-1----:R-:W-:-:S02]  /*c1800*/  IMAD.MOV.U32 R6, RZ, RZ, R5 ;  /* 0x000000ffff067224 */ /* 0x002fc400078e0005 */
[----:B----4-:R-:W-:Y:S01]  /*c1810*/  IMAD.X R29, R29, 0x1, R2, P0 ;  /* 0x000000011d1d7824 */ /* 0x010fe200000e0602 */
[----:B------:R-:W-:-:S04]  /*c1820*/  IADD3 R17, P0, R17, R3, RZ ;  /* 0x0000000311117210 */ /* 0x000fc80007f1e0ff */
[----:B------:R1:W-:Y:S01]  /*c1830*/  STL [R1+0x58b8], R29 ;  /* 0x0058b81d01007387 */ /* 0x0003e20000100800 */
[----:B------:R-:W-:Y:S02]  /*c1840*/  IMAD.MOV.U32 R7, RZ, RZ, R29 ;  /* 0x000000ffff077224 */ /* 0x000fe400078e001d */
[----:B------:R-:W-:Y:S01]  /*c1850*/  IMAD.X R37, R37, 0x1, R2, P2 ;  /* 0x0000000125257824 */ /* 0x000fe200010e0602 */
[----:B------:R-:W4:Y:S04]  /*c1860*/  LDL.LU R18, [R1+0x58f4] ;  /* 0x0058f40001127983 */ /* 0x000f280000300800 */
[----:B------:R1:W-:Y:S04]  /*c1870*/  LDGSTS.E [R4+0x2900], desc[UR28][R6.64], P1 ;  /* 0x0290000006047fae */ /* 0x0003e8000892185c */
[----:B-1----:R-:W4:Y:S04]  /*c1880*/  LDL.LU R29, [R1+0x58f0] ;  /* 0x0058f000011d7983 */ /* 0x002f280000300800 */
[----:B------:R-:W-:Y:S04]  /*c1890*/  STL [R1+0x58cc], R17 ;  /* 0x0058cc1101007387 */ /* 0x000fe80000100800 */
[----:B------:R-:W-:Y:S04]  /*c18a0*/  STL [R1+0x58c0], R37 ;  /* 0x0058c02501007387 */ /* 0x000fe80000100800 */
[----:B------:R-:W4:Y:S01]  /*c18b0*/  LDL.LU R5, [R1+0x58fc] ;  /* 0x0058fc0001057983 */ /* 0x000f220000300800 */
[----:B------:R-:W-:Y:S01]  /*c18c0*/  IMAD.MOV.U32 R6, RZ, RZ, R33 ;  /* 0x000000ffff067224 */ /* 0x000fe200078e0021 */
[----:B------:R-:W-:-:S02]  /*c18d0*/  IADD3 R16, P2, R16, R3, RZ ;  /* 0x0000000310107210 */ /* 0x000fc40007f5e0ff */
[----:B------:R-:W4:Y:S01]  /*c18e0*/  LDL.LU R30, [R1+0x5904] ;  /* 0x00590400011e7983 */ /* 0x000f220000300800 */
[----:B------:R-:W-:-:S03]  /*c18f0*/  IMAD.MOV.U32 R7, RZ, RZ, R37 ;  /* 0x000000ffff077224 */ /* 0x000fc600078e0025 */
[----:B------:R-:W4:Y:S01]  /*c1900*/  LDL.LU R33, [R1+0x58f8] ;  /* 0x0058f80001217983 */ /* 0x000f220000300800 */
[----:B--2---:R-:W-:-:S03]  /*c1910*/  IMAD.X R31, R31, 0x1, R2, P0 ;  /* 0x000000011f1f7824 */ /* 0x004fc600000e0602 */
[----:B------:R-:W-:Y:S04]  /*c1920*/  STL [R1+0x58d4], R16 ;  /* 0x0058d41001007387 */ /* 0x000fe80000100800 */
[----:B------:R1:W-:Y:S04]  /*c1930*/  LDGSTS.E [R4+0x2980], desc[UR28][R6.64], P1 ;  /* 0x0298000006047fae */ /* 0x0003e8000892185c */
[----:B------:R2:W-:Y:S01]  /*c1940*/  STL [R1+0x58c8], R31 ;  /* 0x0058c81f01007387 */ /* 0x0005e20000100800 */
[----:B-1----:R-:W-:-:S03]  /*c1950*/  IMAD.MOV.U32 R7, RZ, RZ, R31 ;  /* 0x000000ffff077224 */ /* 0x002fc600078e001f */
[----:B--2---:R-:W2:Y:S01]  /*c1960*/  LDL.LU R31, [R1+0x5900] ;  /* 0x00590000011f7983 */ /* 0x004ea20000300800 */
[----:B------:R-:W-:Y:S01]  /*c1970*/  IADD3 R19, P0, R19, R3, RZ ;  /* 0x0000000313137210 */ /* 0x000fe20007f1e0ff */
[----:B------:R-:W-:-:S04]  /*c1980*/  IMAD.X R36, R36, 0x1, R2, P2 ;  /* 0x0000000124247824 */ /* 0x000fc800010e0602 */
[----:B------:R-:W-:Y:S01]  /*c1990*/  STL [R1+0x58dc], R19 ;  /* 0x0058dc1301007387 */ /* 0x000fe20000100800 */
[----:B------:R-:W-:-:S03]  /*c19a0*/  IMAD.MOV.U32 R6, RZ, RZ, R17 ;  /* 0x000000ffff067224 */ /* 0x000fc600078e0011 */
[----:B------:R-:W-:Y:S04]  /*c19b0*/  STL [R1+0x58d0], R36 ;  /* 0x0058d02401007387 */ /* 0x000fe80000100800 */
[----:B------:R-:W2:Y:S04]  /*c19c0*/  LDL.LU R17, [R1+0x590c] ;  /* 0x00590c0001117983 */ /* 0x000ea80000300800 */
[----:B------:R1:W-:Y:S02]  /*c19d0*/  LDGSTS.E [R4+0x2a00], desc[UR28][R6.64], P1 ;  /* 0x02a0000006047fae */ /* 0x0003e4000892185c */
[----:B-1----:R-:W-:-:S02]  /*c19e0*/  IMAD.MOV.U32 R6, RZ, RZ, R16 ;  /* 0x000000ffff067224 */ /* 0x002fc400078e0010 */
[----:B------:R-:W-:Y:S01]  /*c19f0*/  IMAD.MOV.U32 R7, RZ, RZ, R36 ;  /* 0x000000ffff077224 */ /* 0x000fe200078e0024 */
[----:B------:R-:W2:Y:S01]  /*c1a00*/  LDL.LU R16, [R1+0x5914] ;  /* 0x0059140001107983 */ /* 0x000ea20000300800 */
[----:B------:R-:W-:-:S03]  /*c1a10*/  IADD3 R27, P2, R27, R3, RZ ;  /* 0x000000031b1b7210 */ /* 0x000fc60007f5e0ff */
[----:B------:R1:W-:Y:S01]  /*c1a20*/  LDGSTS.E [R4+0x2a80], desc[UR28][R6.64], P1 ;  /* 0x02a8000006047fae */ /* 0x0003e2000892185c */
[----:B---3--:R-:W-:-:S03]  /*c1a30*/  IMAD.X R28, R28, 0x1, R2, P0 ;  /* 0x000000011c1c7824 */ /* 0x008fc600000e0602 */
[----:B------:R-:W-:Y:S04]  /*c1a40*/  STL [R1+0x58e4], R27 ;  /* 0x0058e41b01007387 */ /* 0x000fe80000100800 */
[----:B------:R3:W-:Y:S01]  /*c1a50*/  STL [R1+0x58d8], R28 ;  /* 0x0058d81c01007387 */ /* 0x0007e20000100800 */
[----:B-1----:R-:W-:Y:S02]  /*c1a60*/  IMAD.MOV.U32 R6, RZ, RZ, R19 ;  /* 0x000000ffff067224 */ /* 0x002fe400078e0013 */
[----:B------:R-:W-:Y:S02]  /*c1a70*/  IMAD.MOV.U32 R7, RZ, RZ, R28 ;  /* 0x000000ffff077224 */ /* 0x000fe400078e001c */
[----:B---3--:R-:W3:Y:S01]  /*c1a80*/  LDL.LU R28, [R1+0x5908] ;  /* 0x00590800011c7983 */ /* 0x008ee20000300800 */
[----:B------:R-:W-:-:S03]  /*c1a90*/  IMAD.X R35, R35, 0x1, R2, P2 ;  /* 0x0000000123237824 */ /* 0x000fc600010e0602 */
[----:B------:R1:W-:Y:S01]  /*c1aa0*/  LDGSTS.E [R4+0x2b00], desc[UR28][R6.64], P1 ;  /* 0x02b0000006047fae */ /* 0x0003e2000892185c */
[----:B------:R-:W-:-:S05]  /*c1ab0*/  IADD3 R32, P0, R32, R3, RZ ;  /* 0x0000000320207210 */ /* 0x000fca0007f1e0ff */
[----:B------:R-:W-:Y:S04]  /*c1ac0*/  STL [R1+0x58ec], R32 ;  /* 0x0058ec2001007387 */ /* 0x000fe80000100800 */
[----:B------:R1:W-:Y:S02]  /*c1ad0*/  STL [R1+0x58e0], R35 ;  /* 0x0058e02301007387 */ /* 0x0003e40000100800 */
[----:B-1----:R-:W-:Y:S02]  /*c1ae0*/  IMAD.MOV.U32 R7, RZ, RZ, R35 ;  /* 0x000000ffff077224 */ /* 0x002fe400078e0023 */
[----:B------:R-:W3:Y:S04]  /*c1af0*/  LDL.LU R19, [R1+0x591c] ;  /* 0x00591c0001137983 */ /* 0x000ee80000300800 */
[----:B------:R-:W3:Y:S01]  /*c1b00*/  LDL.LU R35, [R1+0x5910] ;  /* 0x0059100001237983 */ /* 0x000ee20000300800 */
[----:B------:R-:W-:-:S02]  /*c1b10*/  IMAD.X R34, R34, 0x1, R2, P0 ;  /* 0x0000000122227824 */ /* 0x000fc400000e0602 */
[----:B------:R-:W-:-:S05]  /*c1b20*/  IMAD.MOV.U32 R6, RZ, RZ, R27 ;  /* 0x000000ffff067224 */ /* 0x000fca00078e001b */
[----:B------:R1:W-:Y:S02]  /*c1b30*/  LDGSTS.E [R4+0x2b80], desc[UR28][R6.64], P1 ;  /* 0x02b8000006047fae */ /* 0x0003e4000892185c */
[----:B-1----:R-:W-:Y:S02]  /*c1b40*/  IMAD.MOV.U32 R6, RZ, RZ, R32 ;  /* 0x000000ffff067224 */ /* 0x002fe400078e0020 */
[----:B------:R-:W-:-:S05]  /*c1b50*/  IMAD.MOV.U32 R7, RZ, RZ, R34 ;  /* 0x000000ffff077224 */ /* 0x000fca00078e0022 */
[----:B------:R1:W-:Y:S01]  /*c1b60*/  LDGSTS.E [R4+0x2c00], desc[UR28][R6.64], P1 ;  /* 0x02c0000006047fae */ /* 0x0003e2000892185c */
[----:B----4-:R-:W-:-:S05]  /*c1b70*/  IADD3 R18, P2, R18, R3, RZ ;  /* 0x0000000312127210 */ /* 0x010fca0007f5e0ff */
[----:B------:R-:W-:Y:S01]  /*c1b80*/  STL [R1+0x58f4], R18 ;  /* 0x0058f41201007387 */ /* 0x000fe20000100800 */
[----:B------:R-:W-:-:S03]  /*c1b90*/  IMAD.X R29, R29, 0x1, R2, P2 ;  /* 0x000000011d1d7824 */ /* 0x000fc600010e0602 */
[----:B------:R4:W-:Y:S04]  /*c1ba0*/  STL [R1+0x58e8], R34 ;  /* 0x0058e82201007387 */ /* 0x0009e80000100800 */
[----:B------:R-:W3:Y:S04]  /*c1bb0*/  LDL.LU R27, [R1+0x5924] ;  /* 0x00592400011b7983 */ /* 0x000ee80000300800 */
[----:B------:R-:W3:Y:S01]  /*c1bc0*/  LDL.LU R32, [R1+0x5918] ;  /* 0x0059180001207983 */ /* 0x000ee20000300800 */
[-C--:B------:R-:W-:Y:S02]  /*c1bd0*/  IADD3 R5, P0, R5, R3.reuse, RZ ;  /* 0x0000000305057210 */ /* 0x080fe40007f1e0ff */
[----:B------:R-:W-:-:S03]  /*c1be0*/  IADD3 R30, P2, R30, R3, RZ ;  /* 0x000000031e1e7210 */ /* 0x000fc60007f5e0ff */
[----:B------:R-:W-:Y:S01]  /*c1bf0*/  STL [R1+0x58fc], R5 ;  /* 0x0058fc0501007387 */ /* 0x000fe20000100800 */
[----:B------:R-:W-:-:S03]  /*c1c00*/  IMAD.X R33, R33, 0x1, R2, P0 ;  /* 0x0000000121217824 */ /* 0x000fc600000e0602 */
[----:B------:R4:W-:Y:S01]  /*c1c10*/  STL [R1+0x58f0], R29 ;  /* 0x0058f01d01007387 */ /* 0x0009e20000100800 */
[----:B-1----:R-:W-:-:S03]  /*c1c20*/  IMAD.MOV.U32 R7, RZ, RZ, R29 ;  /* 0x000000ffff077224 */ /* 0x002fc600078e001d */
[----:B----4-:R-:W4:Y:S04]  /*c1c30*/  LDL.LU R34, [R1+0x5920] ;  /* 0x0059200001227983 */ /* 0x010f280000300800 */
[----:B------:R-:W-:Y:S04]  /*c1c40*/  STL [R1+0x5904], R30 ;  /* 0x0059041e01007387 */ /* 0x000fe80000100800 */
[----:B------:R1:W-:Y:S04]  /*c1c50*/  STL [R1+0x58f8], R33 ;  /* 0x0058f82101007387 */ /* 0x0003e80000100800 */
[----:B------:R-:W4:Y:S01]  /*c1c60*/  LDL.LU R29, [R1+0x562c] ;  /* 0x00562c00011d7983 */ /* 0x000f220000300800 */
[----:B------:R-:W-:-:S03]  /*c1c70*/  IMAD.MOV.U32 R6, RZ, RZ, R18 ;  /* 0x000000ffff067224 */ /* 0x000fc600078e0012 */
[----:B------:R-:W4:Y:S01]  /*c1c80*/  LDL.LU R18, [R1+0x5634] ;  /* 0x0056340001127983 */ /* 0x000f220000300800 */
[----:B--2---:R-:W-:-:S03]  /*c1c90*/  IMAD.X R31, R31, 0x1, R2, P2 ;  /* 0x000000011f1f7824 */ /* 0x004fc600010e0602 */
[----:B------:R2:W-:Y:S01]  /*c1ca0*/  LDGSTS.E [R4+0x2c80], desc[UR28][R6.64], P1 ;  /* 0x02c8000006047fae */ /* 0x0005e2000892185c */
[----:B------:R-:W-:Y:S01]  /*c1cb0*/  IADD3 R17, P0, R17, R3, RZ ;  /* 0x0000000311117210 */ /* 0x000fe20007f1e0ff */
[----:B--2---:R-:W-:-:S04]  /*c1cc0*/  IMAD.MOV.U32 R7, RZ, RZ, R33 ;  /* 0x000000ffff077224 */ /* 0x004fc800078e0021 */
[----:B------:R-:W-:Y:S04]  /*c1cd0*/  STL [R1+0x590c], R17 ;  /* 0x00590c1101007387 */ /* 0x000fe80000100800 */
[----:B------:R2:W-:Y:S04]  /*c1ce0*/  STL [R1+0x5900], R31 ;  /* 0x0059001f01007387 */ /* 0x0005e80000100800 */
[----:B-1----:R-:W4:Y:S01]  /*c1cf0*/  LDL.LU R33, [R1+0x5628] ;  /* 0x0056280001217983 */ /* 0x002f220000300800 */
        /* <DEDUP_REMOVED lines=8> */
[----:B---3--:R-:W-:-:S05]  /*c1d80*/  IMAD.X R28, R28, 0x1, R2, P0 ;  /* 0x000000011c1c7824 */ /* 0x008fca00000e0602 */
[----:B------:R3:W-:Y:S04]  /*c1d90*/  STL [R1+0x5908], R28 ;  /* 0x0059081c01007387 */ /* 0x0007e80000100800 */
[----:B------:R-:W4:Y:S01]  /*c1da0*/  LDL.LU R30, [R1+0x5630] ;  /* 0x00563000011e7983 */ /* 0x000f220000300800 */
[----:B-1----:R-:W-:-:S03]  /*c1db0*/  IMAD.MOV.U32 R7, RZ, RZ, R28 ;  /* 0x000000ffff077224 */ /* 0x002fc600078e001c */
[----:B--2---:R-:W2:Y:S01]  /*c1dc0*/  LDL.LU R31, [R1+0x5644] ;  /* 0x00564400011f7983 */ /* 0x004ea20000300800 */
[----:B------:R-:W-:Y:S01]  /*c1dd0*/  IADD3 R19, P0, R19, R3, RZ ;  /* 0x0000000313137210 */ /* 0x000fe20007f1e0ff */
[----:B------:R-:W-:-:S04]  /*c1de0*/  IMAD.X R35, R35, 0x1, R2, P2 ;  /* 0x0000000123237824 */ /* 0x000fc800010e0602 */
[----:B------:R-:W-:Y:S01]  /*c1df0*/  STL [R1+0x591c], R19 ;  /* 0x00591c1301007387 */ /* 0x000fe20000100800 */
[----:B------:R-:W-:-:S03]  /*c1e00*/  IMAD.MOV.U32 R6, RZ, RZ, R17 ;  /* 0x000000ffff067224 */ /* 0x000fc600078e0011 */
[----:B------:R-:W-:Y:S04]  /*c1e10*/  STL [R1+0x5910], R35 ;  /* 0x0059102301007387 */ /* 0x000fe80000100800 */
[----:B---3--:R-:W3:Y:S04]  /*c1e20*/  LDL.LU R28, [R1+0x5638] ;  /* 0x00563800011c7983 */ /* 0x008ee80000300800 */
        /* <DEDUP_REMOVED lines=16> */
[----:B------:R-:W-:-:S05]  /*c1f30*/  IADD3 R29, P3, R29, R3, RZ ;  /* 0x000000031d1d7210 */ /* 0x000fca0007f7e0ff */
[----:B------:R1:W-:Y:S04]  /*c1f40*/  STL [R1+0x562c], R29 ;  /* 0x00562c1d01007387 */ /* 0x0003e80000100800 */
[----:B------:R-:W-:Y:S04]  /*c1f50*/  STL [R1+0x5920], R34 ;  /* 0x0059202201007387 */ /* 0x000fe80000100800 */
[----:B------:R-:W4:Y:S01]  /*c1f60*/  LDL.LU R19, [R1+0x565c] ;  /* 0x00565c0001137983 */ /* 0x000f220000300800 */
[----:B------:R-:W-:-:S03]  /*c1f70*/  IADD3 R18, P2, R18, R3, RZ ;  /* 0x0000000312127210 */ /* 0x000fc60007f5e0ff */
[----:B------:R-:W4:Y:S01]  /*c1f80*/  LDL.LU R36, [R1+0x5650] ;  /* 0x0056500001247983 */ /* 0x000f220000300800 */
[----:B------:R-:W-:Y:S02]  /*c1f90*/  IMAD.MOV.U32 R6, RZ, RZ, R27 ;  /* 0x000000ffff067224 */ /* 0x000fe400078e001b */
[----:B------:R-:W-:Y:S01]  /*c1fa0*/  IMAD.MOV.U32 R7, RZ, RZ, R34 ;  /* 0x000000ffff077224 */ /* 0x000fe200078e0022 */
[----:B------:R-:W-:Y:S04]  /*c1fb0*/  STL [R1+0x5634], R18 ;  /* 0x0056341201007387 */ /* 0x000fe80000100800 */
[----:B------:R1:W-:Y:S01]  /*c1fc0*/  LDGSTS.E [R4+0x2f80], desc[UR28][R6.64], P1 ;  /* 0x02f8000006047fae */ /* 0x0003e2000892185c */
[----:B------:R-:W-:-:S05]  /*c1fd0*/  IMAD.X R33, R33, 0x1, R2, P3 ;  /* 0x0000000121217824 */ /* 0x000fca00018e0602 */
[----:B------:R2:W-:Y:S01]  /*c1fe0*/  STL [R1+0x5628], R33 ;  /* 0x0056282101007387 */ /* 0x0005e20000100800 */
[----:B-1----:R-:W-:-:S03]  /*c1ff0*/  IMAD.MOV.U32 R6, RZ, RZ, R29 ;  /* 0x000000ffff067224 */ /* 0x002fc600078e001d */
[----:B------:R-:W4:Y:S04]  /*c2000*/  LDL.LU R27, [R1+0x5664] ;  /* 0x00566400011b7983 */ /* 0x000f280000300800 */
[----:B------:R-:W4:Y:S01]  /*c2010*/  LDL.LU R29, [R1+0x5658] ;  /* 0x00565800011d7983 */ /* 0x000f220000300800 */
[----:B------:R-:W-:-:S04]  /*c2020*/  UISETP.GT.AND UP1, UPT, UR15, 0x9, UPT ;  /* 0x000000090f00788c */ /* 0x000fc8000bf24270 */
[----:B------:R-:W-:-:S04]  /*c2030*/  USEL UR10, URZ, 0x4, !UP1 ;  /* 0x000000043f0a7887 */ /* 0x000fc8000c800000 */
[----:B------:R-:W-:-:S06]  /*c2040*/  USEL UR10, UR10, URZ, !UP0 ;  /* 0x0000003f0a0a7287 */ /* 0x000fcc000c000000 */
[----:B------:R-:W-:Y:S01]  /*c2050*/  ISETP.NE.U32.AND P0, PT, RZ, UR10, PT ;  /* 0x0000000aff007c0c */ /* 0x000fe2000bf05070 */
[----:B------:R-:W-:Y:S01]  /*c2060*/  IMAD.MOV.U32 R7, RZ, RZ, R33 ;  /* 0x000000ffff077224 */ /* 0x000fe200078e0021 */
[----:B------:R-:W-:Y:S01]  /*c2070*/  IADD3 R5, P1, R5, R3, RZ ;  /* 0x0000000305057210 */ /* 0x000fe20007f3e0ff */
[----:B------:R-:W-:-:S04]  /*c2080*/  IMAD.X R30, R30, 0x1, R2, P2 ;  /* 0x000000011e1e7824 */ /* 0x000fc800010e0602 */
[----:B------:R-:W-:Y:S01]  /*c2090*/  STL [R1+0x563c], R5 ;  /* 0x00563c0501007387 */ /* 0x000fe20000100800 */
[----:B--2---:R-:W-:-:S03]  /*c20a0*/  IADD3 R31, P2, R31, R3, RZ ;  /* 0x000000031f1f7210 */ /* 0x004fc60007f5e0ff */
[----:B------:R-:W-:Y:S04]  /*c20b0*/  STL [R1+0x5630], R30 ;  /* 0x0056301e01007387 */ /* 0x000fe80000100800 */
[----:B------:R1:W-:Y:S04]  /*c20c0*/  LDGSTS.E [R4+0x4800], desc[UR28][R6.64], P0 ;  /* 0x0480000006047fae */ /* 0x0003e8000812185c */
[----:B------:R-:W2:Y:S04]  /*c20d0*/  LDL.LU R35, [R1+0x5660] ;  /* 0x0056600001237983 */ /* 0x000ea80000300800 */
[----:B------:R-:W2:Y:S01]  /*c20e0*/  LDL.LU R33, [R1+0x566c] ;  /* 0x00566c0001217983 */ /* 0x000ea20000300800 */
[----:B-1----:R-:W-:-:S03]  /*c20f0*/  IMAD.MOV.U32 R6, RZ, RZ, R18 ;  /* 0x000000ffff067224 */ /* 0x002fc600078e0012 */
[----:B------:R-:W2:Y:S01]  /*c2100*/  LDL.LU R34, [R1+0x5668] ;  /* 0x0056680001227983 */ /* 0x000ea20000300800 */
[----:B------:R-:W-:Y:S02]  /*c2110*/  IMAD.MOV.U32 R7, RZ, RZ, R30 ;  /* 0x000000ffff077224 */ /* 0x000fe400078e001e */
[----:B---3--:R-:W-:Y:S01]  /*c2120*/  IMAD.X R28, R28, 0x1, R2, P1 ;  /* 0x000000011c1c7824 */ /* 0x008fe200008e0602 */
[----:B------:R-:W-:Y:S01]  /*c2130*/  STL [R1+0x5644], R31 ;  /* 0x0056441f01007387 */ /* 0x000fe20000100800 */
[----:B------:R-:W-:-:S03]  /*c2140*/  IADD3 R17, P1, R17, R3, RZ ;  /* 0x0000000311117210 */ /* 0x000fc60007f3e0ff */
[----:B------:R1:W-:Y:S01]  /*c2150*/  STL [R1+0x5638], R28 ;  /* 0x0056381c01007387 */ /* 0x0003e20000100800 */
[----:B------:R-:W-:-:S03]  /*c2160*/  IMAD.X R37, R37, 0x1, R2, P2 ;  /* 0x0000000125257824 */ /* 0x000fc600010e0602 */
[----:B------:R3:W-:Y:S04]  /*c2170*/  LDGSTS.E [R4+0x4880], desc[UR28][R6.64], P0 ;  /* 0x0488000006047fae */ /* 0x0007e8000812185c */
[----:B------:R-:W2:Y:S01]  /*c2180*/  LDL.LU R18, [R1+0x5674] ;  /* 0x0056740001127983 */ /* 0x000ea20000300800 */
[----:B---3--:R-:W-:-:S03]  /*c2190*/  IMAD.MOV.U32 R7, RZ, RZ, R28 ;  /* 0x000000ffff077224 */ /* 0x008fc600078e001c */
[----:B-1----:R-:W3:Y:S01]  /*c21a0*/  LDL.LU R28, [R1+0x5670] ;  /* 0x00567000011c7983 */ /* 0x002ee20000300800 */
[----:B------:R-:W-:-:S03]  /*c21b0*/  IMAD.MOV.U32 R6, RZ, RZ, R5 ;  /* 0x000000ffff067224 */ /* 0x000fc600078e0005 */
        /* <DEDUP_REMOVED lines=19> */
[----:B------:R-:W-:Y:S04]  /*c22f0*/  STL [R1+0x565c], R19 ;  /* 0x00565c1301007387 */ /* 0x000fe80000100800 */
[----:B------:R-:W-:Y:S04]  /*c2300*/  STL [R1+0x5650], R36 ;  /* 0x0056502401007387 */ /* 0x000fe80000100800 */
[----:B------:R-:W3:Y:S01]  /*c2310*/  LDL.LU R17, [R1+0x568c] ;  /* 0x00568c0001117983 */ /* 0x000ee20000300800 */
[----:B----4-:R-:W-:Y:S02]  /*c2320*/  IMAD.MOV.U32 R6, RZ, RZ, R16 ;  /* 0x000000ffff067224 */ /* 0x010fe400078e0010 */
[----:B------:R-:W-:Y:S01]  /*c2330*/  IMAD.MOV.U32 R7, RZ, RZ, R36 ;  /* 0x000000ffff077224 */ /* 0x000fe200078e0024 */
[----:B------:R-:W4:Y:S04]  /*c2340*/  LDL.LU R16, [R1+0x5694] ;  /* 0x0056940001107983 */ /* 0x000f280000300800 */
        /* <DEDUP_REMOVED lines=9> */
[--C-:B--2---:R-:W-:Y:S01]  /*c23e0*/  IMAD.X R35, R35, 0x1, R2.reuse, P2 ;  /* 0x0000000123237824 */ /* 0x104fe200010e0602 */
[----:B------:R-:W-:Y:S01]  /*c23f0*/  IADD3 R33, P1, R33, R3, RZ ;  /* 0x0000000321217210 */ /* 0x000fe20007f3e0ff */
[----:B-1----:R-:W-:Y:S02]  /*c2400*/  IMAD.MOV.U32 R6, RZ, RZ, R27 ;  /* 0x000000ffff067224 */ /* 0x002fe400078e001b */
[----:B------:R-:W-:Y:S02]  /*c2410*/  IMAD.MOV.U32 R7, RZ, RZ, R35 ;  /* 0x000000ffff077224 */ /* 0x000fe400078e0023 */
[----:B------:R-:W-:Y:S01]  /*c2420*/  STL [R1+0x566c], R33 ;  /* 0x00566c2101007387 */ /* 0x000fe20000100800 */
[----:B------:R-:W-:-:S03]  /*c2430*/  IMAD.X R34, R34, 0x1, R2, P1 ;  /* 0x0000000122227824 */ /* 0x000fc600008e0602 */
[----:B------:R1:W-:Y:S04]  /*c2440*/  STL [R1+0x5660], R35 ;  /* 0x0056602301007387 */ /* 0x0003e80000100800 */
[----:B------:R-:W2:Y:S04]  /*c2450*/  LDL.LU R19, [R1+0x569c] ;  /* 0x00569c0001137983 */ /* 0x000ea80000300800 */
[----:B------:R1:W-:Y:S01]  /*c2460*/  LDGSTS.E [R4+0x4b80], desc[UR28][R6.64], P0 ;  /* 0x04b8000006047fae */ /* 0x0003e2000812185c */
[----:B------:R-:W-:-:S03]  /*c2470*/  IADD3 R18, P2, R18, R3, RZ ;  /* 0x0000000312127210 */ /* 0x000fc60007f5e0ff */
[----:B-1----:R-:W2:Y:S04]  /*c2480*/  LDL.LU R35, [R1+0x5690] ;  /* 0x0056900001237983 */ /* 0x002ea80000300800 */
[----:B------:R-:W-:Y:S01]  /*c2490*/  STL [R1+0x5674], R18 ;  /* 0x0056741201007387 */ /* 0x000fe20000100800 */
[----:B------:R-:W-:-:S03]  /*c24a0*/  IMAD.MOV.U32 R6, RZ, RZ, R33 ;  /* 0x000000ffff067224 */ /* 0x000fc600078e0021 */
[----:B------:R1:W-:Y:S01]  /*c24b0*/  STL [R1+0x5668], R34 ;  /* 0x0056682201007387 */ /* 0x0003e20000100800 */
[----:B---3--:R-:W-:Y:S02]  /*c24c0*/  IMAD.X R28, R28, 0x1, R2, P2 ;  /* 0x000000011c1c7824 */ /* 0x008fe400010e0602 */
[----:B------:R-:W-:Y:S01]  /*c24d0*/  IMAD.MOV.U32 R7, RZ, RZ, R34 ;  /* 0x000000ffff077224 */ /* 0x000fe200078e0022 */
[----:B------:R-:W3:Y:S04]  /*c24e0*/  LDL.LU R27, [R1+0x56a4] ;  /* 0x0056a400011b7983 */ /* 0x000ee80000300800 */
[----:B------:R-:W3:Y:S04]  /*c24f0*/  LDL.LU R33, [R1+0x5698] ;  /* 0x0056980001217983 */ /* 0x000ee80000300800 */
[----:B------:R1:W-:Y:S01]  /*c2500*/  LDGSTS.E [R4+0x4c00], desc[UR28][R6.64], P0 ;  /* 0x04c0000006047fae */ /* 0x0003e2000812185c */
[----:B------:R-:W-:-:S05]  /*c2510*/  IADD3 R5, P1, R5, R3, RZ ;  /* 0x0000000305057210 */ /* 0x000fca0007f3e0ff */
[----:B------:R-:W-:Y:S01]  /*c2520*/  STL [R1+0x567c], R5 ;  /* 0x00567c0501007387 */ /* 0x000fe20000100800 */
[----:B------:R-:W-:-:S03]  /*c2530*/  IADD3 R30, P2, R30, R3, RZ ;  /* 0x000000031e1e7210 */ /* 0x000fc60007f5e0ff */
[----:B------:R1:W-:Y:S02]  /*c2540*/  STL [R1+0x5670], R28 ;  /* 0x0056701c01007387 */ /* 0x0003e40000100800 */
[----:B-1----:R-:W-:Y:S02]  /*c2550*/  IMAD.MOV.U32 R7, RZ, RZ, R28 ;  /* 0x000000ffff077224 */ /* 0x002fe400078e001c */
[----:B------:R-:W3:Y:S01]  /*c2560*/  LDL.LU R34, [R1+0x56a0] ;  /* 0x0056a00001227983 */ /* 0x000ee20000300800 */
[----:B------:R-:W-:-:S03]  /*c2570*/  IMAD.X R31, R31, 0x1, R2, P1 ;  /* 0x000000011f1f7824 */ /* 0x000fc600008e0602 */
[----:B------:R-:W-:Y:S04]  /*c2580*/  STL [R1+0x5684], R30 ;  /* 0x0056841e01007387 */ /* 0x000fe80000100800 */
[----:B------:R1:W-:Y:S04]  /*c2590*/  STL [R1+0x5678], R31 ;  /* 0x0056781f01007387 */ /* 0x0003e80000100800 */
[----:B------:R-:W3:Y:S01]  /*c25a0*/  LDL.LU R28, [R1+0x542c] ;  /* 0x00542c00011c7983 */ /* 0x000ee20000300800 */
[----:B------:R-:W-:-:S03]  /*c25b0*/  IMAD.MOV.U32 R6, RZ, RZ, R18 ;  /* 0x000000ffff067224 */ /* 0x000fc600078e0012 */
[----:B------:R-:W3:Y:S04]  /*c25c0*/  LDL.LU R18, [R1+0x5434] ;  /* 0x0054340001127983 */ /* 0x000ee80000300800 */
[----:B------:R1:W-:Y:S02]  /*c25d0*/  LDGSTS.E [R4+0x4c80], desc[UR28][R6.64], P0 ;  /* 0x04c8000006047fae */ /* 0x0003e4000812185c */
[----:B-1----:R-:W-:Y:S02]  /*c25e0*/  IMAD.MOV.U32 R7, RZ, RZ, R31 ;  /* 0x000000ffff077224 */ /* 0x002fe400078e001f */
[----:B------:R-:W-:-:S05]  /*c25f0*/  IMAD.MOV.U32 R6, RZ, RZ, R5 ;  /* 0x000000ffff067224 */ /* 0x000fca00078e0005 */
[----:B------:R1:W-:Y:S02]  /*c2600*/  LDGSTS.E [R4+0x4d00], desc[UR28][R6.64], P0 ;  /* 0x04d0000006047fae */ /* 0x0003e4000812185c */
[----:B-1----:R-:W-:Y:S02]  /*c2610*/  IMAD.MOV.U32 R6, RZ, RZ, R30 ;  /* 0x000000ffff067224 */ /* 0x002fe400078e001e */
[----:B------:R-:W-:Y:S01]  /*c2620*/  IMAD.X R32, R32, 0x1, R2, P2 ;  /* 0x0000000120207824 */ /* 0x000fe200010e0602 */
[----:B------:R-:W-:-:S05]  /*c2630*/  IADD3 R17, P1, R17, R3, RZ ;  /* 0x0000000311117210 */ /* 0x000fca0007f3e0ff */
[----:B------:R-:W-:Y:S04]  /*c2640*/  STL [R1+0x568c], R17 ;  /* 0x00568c1101007387 */ /* 0x000fe80000100800 */
[----:B------:R1:W-:Y:S01]  /*c2650*/  STL [R1+0x5680], R32 ;  /* 0x0056802001007387 */ /* 0x0003e20000100800 */
[----:B----4-:R-:W-:-:S03]  /*c2660*/  IADD3 R16, P2, R16, R3, RZ ;  /* 0x0000000310107210 */ /* 0x010fc60007f5e0ff */
[----:B------:R-:W4:Y:S04]  /*c2670*/  LDL.LU R31, [R1+0x5428] ;  /* 0x00542800011f7983 */ /* 0x000f280000300800 */
[----:B------:R-:W4:Y:S04]  /*c2680*/  LDL.LU R5, [R1+0x543c] ;  /* 0x00543c0001057983 */ /* 0x000f280000300800 */
[----:B------:R-:W-:Y:S01]  /*c2690*/  STL [R1+0x5694], R16 ;  /* 0x0056941001007387 */ /* 0x000fe20000100800 */
[----:B------:R-:W-:-:S05]  /*c26a0*/  IMAD.X R29, R29, 0x1, R2, P1 ;  /* 0x000000011d1d7824 */ /* 0x000fca00008e0602 */
[----:B------:R2:W-:Y:S04]  /*c26b0*/  STL [R1+0x5688], R29 ;  /* 0x0056881d01007387 */ /* 0x0005e80000100800 */
[----:B------:R-:W4:Y:S01]  /*c26c0*/  LDL.LU R30, [R1+0x5430] ;  /* 0x00543000011e7983 */ /* 0x000f220000300800 */
[----:B------:R-:W-:-:S03]  /*c26d0*/  IMAD.MOV.U32 R7, RZ, RZ, R32 ;  /* 0x000000ffff077224 */ /* 0x000fc600078e0020 */
[----:B-1----:R-:W4:Y:S04]  /*c26e0*/  LDL.LU R32, [R1+0x5444] ;  /* 0x0054440001207983 */ /* 0x002f280000300800 */
[----:B------:R1:W-:Y:S02]  /*c26f0*/  LDGSTS.E [R4+0x4d80], desc[UR28][R6.64], P0 ;  /* 0x04d8000006047fae */ /* 0x0003e4000812185c */
[----:B-1----:R-:W-:Y:S02]  /*c2700*/  IMAD.MOV.U32 R6, RZ, RZ, R17 ;  /* 0x000000ffff067224 */ /* 0x002fe400078e0011 */
[----:B------:R-:W-:-:S05]  /*c2710*/  IMAD.MOV.U32 R7, RZ, RZ, R29 ;  /* 0x000000ffff077224 */ /* 0x000fca00078e001d */
[----:B------:R1:W-:Y:S01]  /*c2720*/  LDGSTS.E [R4+0x4e00], desc[UR28][R6.64], P0 ;  /* 0x04e0000006047fae */ /* 0x0003e2000812185c */
[----:B--2---:R-:W-:-:S05]  /*c2730*/  IADD3 R19, P1, R19, R3, RZ ;  /* 0x0000000313137210 */ /* 0x004fca0007f3e0ff */
[----:B------:R-:W-:Y:S01]  /*c2740*/  STL [R1+0x569c], R19 ;  /* 0x00569c1301007387 */ /* 0x000fe20000100800 */
[----:B------:R-:W-:-:S05]  /*c2750*/  IMAD.X R35, R35, 0x1, R2, P2 ;  /* 0x0000000123237824 */ /* 0x000fca00010e0602 */
[----:B------:R-:W-:Y:S01]  /*c2760*/  STL [R1+0x5690], R35 ;  /* 0x0056902301007387 */ /* 0x000fe20000100800 */
[----:B-1----:R-:W-:-:S03]  /*c2770*/  IMAD.MOV.U32 R6, RZ, RZ, R16 ;  /* 0x000000ffff067224 */ /* 0x002fc600078e0010 */
[----:B------:R-:W2:Y:S01]  /*c2780*/  LDL.LU R29, [R1+0x5438] ;  /* 0x00543800011d7983 */ /* 0x000ea20000300800 */
[----:B------:R-:W-:Y:S01]  /*c2790*/  IMAD.MOV.U32 R7, RZ, RZ, R35 ;  /* 0x000000ffff077224 */ /* 0x000fe200078e0023 */
[----:B---3--:R-:W-:Y:S02]  /*c27a0*/  IADD3 R27, P2, R27, R3, RZ ;  /* 0x000000031b1b7210 */ /* 0x008fe40007f5e0ff */
[----:B------:R-:W3:Y:S01]  /*c27b0*/  LDL.LU R17, [R1+0x544c] ;  /* 0x00544c0001117983 */ /* 0x000ee20000300800 */
[----:B------:R-:W-:-:S03]  /*c27c0*/  IMAD.X R33, R33, 0x1, R2, P1 ;  /* 0x0000000121217824 */ /* 0x000fc600008e0602 */
[----:B------:R-:W3:Y:S04]  /*c27d0*/  LDL.LU R37, [R1+0x5440] ;  /* 0x0054400001257983 */ /* 0x000ee80000300800 */
[----:B------:R-:W-:Y:S04]  /*c27e0*/  STL [R1+0x56a4], R27 ;  /* 0x0056a41b01007387 */ /* 0x000fe80000100800 */
[----:B------:R1:W-:Y:S04]  /*c27f0*/  STL [R1+0x5698], R33 ;  /* 0x0056982101007387 */ /* 0x0003e80000100800 */
[----:B------:R1:W-:Y:S04]  /*c2800*/  LDGSTS.E [R4+0x4e80], desc[UR28][R6.64], P0 ;  /* 0x04e8000006047fae */ /* 0x0003e8000812185c */
[----:B------:R-:W3:Y:S01]  /*c2810*/  LDL.LU R16, [R1+0x5454] ;  /* 0x0054540001107983 */ /* 0x000ee20000300800 */
[----:B------:R-:W-:-:S02]  /*c2820*/  IMAD.X R34, R34, 0x1, R2, P2 ;  /* 0x0000000122227824 */ /* 0x000fc400010e0602 */
[----:B-1----:R-:W-:Y:S02]  /*c2830*/  IMAD.MOV.U32 R7, RZ, RZ, R33 ;  /* 0x000000ffff077224 */ /* 0x002fe400078e0021 */
[----:B------:R-:W3:Y:S01]  /*c2840*/  LDL.LU R33, [R1+0x5448] ;  /* 0x0054480001217983 */ /* 0x000ee20000300800 */
[----:B------:R-:W-:Y:S01]  /*c2850*/  IADD3 R28, P3, R28, R3, RZ ;  /* 0x000000031c1c7210 */ /* 0x000fe20007f7e0ff */
[----:B------:R-:W-:-:S04]  /*c2860*/  IMAD.MOV.U32 R6, RZ, RZ, R19 ;  /* 0x000000ffff067224 */ /* 0x000fc800078e0013 */
[----:B------:R1:W-:Y:S04]  /*c2870*/  STL [R1+0x542c], R28 ;  /* 0x00542c1c01007387 */ /* 0x0003e80000100800 */
[----:B------:R-:W-:Y:S04]  /*c2880*/  STL [R1+0x56a0], R34 ;  /* 0x0056a02201007387 */ /* 0x000fe80000100800 */
[----:B------:R-:W3:Y:S04]  /*c2890*/  LDL.LU R19, [R1+0x545c] ;  /* 0x00545c0001137983 */ /* 0x000ee80000300800 */
[----:B------:R-:W3:Y:S01]  /*c28a0*/  LDL.LU R36, [R1+0x5450] ;  /* 0x0054500001247983 */ /* 0x000ee20000300800 */
[----:B------:R-:W-:-:S03]  /*c28b0*/  IADD3 R18, P2, R18, R3, RZ ;  /* 0x0000000312127210 */ /* 0x000fc60007f5e0ff */
[----:B------:R1:W-:Y:S04]  /*c28c0*/  LDGSTS.E [R4+0x4f00], desc[UR28][R6.64], P0 ;  /* 0x04f0000006047fae */ /* 0x0003e8000812185c */
[----:B------:R-:W-:Y:S01]  /*c28d0*/  STL [R1+0x5434], R18 ;  /* 0x0054341201007387 */ /* 0x000fe20000100800 */
[----:B-1----:R-:W-:Y:S02]  /*c28e0*/  IMAD.MOV.U32 R6, RZ, RZ, R27 ;  /* 0x000000ffff067224 */ /* 0x002fe400078e001b */
[----:B------:R-:W-:-:S05]  /*c28f0*/  IMAD.MOV.U32 R7, RZ, RZ, R34 ;  /* 0x000000ffff077224 */ /* 0x000fca00078e0022 */
[----:B------:R1:W-:Y:S02]  /*c2900*/  LDGSTS.E [R4+0x4f80], desc[UR28][R6.64], P0 ;  /* 0x04f8000006047fae */ /* 0x0003e4000812185c */
[----:B-1----:R-:W-:Y:S02]  /*c2910*/  IMAD.MOV.U32 R6, RZ, RZ, R28 ;  /* 0x000000ffff067224 */ /* 0x002fe400078e001c */
[----:B----4-:R-:W-:-:S05]  /*c2920*/  IMAD.X R31, R31, 0x1, R2, P3 ;  /* 0x000000011f1f7824 */ /* 0x010fca00018e0602 */
[----:B------:R1:W-:Y:S01]  /*c2930*/  STL [R1+0x5428], R31 ;  /* 0x0054281f01007387 */ /* 0x0003e20000100800 */
[----:B------:R-:W-:-:S03]  /*c2940*/  IADD3 R5, P0, R5, R3, RZ ;  /* 0x0000000305057210 */ /* 0x000fc60007f1e0ff */
[----:B------:R-:W4:Y:S04]  /*c2950*/  LDL.LU R27, [R1+0x5464] ;  /* 0x00546400011b7983 */ /* 0x000f280000300800 */
[----:B------:R-:W4:Y:S01]  /*c2960*/  LDL.LU R28, [R1+0x5458] ;  /* 0x00545800011c7983 */ /* 0x000f220000300800 */
[----:B------:R-:W-:-:S03]  /*c2970*/  IMAD.MOV.U32 R7, RZ, RZ, R31 ;  /* 0x000000ffff077224 */ /* 0x000fc600078e001f */
        /* <DEDUP_REMOVED lines=12> */
[----:B------:R1:W-:Y:S01]  /*c2a40*/  LDGSTS.E [R4+0x6800], desc[UR28][R6.64], P1 ;  /* 0x0680000006047fae */ /* 0x0003e2000892185c */
[----:B--2---:R-:W-:Y:S02]  /*c2a50*/  IMAD.X R29, R29, 0x1, R2, P0 ;  /* 0x000000011d1d7824 */ /* 0x004fe400000e0602 */
[----:B-1----:R-:W-:Y:S02]  /*c2a60*/  IMAD.MOV.U32 R6, RZ, RZ, R18 ;  /* 0x000000ffff067224 */ /* 0x002fe400078e0012 */
[----:B------:R-:W-:Y:S01]  /*c2a70*/  IMAD.MOV.U32 R7, RZ, RZ, R30 ;  /* 0x000000ffff077224 */ /* 0x000fe200078e001e */
[----:B---3--:R-:W-:Y:S01]  /*c2a80*/  IADD3 R17, P0, R17, R3, RZ ;  /* 0x0000000311117210 */ /* 0x008fe20007f1e0ff */
[----:B------:R-:W-:Y:S01]  /*c2a90*/  IMAD.X R37, R37, 0x1, R2, P2 ;  /* 0x0000000125257824 */ /* 0x000fe200010e0602 */
[----:B------:R1:W-:Y:S04]  /*c2aa0*/  STL [R1+0x5438], R29 ;  /* 0x0054381d01007387 */ /* 0x0003e80000100800 */
[----:B------:R2:W-:Y:S04]  /*c2ab0*/  LDGSTS.E [R4+0x6880], desc[UR28][R6.64], P1 ;  /* 0x0688000006047fae */ /* 0x0005e8000892185c */
[----:B------:R-:W3:Y:S01]  /*c2ac0*/  LDL.LU R18, [R1+0x5474] ;  /* 0x0054740001127983 */ /* 0x000ee20000300800 */
[----:B--2---:R-:W-:-:S02]  /*c2ad0*/  IMAD.MOV.U32 R6, RZ, RZ, R5 ;  /* 0x000000ffff067224 */ /* 0x004fc400078e0005 */
[----:B------:R-:W-:Y:S02]  /*c2ae0*/  IMAD.MOV.U32 R7, RZ, RZ, R29 ;  /* 0x000000ffff077224 */ /* 0x000fe400078e001d */
[----:B-1----:R-:W2:Y:S01]  /*c2af0*/  LDL.LU R29, [R1+0x5470] ;  /* 0x00547000011d7983 */ /* 0x002ea20000300800 */
[----:B------:R-:W-:-:S03]  /*c2b00*/  IADD3 R16, P2, R16, R3, RZ ;  /* 0x0000000310107210 */ /* 0x000fc60007f5e0ff */
[----:B------:R-:W-:Y:S01]  /*c2b10*/  STL [R1+0x544c], R17 ;  /* 0x00544c1101007387 */ /* 0x000fe20000100800 */
[----:B------:R-:W-:-:S03]  /*c2b20*/  IMAD.X R33, R33, 0x1, R2, P0 ;  /* 0x0000000121217824 */ /* 0x000fc600000e0602 */
[----:B------:R-:W-:Y:S04]  /*c2b30*/  STL [R1+0x5440], R37 ;  /* 0x0054402501007387 */ /* 0x000fe80000100800 */
[----:B------:R1:W-:Y:S04]  /*c2b40*/  LDGSTS.E [R4+0x6900], desc[UR28][R6.64], P1 ;  /* 0x0690000006047fae */ /* 0x0003e8000892185c */
[----:B------:R-:W2:Y:S04]  /*c2b50*/  LDL.LU R5, [R1+0x547c] ;  /* 0x00547c0001057983 */ /* 0x000ea80000300800 */
[----:B------:R-:W2:Y:S01]  /*c2b60*/  LDL.LU R30, [R1+0x5484] ;  /* 0x00548400011e7983 */ /* 0x000ea20000300800 */
[----:B-1----:R-:W-:-:S02]  /*c2b70*/  IMAD.MOV.U32 R6, RZ, RZ, R32 ;  /* 0x000000ffff067224 */ /* 0x002fc400078e0020 */
[----:B------:R-:W-:Y:S01]  /*c2b80*/  IMAD.MOV.U32 R7, RZ, RZ, R37 ;  /* 0x000000ffff077224 */ /* 0x000fe200078e0025 */
[----:B------:R-:W-:Y:S01]  /*c2b90*/  IADD3 R19, P0, R19, R3, RZ ;  /* 0x0000000313137210 */ /* 0x000fe20007f1e0ff */
[----:B------:R-:W2:Y:S01]  /*c2ba0*/  LDL.LU R32, [R1+0x5478] ;  /* 0x0054780001207983 */ /* 0x000ea20000300800 */
[----:B------:R-:W-:-:S03]  /*c2bb0*/  IMAD.X R36, R36, 0x1, R2, P2 ;  /* 0x0000000124247824 */ /* 0x000fc600010e0602 */
[----:B------:R-:W-:Y:S04]  /*c2bc0*/  STL [R1+0x5454], R16 ;  /* 0x0054541001007387 */ /* 0x000fe80000100800 */
[----:B------:R1:W-:Y:S04]  /*c2bd0*/  LDGSTS.E [R4+0x6980], desc[UR28][R6.64], P1 ;  /* 0x0698000006047fae */ /* 0x0003e8000892185c */
[----:B------:R1:W-:Y:S02]  /*c2be0*/  STL [R1+0x5448], R33 ;  /* 0x0054482101007387 */ /* 0x0003e40000100800 */
[----:B-1----:R-:W-:-:S02]  /*c2bf0*/  IMAD.MOV.U32 R7, RZ, RZ, R33 ;  /* 0x000000ffff077224 */ /* 0x002fc400078e0021 */
        /* <DEDUP_REMOVED lines=9> */
[----:B------:R1:W-:Y:S02]  /*c2c90*/  LDGSTS.E [R4+0x6a80], desc[UR28][R6.64], P1 ;  /* 0x06a8000006047fae */ /* 0x0003e4000892185c */
[----:B-1----:R-:W-:Y:S01]  /*c2ca0*/  IMAD.MOV.U32 R6, RZ, RZ, R19 ;  /* 0x000000ffff067224 */ /* 0x002fe200078e0013 */
[----:B----4-:R-:W-:Y:S01]  /*c2cb0*/  IADD3 R27, P2, R27, R3, RZ ;  /* 0x000000031b1b7210 */ /* 0x010fe20007f5e0ff */
[----:B------:R-:W-:-:S04]  /*c2cc0*/  IMAD.X R28, R28, 0x1, R2, P0 ;  /* 0x000000011c1c7824 */ /* 0x000fc800000e0602 */
[----:B------:R-:W-:Y:S01]  /*c2cd0*/  STL [R1+0x5464], R27 ;  /* 0x0054641b01007387 */ /* 0x000fe20000100800 */
[----:B------:R-:W-:-:S03]  /*c2ce0*/  IMAD.MOV.U32 R7, RZ, RZ, R28 ;  /* 0x000000ffff077224 */ /* 0x000fc600078e001c */
[----:B------:R1:W-:Y:S04]  /*c2cf0*/  STL [R1+0x5458], R28 ;  /* 0x0054581c01007387 */ /* 0x0003e80000100800 */
[----:B------:R4:W-:Y:S04]  /*c2d00*/  LDGSTS.E [R4+0x6b00], desc[UR28][R6.64], P1 ;  /* 0x06b0000006047fae */ /* 0x0009e8000892185c */
[----:B-1----:R-:W2:Y:S01]  /*c2d10*/  LDL.LU R28, [R1+0x5488] ;  /* 0x00548800011c7983 */ /* 0x002ea20000300800 */
[----:B------:R-:W-:Y:S01]  /*c2d20*/  IMAD.X R35, R35, 0x1, R2, P2 ;  /* 0x0000000123237824 */ /* 0x000fe200010e0602 */
[----:B------:R-:W-:-:S03]  /*c2d30*/  IADD3 R31, P0, R31, R3, RZ ;  /* 0x000000031f1f7210 */ /* 0x000fc60007f1e0ff */
[----:B----4-:R-:W-:Y:S02]  /*c2d40*/  IMAD.MOV.U32 R7, RZ, RZ, R35 ;  /* 0x000000ffff077224 */ /* 0x010fe400078e0023 */
        /* <DEDUP_REMOVED lines=10> */
[----:B---3--:R-:W-:-:S05]  /*c2df0*/  IADD3 R18, P2, R18, R3, RZ ;  /* 0x0000000312127210 */ /* 0x008fca0007f5e0ff */
[----:B------:R-:W-:Y:S04]  /*c2e00*/  STL [R1+0x5474], R18 ;  /* 0x0054741201007387 */ /* 0x000fe80000100800 */
[----:B------:R3:W-:Y:S01]  /*c2e10*/  STL [R1+0x5468], R34 ;  /* 0x0054682201007387 */ /* 0x0007e20000100800 */
[----:B--2---:R-:W-:-:S03]  /*c2e20*/  IMAD.X R29, R29, 0x1, R2, P2 ;  /* 0x000000011d1d7824 */ /* 0x004fc600010e0602 */
[----:B------:R-:W2:Y:S04]  /*c2e30*/  LDL.LU R27, [R1+0x54a4] ;  /* 0x0054a400011b7983 */ /* 0x000ea80000300800 */
[----:B------:R-:W2:Y:S01]  /*c2e40*/  LDL.LU R31, [R1+0x5498] ;  /* 0x00549800011f7983 */ /* 0x000ea20000300800 */
[----:B-1----:R-:W-:Y:S01]  /*c2e50*/  IMAD.MOV.U32 R6, RZ, RZ, R18 ;  /* 0x000000ffff067224 */ /* 0x002fe200078e0012 */
[-C--:B------:R-:W-:Y:S02]  /*c2e60*/  IADD3 R5, P0, R5, R3.reuse, RZ ;  /* 0x0000000305057210 */ /* 0x080fe40007f1e0ff */
[----:B------:R-:W-:-:S03]  /*c2e70*/  IADD3 R30, P2, R30, R3, RZ ;  /* 0x000000031e1e7210 */ /* 0x000fc60007f5e0ff */
[----:B------:R-:W-:Y:S01]  /*c2e80*/  STL [R1+0x547c], R5 ;  /* 0x00547c0501007387 */ /* 0x000fe20000100800 */
[----:B------:R-:W-:-:S03]  /*c2e90*/  IMAD.MOV.U32 R7, RZ, RZ, R29 ;  /* 0x000000ffff077224 */ /* 0x000fc600078e001d */
[----:B------:R1:W-:Y:S01]  /*c2ea0*/  STL [R1+0x5470], R29 ;  /* 0x0054701d01007387 */ /* 0x0003e20000100800 */
[----:B------:R-:W-:-:S03]  /*c2eb0*/  IMAD.X R32, R32, 0x1, R2, P0 ;  /* 0x0000000120207824 */ /* 0x000fc600000e0602 */
[----:B---3--:R-:W3:Y:S04]  /*c2ec0*/  LDL.LU R34, [R1+0x54a0] ;  /* 0x0054a00001227983 */ /* 0x008ee80000300800 */
[----:B------:R-:W-:Y:S04]  /*c2ed0*/  STL [R1+0x5484], R30 ;  /* 0x0054841e01007387 */ /* 0x000fe80000100800 */
[----:B------:R1:W-:Y:S04]  /*c2ee0*/  STL [R1+0x5478], R32 ;  /* 0x0054782001007387 */ /* 0x0003e80000100800 */
[----:B-1----:R-:W3:Y:S04]  /*c2ef0*/  LDL.LU R29, [R1+0x45b8] ;  /* 0x0045b800011d7983 */ /* 0x002ee80000300800 */
[----:B------:R-:W3:Y:S04]  /*c2f00*/  LDL.LU R18, [R1+0x45c0] ;  /* 0x0045c00001127983 */ /* 0x000ee80000300800 */
[----:B------:R1:W-:Y:S01]  /*c2f10*/  LDGSTS.E [R4+0x6c80], desc[UR28][R6.64], P1 ;  /* 0x06c8000006047fae */ /* 0x0003e2000892185c */
[----:B------:R-:W-:Y:S01]  /*c2f20*/  IMAD.X R33, R33, 0x1, R2, P2 ;  /* 0x0000000121217824 */ /* 0x000fe200010e0602 */
[----:B------:R-:W-:Y:S01]  /*c2f30*/  IADD3 R17, P0, R17, R3, RZ ;  /* 0x0000000311117210 */ /* 0x000fe20007f1e0ff */
[----:B-1----:R-:W-:-:S04]  /*c2f40*/  IMAD.MOV.U32 R7, RZ, RZ, R32 ;  /* 0x000000ffff077224 */ /* 0x002fc800078e0020 */
[----:B------:R-:W-:Y:S04]  /*c2f50*/  STL [R1+0x548c], R17 ;  /* 0x00548c1101007387 */ /* 0x000fe80000100800 */
[----:B------:R1:W-:Y:S04]  /*c2f60*/  STL [R1+0x5480], R33 ;  /* 0x0054802101007387 */ /* 0x0003e80000100800 */
[----:B------:R-:W3:Y:S01]  /*c2f70*/  LDL.LU R32, [R1+0x45b4] ;  /* 0x0045b40001207983 */ /* 0x000ee20000300800 */
[----:B------:R-:W-:-:S03]  /*c2f80*/  IMAD.MOV.U32 R6, RZ, RZ, R5 ;  /* 0x000000ffff067224 */ /* 0x000fc600078e0005 */
        /* <DEDUP_REMOVED lines=8> */
[----:B------:R-:W-:-:S05]  /*c3010*/  IMAD.X R28, R28, 0x1, R2, P0 ;  /* 0x000000011c1c7824 */ /* 0x000fca00000e0602 */
[----:B------:R1:W-:Y:S04]  /*c3020*/  STL [R1+0x5488], R28 ;  /* 0x0054881c01007387 */ /* 0x0003e80000100800 */
[----:B------:R-:W3:Y:S01]  /*c3030*/  LDL.LU R30, [R1+0x45bc] ;  /* 0x0045bc00011e7983 */ /* 0x000ee20000300800 */
[----:B------:R-:W-:-:S03]  /*c3040*/  IMAD.MOV.U32 R7, RZ, RZ, R28 ;  /* 0x000000ffff077224 */ /* 0x000fc600078e001c */
[----:B------:R-:W3:Y:S04]  /*c3050*/  LDL.LU R33, [R1+0x45d0] ;  /* 0x0045d00001217983 */ /* 0x000ee80000300800 */
[----:B------:R1:W-:Y:S01]  /*c3060*/  LDGSTS.E [R4+0x6e00], desc[UR28][R6.64], P1 ;  /* 0x06e0000006047fae */ /* 0x0003e2000892185c */
[----:B----4-:R-:W-:Y:S01]  /*c3070*/  IADD3 R19, P0, R19, R3, RZ ;  /* 0x0000000313137210 */ /* 0x010fe20007f1e0ff */
[----:B------:R-:W-:-:S04]  /*c3080*/  IMAD.X R35, R35, 0x1, R2, P2 ;  /* 0x0000000123237824 */ /* 0x000fc800010e0602 */
[----:B------:R-:W-:Y:S04]  /*c3090*/  STL [R1+0x549c], R19 ;  /* 0x00549c1301007387 */ /* 0x000fe80000100800 */
[----:B------:R-:W-:Y:S04]  /*c30a0*/  STL [R1+0x5490], R35 ;  /* 0x0054902301007387 */ /* 0x000fe80000100800 */
[----:B-1----:R-:W4:Y:S04]  /*c30b0*/  LDL.LU R28, [R1+0x45c4] ;  /* 0x0045c400011c7983 */ /* 0x002f280000300800 */
[----:B------:R-:W4:Y:S04]  /*c30c0*/  LDL.LU R17, [R1+0x45d8] ;  /* 0x0045d80001117983 */ /* 0x000f280000300800 */
[----:B------:R-:W4:Y:S01]  /*c30d0*/  LDL.LU R37, [R1+0x45cc] ;  /* 0x0045cc0001257983 */ /* 0x000f220000300800 */
[----:B------:R-:W-:-:S02]  /*c30e0*/  IMAD.MOV.U32 R6, RZ, RZ, R16 ;  /* 0x000000ffff067224 */ /* 0x000fc400078e0010 */
[----:B------:R-:W-:Y:S01]  /*c30f0*/  IMAD.MOV.U32 R7, RZ, RZ, R35 ;  /* 0x000000ffff077224 */ /* 0x000fe200078e0023 */
[----:B------:R-:W-:-:S04]  /*c3100*/  UISETP.GT.AND UP1, UPT, UR15, 0x11, UPT ;  /* 0x000000110f00788c */ /* 0x000fc8000bf24270 */
[----:B------:R1:W-:Y:S01]  /*c3110*/  LDGSTS.E [R4+0x6e80], desc[UR28][R6.64], P1 ;  /* 0x06e8000006047fae */ /* 0x0003e2000892185c */
[----:B------:R-:W-:Y:S01]  /*c3120*/  USEL UR10, URZ, 0x4, !UP1 ;  /* 0x000000043f0a7887 */ /* 0x000fe2000c800000 */
[----:B-1----:R-:W-:Y:S01]  /*c3130*/  IMAD.MOV.U32 R6, RZ, RZ, R19 ;  /* 0x000000ffff067224 */ /* 0x002fe200078e0013 */
[----:B--2---:R-:W-:Y:S01]  /*c3140*/  IADD3 R27, P2, R27, R3, RZ ;  /* 0x000000031b1b7210 */ /* 0x004fe20007f5e0ff */
[----:B------:R-:W-:-:S04]  /*c3150*/  IMAD.X R31, R31, 0x1, R2, P0 ;  /* 0x000000011f1f7824 */ /* 0x000fc800000e0602 */
[----:B------:R-:W-:Y:S01]  /*c3160*/  STL [R1+0x54a4], R27 ;  /* 0x0054a41b01007387 */ /* 0x000fe20000100800 */
[----:B------:R-:W-:-:S03]  /*c3170*/  IMAD.MOV.U32 R7, RZ, RZ, R31 ;  /* 0x000000ffff077224 */ /* 0x000fc600078e001f */
[----:B------:R1:W-:Y:S04]  /*c3180*/  STL [R1+0x5498], R31 ;  /* 0x0054981f01007387 */ /* 0x0003e80000100800 */
[----:B------:R-:W2:Y:S04]  /*c3190*/  LDL.LU R16, [R1+0x45e0] ;  /* 0x0045e00001107983 */ /* 0x000ea80000300800 */
[----:B------:R3:W-:Y:S04]  /*c31a0*/  LDGSTS.E [R4+0x6f00], desc[UR28][R6.64], P1 ;  /* 0x06f0000006047fae */ /* 0x0007e8000892185c */
[----:B-1----:R-:W2:Y:S01]  /*c31b0*/  LDL.LU R31, [R1+0x45d4] ;  /* 0x0045d400011f7983 */ /* 0x002ea20000300800 */
[----:B---3--:R-:W-:-:S02]  /*c31c0*/  IMAD.X R34, R34, 0x1, R2, P2 ;  /* 0x0000000122227824 */ /* 0x008fc400010e0602 */
[----:B------:R-:W-:Y:S02]  /*c31d0*/  IMAD.MOV.U32 R6, RZ, RZ, R27 ;  /* 0x000000ffff067224 */ /* 0x000fe400078e001b */
[----:B------:R-:W-:Y:S01]  /*c31e0*/  IMAD.MOV.U32 R7, RZ, RZ, R34 ;  /* 0x000000ffff077224 */ /* 0x000fe200078e0022 */
[----:B------:R-:W-:Y:S01]  /*c31f0*/  IADD3 R29, P3, R29, R3, RZ ;  /* 0x000000031d1d7210 */ /* 0x000fe20007f7e0ff */
[----:B------:R-:W-:-:S03]  /*c3200*/  USEL UR10, UR10, URZ, !UP0 ;  /* 0x0000003f0a0a7287 */ /* 0x000fc6000c000000 */
[----:B------:R1:W-:Y:S01]  /*c3210*/  LDGSTS.E [R4+0x6f80], desc[UR28][R6.64], P1 ;  /* 0x06f8000006047fae */ /* 0x0003e2000892185c */
[----:B------:R-:W-:-:S03]  /*c3220*/  IADD3 R18, P2, R18, R3, RZ ;  /* 0x0000000312127210 */ /* 0x000fc60007f5e0ff */
[----:B------:R3:W-:Y:S04]  /*c3230*/  STL [R1+0x45b8], R29 ;  /* 0x0045b81d01007387 */ /* 0x0007e80000100800 */
[----:B------:R-:W-:Y:S04]  /*c3240*/  STL [R1+0x54a0], R34 ;  /* 0x0054a02201007387 */ /* 0x000fe80000100800 */
[----:B------:R-:W2:Y:S04]  /*c3250*/  LDL.LU R19, [R1+0x45e8] ;  /* 0x0045e80001137983 */ /* 0x000ea80000300800 */
[----:B------:R-:W2:Y:S01]  /*c3260*/  LDL.LU R36, [R1+0x45dc] ;  /* 0x0045dc0001247983 */ /* 0x000ea20000300800 */
[----:B-1----:R-:W-:-:S03]  /*c3270*/  IMAD.MOV.U32 R6, RZ, RZ, R29 ;  /* 0x000000ffff067224 */ /* 0x002fc600078e001d */
[----:B------:R-:W-:Y:S01]  /*c3280*/  STL [R1+0x45c0], R18 ;  /* 0x0045c01201007387 */ /* 0x000fe20000100800 */
[----:B------:R-:W-:Y:S01]  /*c3290*/  ISETP.NE.U32.AND P0, PT, RZ, UR10, PT ;  /* 0x0000000aff007c0c */ /* 0x000fe2000bf05070 */
[----:B------:R-:W-:-:S05]  /*c32a0*/  IMAD.X R32, R32, 0x1, R2, P3 ;  /* 0x0000000120207824 */ /* 0x000fca00018e0602 */
[----:B------:R1:W-:Y:S04]  /*c32b0*/  STL [R1+0x45b4], R32 ;  /* 0x0045b42001007387 */ /* 0x0003e80000100800 */
[----:B------:R-:W2:Y:S04]  /*c32c0*/  LDL.LU R27, [R1+0x45f0] ;  /* 0x0045f000011b7983 */ /* 0x000ea80000300800 */
[----:B---3--:R-:W3:Y:S01]  /*c32d0*/  LDL.LU R29, [R1+0x45e4] ;  /* 0x0045e400011d7983 */ /* 0x008ee20000300800 */
[----:B------:R-:W-:Y:S01]  /*c32e0*/  IADD3 R5, P1, R5, R3, RZ ;  /* 0x0000000305057210 */ /* 0x000fe20007f3e0ff */
[----:B------:R-:W-:-:S04]  /*c32f0*/  IMAD.MOV.U32 R7, RZ, RZ, R32 ;  /* 0x000000ffff077224 */ /* 0x000fc800078e0020 */
[----:B------:R-:W-:Y:S04]  /*c3300*/  STL [R1+0x45c8], R5 ;  /* 0x0045c80501007387 */ /* 0x000fe80000100800 */
[----:B------:R1:W-:Y:S02]  /*c3310*/  LDGSTS.E [R4+0x8800], desc[UR28][R6.64], P0 ;  /* 0x0880000006047fae */ /* 0x0003e4000812185c */
[----:B-1----:R-:W-:Y:S02]  /*c3320*/  IMAD.MOV.U32 R6, RZ, RZ, R18 ;  /* 0x000000ffff067224 */ /* 0x002fe400078e0012 */
[----:B------:R-:W-:-:S05]  /*c3330*/  IMAD.X R30, R30, 0x1, R2, P2 ;  /* 0x000000011e1e7824 */ /* 0x000fca00010e0602 */
[----:B------:R-:W-:Y:S04]  /*c3340*/  STL [R1+0x45bc], R30 ;  /* 0x0045bc1e01007387 */ /* 0x000fe80000100800 */
[----:B------:R-:W3:Y:S04]  /*c3350*/  LDL.LU R35, [R1+0x45ec] ;  /* 0x0045ec0001237983 */ /* 0x000ee80000300800 */
[----:B------:R-:W3:Y:S01]  /*c3360*/  LDL.LU R32, [R1+0x45f8] ;  /* 0x0045f80001207983 */ /* 0x000ee20000300800 */
[----:B------:R-:W-:Y:S01]  /*c3370*/  IADD3 R33, P2, R33, R3, RZ ;  /* 0x0000000321217210 */ /* 0x000fe20007f5e0ff */
[----:B------:R-:W-:-:S02]  /*c3380*/  IMAD.MOV.U32 R7, RZ, RZ, R30 ;  /* 0x000000ffff077224 */ /* 0x000fc400078e001e */
        /* <DEDUP_REMOVED lines=18> */
[----:B------:R-:W-:Y:S01]  /*c34b0*/  IMAD.MOV.U32 R7, RZ, RZ, R37 ;  /* 0x000000ffff077224 */ /* 0x000fe200078e0025 */
[----:B--2---:R-:W-:-:S04]  /*c34c0*/  IADD3 R16, P2, R16, R3, RZ ;  /* 0x0000000310107210 */ /* 0x004fc80007f5e0ff */
[----:B------:R1:W-:Y:S01]  /*c34d0*/  LDGSTS.E [R4+0x8980], desc[UR28][R6.64], P0 ;  /* 0x0898000006047fae */ /* 0x0003e2000812185c */
[----:B------:R-:W-:-:S03]  /*c34e0*/  IMAD.X R31, R31, 0x1, R2, P1 ;  /* 0x000000011f1f7824 */ /* 0x000fc600008e0602 */
[----:B------:R-:W-:Y:S01]  /*c34f0*/  STL [R1+0x45e0], R16 ;  /* 0x0045e01001007387 */ /* 0x000fe20000100800 */
[----:B-1----:R-:W-:Y:S02]  /*c3500*/  IMAD.MOV.U32 R6, RZ, RZ, R17 ;  /* 0x000000ffff067224 */ /* 0x002fe400078e0011 */
[----:B------:R-:W-:Y:S01]  /*c3510*/  IMAD.MOV.U32 R7, RZ, RZ, R31 ;  /* 0x000000ffff077224 */ /* 0x000fe200078e001f */
[----:B------:R1:W-:Y:S04]  /*c3520*/  STL [R1+0x45d4], R31 ;  /* 0x0045d41f01007387 */ /* 0x0003e80000100800 */
[----:B------:R2:W-:Y:S04]  /*c3530*/  LDGSTS.E [R4+0x8a00], desc[UR28][R6.64], P0 ;  /* 0x08a0000006047fae */ /* 0x0005e8000812185c */
[----:B-1----:R-:W4:Y:S01]  /*c3540*/  LDL.LU R31, [R1+0x460c] ;  /* 0x00460c00011f7983 */ /* 0x002f220000300800 */
[----:B--2---:R-:W-:Y:S01]  /*c3550*/  IMAD.MOV.U32 R6, RZ, RZ, R16 ;  /* 0x000000ffff067224 */ /* 0x004fe200078e0010 */
[----:B------:R-:W-:Y:S01]  /*c3560*/  IADD3 R19, P1, R19, R3, RZ ;  /* 0x0000000313137210 */ /* 0x000fe20007f3e0ff */
[----:B------:R-:W-:-:S04]  /*c3570*/  IMAD.X R36, R36, 0x1, R2, P2 ;  /* 0x0000000124247824 */ /* 0x000fc800010e0602 */
[----:B------:R-:W-:Y:S01]  /*c3580*/  STL [R1+0x45e8], R19 ;  /* 0x0045e81301007387 */ /* 0x000fe20000100800 */
[----:B------:R-:W-:-:S03]  /*c3590*/  IMAD.MOV.U32 R7, RZ, RZ, R36 ;  /* 0x000000ffff077224 */ /* 0x000fc600078e0024 */
[----:B------:R-:W-:Y:S04]  /*c35a0*/  STL [R1+0x45dc], R36 ;  /* 0x0045dc2401007387 */ /* 0x000fe80000100800 */
[----:B------:R-:W2:Y:S04]  /*c35b0*/  LDL.LU R17, [R1+0x4618] ;  /* 0x0046180001117983 */ /* 0x000ea80000300800 */
[----:B------:R-:W2:Y:S04]  /*c35c0*/  LDL.LU R16, [R1+0x4620] ;  /* 0x0046200001107983 */ /* 0x000ea80000300800 */
[----:B------:R1:W-:Y:S01]  /*c35d0*/  LDGSTS.E [R4+0x8a80], desc[UR28][R6.64], P0 ;  /* 0x08a8000006047fae */ /* 0x0003e2000812185c */
[----:B------:R-:W-:Y:S01]  /*c35e0*/  IADD3 R27, P2, R27, R3, RZ ;  /* 0x000000031b1b7210 */ /* 0x000fe20007f5e0ff */
[----:B---3--:R-:W-:-:S04]  /*c35f0*/  IMAD.X R29, R29, 0x1, R2, P1 ;  /* 0x000000011d1d7824 */ /* 0x008fc800008e0602 */
[----:B------:R-:W-:Y:S01]  /*c3600*/  STL [R1+0x45f0], R27 ;  /* 0x0045f01b01007387 */ /* 0x000fe20000100800 */
[----:B-1----:R-:W-:-:S03]  /*c3610*/  IMAD.MOV.U32 R7, RZ, RZ, R29 ;  /* 0x000000ffff077224 */ /* 0x002fc600078e001d */
[----:B------:R1:W-:Y:S01]  /*c3620*/  STL [R1+0x45e4], R29 ;  /* 0x0045e41d01007387 */ /* 0x0003e20000100800 */
[----:B------:R-:W-:-:S05]  /*c3630*/  IMAD.MOV.U32 R6, RZ, RZ, R19 ;  /* 0x000000ffff067224 */ /* 0x000fca00078e0013 */
[----:B------:R3:W-:Y:S04]  /*c3640*/  LDGSTS.E [R4+0x8b00], desc[UR28][R6.64], P0 ;  /* 0x08b0000006047fae */ /* 0x0007e8000812185c */
[----:B-1----:R-:W2:Y:S01]  /*c3650*/  LDL.LU R29, [R1+0x4614] ;  /* 0x00461400011d7983 */ /* 0x002ea20000300800 */
[----:B---3--:R-:W-:Y:S02]  /*c3660*/  IMAD.MOV.U32 R6, RZ, RZ, R27 ;  /* 0x000000ffff067224 */ /* 0x008fe400078e001b */
[----:B------:R-:W-:Y:S01]  /*c3670*/  IMAD.X R35, R35, 0x1, R2, P2 ;  /* 0x0000000123237824 */ /* 0x000fe200010e0602 */
[----:B------:R-:W-:-:S03]  /*c3680*/  IADD3 R32, P1, R32, R3, RZ ;  /* 0x0000000320207210 */ /* 0x000fc60007f3e0ff */
[----:B------:R-:W-:Y:S02]  /*c3690*/  IMAD.MOV.U32 R7, RZ, RZ, R35 ;  /* 0x000000ffff077224 */ /* 0x000fe400078e0023 */
[----:B------:R-:W-:Y:S04]  /*c36a0*/  STL [R1+0x45f8], R32 ;  /* 0x0045f82001007387 */ /* 0x000fe80000100800 */
[----:B------:R1:W-:Y:S04]  /*c36b0*/  STL [R1+0x45ec], R35 ;  /* 0x0045ec2301007387 */ /* 0x0003e80000100800 */
[----:B------:R-:W3:Y:S01]  /*c36c0*/  LDL.LU R19, [R1+0x4628] ;  /* 0x0046280001137983 */ /* 0x000ee20000300800 */
[----:B------:R-:W-:-:S03]  /*c36d0*/  IMAD.X R34, R34, 0x1, R2, P1 ;  /* 0x0000000122227824 */ /* 0x000fc600008e0602 */
[----:B------:R4:W-:Y:S04]  /*c36e0*/  LDGSTS.E [R4+0x8b80], desc[UR28][R6.64], P0 ;  /* 0x08b8000006047fae */ /* 0x0009e8000812185c */
[----:B-1----:R-:W3:Y:S01]  /*c36f0*/  LDL.LU R35, [R1+0x461c] ;  /* 0x00461c0001237983 */ /* 0x002ee20000300800 */
[----:B------:R-:W-:Y:S01]  /*c3700*/  IADD3 R18, P2, R18, R3, RZ ;  /* 0x0000000312127210 */ /* 0x000fe20007f5e0ff */
[----:B----4-:R-:W-:Y:S02]  /*c3710*/  IMAD.MOV.U32 R6, RZ, RZ, R32 ;  /* 0x000000ffff067224 */ /* 0x010fe400078e0020 */
[----:B------:R-:W-:Y:S02]  /*c3720*/  IMAD.MOV.U32 R7, RZ, RZ, R34 ;  /* 0x000000ffff077224 */ /* 0x000fe400078e0022 */
[----:B------:R-:W-:Y:S01]  /*c3730*/  STL [R1+0x4600], R18 ;  /* 0x0046001201007387 */ /* 0x000fe20000100800 */
[----:B------:R-:W-:-:S03]  /*c3740*/  IMAD.X R28, R28, 0x1, R2, P2 ;  /* 0x000000011c1c7824 */ /* 0x000fc600010e0602 */
        /* <DEDUP_REMOVED lines=21> */
[-C--:B--2---:R-:W-:Y:S02]  /*c38a0*/  IADD3 R17, P1, R17, R3.reuse, RZ ;  /* 0x0000000311117210 */ /* 0x084fe40007f3e0ff */
[----:B------:R-:W-:-:S03]  /*c38b0*/  IADD3 R16, P2, R16, R3, RZ ;  /* 0x0000000310107210 */ /* 0x000fc60007f5e0ff */
[----:B------:R-:W-:Y:S04]  /*c38c0*/  STL [R1+0x4618], R17 ;  /* 0x0046181101007387 */ /* 0x000fe80000100800 */
[----:B------:R2:W-:Y:S01]  /*c38d0*/  STL [R1+0x460c], R31 ;  /* 0x00460c1f01007387 */ /* 0x0005e20000100800 */
[----:B-1----:R-:W-:-:S03]  /*c38e0*/  IMAD.MOV.U32 R6, RZ, RZ, R30 ;  /* 0x000000ffff067224 */ /* 0x002fc600078e001e */
[----:B------:R-:W4:Y:S04]  /*c38f0*/  LDL.LU R33, [R1+0x47b4] ;  /* 0x0047b40001217983 */ /* 0x000f280000300800 */
[----:B------:R-:W4:Y:S04]  /*c3900*/  LDL.LU R5, [R1+0x47c8] ;  /* 0x0047c80001057983 */ /* 0x000f280000300800 */
[----:B------:R-:W-:Y:S01]  /*c3910*/  STL [R1+0x4620], R16 ;  /* 0x0046201001007387 */ /* 0x000fe20000100800 */
[----:B------:R-:W-:-:S05]  /*c3920*/  IMAD.X R29, R29, 0x1, R2, P1 ;  /* 0x000000011d1d7824 */ /* 0x000fca00008e0602 */
[----:B------:R1:W-:Y:S04]  /*c3930*/  STL [R1+0x4614], R29 ;  /* 0x0046141d01007387 */ /* 0x0003e80000100800 */
[----:B------:R-:W4:Y:S01]  /*c3940*/  LDL.LU R30, [R1+0x47bc] ;  /* 0x0047bc00011e7983 */ /* 0x000f220000300800 */
[----:B------:R-:W-:-:S03]  /*c3950*/  IMAD.MOV.U32 R7, RZ, RZ, R31 ;  /* 0x000000ffff077224 */ /* 0x000fc600078e001f */
[----:B--2---:R-:W2:Y:S04]  /*c3960*/  LDL.LU R31, [R1+0x47d0] ;  /* 0x0047d000011f7983 */ /* 0x004ea80000300800 */
[----:B------:R1:W-:Y:S02]  /*c3970*/  LDGSTS.E [R4+0x8d80], desc[UR28][R6.64], P0 ;  /* 0x08d8000006047fae */ /* 0x0003e4000812185c */
[----:B-1----:R-:W-:Y:S02]  /*c3980*/  IMAD.MOV.U32 R7, RZ, RZ, R29 ;  /* 0x000000ffff077224 */ /* 0x002fe400078e001d */
[----:B------:R-:W-:-:S05]  /*c3990*/  IMAD.MOV.U32 R6, RZ, RZ, R17 ;  /* 0x000000ffff067224 */ /* 0x000fca00078e0011 */
[----:B------:R1:W-:Y:S02]  /*c39a0*/  LDGSTS.E [R4+0x8e00], desc[UR28][R6.64], P0 ;  /* 0x08e0000006047fae */ /* 0x0003e4000812185c */
[----:B-1----:R-:W-:Y:S01]  /*c39b0*/  IMAD.MOV.U32 R6, RZ, RZ, R16 ;  /* 0x000000ffff067224 */ /* 0x002fe200078e0010 */
[----:B---3--:R-:W-:Y:S01]  /*c39c0*/  IADD3 R19, P1, R19, R3, RZ ;  /* 0x0000000313137210 */ /* 0x008fe20007f3e0ff */
[----:B------:R-:W-:-:S04]  /*c39d0*/  IMAD.X R35, R35, 0x1, R2, P2 ;  /* 0x0000000123237824 */ /* 0x000fc800010e0602 */
[----:B------:R-:W-:Y:S04]  /*c39e0*/  STL [R1+0x4628], R19 ;  /* 0x0046281301007387 */ /* 0x000fe80000100800 */
[----:B------:R-:W-:Y:S04]  /*c39f0*/  STL [R1+0x461c], R35 ;  /* 0x00461c2301007387 */ /* 0x000fe80000100800 */
[----:B------:R-:W3:Y:S04]  /*c3a00*/  LDL.LU R29, [R1+0x47c4] ;  /* 0x0047c400011d7983 */ /* 0x000ee80000300800 */
[----:B------:R-:W3:Y:S04]  /*c3a10*/  LDL.LU R17, [R1+0x47d8] ;  /* 0x0047d80001117983 */ /* 0x000ee80000300800 */
[----:B------:R-:W3:Y:S01]  /*c3a20*/  LDL.LU R37, [R1+0x47cc] ;  /* 0x0047cc0001257983 */ /* 0x000ee20000300800 */
[----:B------:R-:W-:Y:S01]  /*c3a30*/  IMAD.MOV.U32 R7, RZ, RZ, R35 ;  /* 0x000000ffff077224 */ /* 0x000fe200078e0023 */
[----:B----4-:R-:W-:-:S04]  /*c3a40*/  IADD3 R27, P2, R27, R3, RZ ;  /* 0x000000031b1b7210 */ /* 0x010fc80007f5e0ff */
[----:B------:R1:W-:Y:S01]  /*c3a50*/  LDGSTS.E [R4+0x8e80], desc[UR28][R6.64], P0 ;  /* 0x08e8000006047fae */ /* 0x0003e2000812185c */
[----:B------:R-:W-:-:S03]  /*c3a60*/  IMAD.X R32, R32, 0x1, R2, P1 ;  /* 0x0000000120207824 */ /* 0x000fc600008e0602 */
[----:B------:R-:W-:Y:S04]  /*c3a70*/  STL [R1+0x4630], R27 ;  /* 0x0046301b01007387 */ /* 0x000fe80000100800 */
[----:B------:R4:W-:Y:S04]  /*c3a80*/  STL [R1+0x4624], R32 ;  /* 0x0046242001007387 */ /* 0x0009e80000100800 */
[----:B------:R-:W3:Y:S01]  /*c3a90*/  LDL.LU R16, [R1+0x47e0] ;  /* 0x0047e00001107983 */ /* 0x000ee20000300800 */
[----:B-1----:R-:W-:Y:S02]  /*c3aa0*/  IMAD.MOV.U32 R7, RZ, RZ, R32 ;  /* 0x000000ffff077224 */ /* 0x002fe400078e0020 */
[----:B------:R-:W-:Y:S01]  /*c3ab0*/  IMAD.MOV.U32 R6, RZ, RZ, R19 ;  /* 0x000000ffff067224 */ /* 0x000fe200078e0013 */
[----:B----4-:R-:W4:Y:S01]  /*c3ac0*/  LDL.LU R32, [R1+0x47d4] ;  /* 0x0047d40001207983 */ /* 0x010f220000300800 */
[----:B------:R-:W-:-:S03]  /*c3ad0*/  UISETP.GT.AND UP1, UPT, UR15, 0x15, UPT ;  /* 0x000000150f00788c */ /* 0x000fc6000bf24270 */
[----:B------:R1:W-:Y:S01]  /*c3ae0*/  LDGSTS.E [R4+0x8f00], desc[UR28][R6.64], P0 ;  /* 0x08f0000006047fae */ /* 0x0003e2000812185c */
[----:B------:R-:W-:Y:S01]  /*c3af0*/  IMAD.X R34, R34, 0x1, R2, P2 ;  /* 0x0000000122227824 */ /* 0x000fe200010e0602 */
[----:B------:R-:W-:-:S05]  /*c3b00*/  IADD3 R28, P3, R28, R3, RZ ;  /* 0x000000031c1c7210 */ /* 0x000fca0007f7e0ff */
[----:B------:R1:W-:Y:S04]  /*c3b10*/  STL [R1+0x47b8], R28 ;  /* 0x0047b81c01007387 */ /* 0x0003e80000100800 */
[----:B------:R-:W-:Y:S04]  /*c3b20*/  STL [R1+0x462c], R34 ;  /* 0x00462c2201007387 */ /* 0x000fe80000100800 */
[----:B------:R-:W4:Y:S04]  /*c3b30*/  LDL.LU R19, [R1+0x47e8] ;  /* 0x0047e80001137983 */ /* 0x000f280000300800 */
[----:B------:R-:W4:Y:S01]  /*c3b40*/  LDL.LU R36, [R1+0x47dc] ;  /* 0x0047dc0001247983 */ /* 0x000f220000300800 */
        /* <DEDUP_REMOVED lines=8> */
[----:B-1----:R-:W-:Y:S02]  /*c3bd0*/  IMAD.MOV.U32 R6, RZ, RZ, R28 ;  /* 0x000000ffff067224 */ /* 0x002fe400078e001c */
[----:B------:R-:W-:Y:S01]  /*c3be0*/  IMAD.X R33, R33, 0x1, R2, P3 ;  /* 0x0000000121217824 */ /* 0x000fe200018e0602 */
[----:B------:R-:W-:-:S04]  /*c3bf0*/  IADD3 R5, P0, R5, R3, RZ ;  /* 0x0000000305057210 */ /* 0x000fc80007f1e0ff */
[----:B------:R1:W-:Y:S04]  /*c3c00*/  STL [R1+0x47b4], R33 ;  /* 0x0047b42101007387 */ /* 0x0003e80000100800 */
[----:B------:R-:W4:Y:S01]  /*c3c10*/  LDL.LU R27, [R1+0x47f0] ;  /* 0x0047f000011b7983 */ /* 0x000f220000300800 */
[----:B------:R-:W-:-:S03]  /*c3c20*/  IMAD.MOV.U32 R7, RZ, RZ, R33 ;  /* 0x000000ffff077224 */ /* 0x000fc600078e0021 */
[----:B------:R-:W4:Y:S04]  /*c3c30*/  LDL.LU R28, [R1+0x47e4] ;  /* 0x0047e400011c7983 */ /* 0x000f280000300800 */
[----:B------:R-:W-:Y:S04]  /*c3c40*/  STL [R1+0x47c8], R5 ;  /* 0x0047c80501007387 */ /* 0x000fe80000100800 */
[----:B------:R2:W-:Y:S01]  /*c3c50*/  LDGSTS.E [R4+0xa800], desc[UR28][R6.64], P1 ;  /* 0x0a80000006047fae */ /* 0x0005e2000892185c */
[----:B------:R-:W-:-:S05]  /*c3c60*/  IMAD.X R30, R30, 0x1, R2, P2 ;  /* 0x000000011e1e7824 */ /* 0x000fca00010e0602 */
[----:B------:R-:W-:Y:S04]  /*c3c70*/  STL [R1+0x47bc], R30 ;  /* 0x0047bc1e01007387 */ /* 0x000fe80000100800 */
[----:B------:R-:W4:Y:S04]  /*c3c80*/  LDL.LU R35, [R1+0x47ec] ;  /* 0x0047ec0001237983 */ /* 0x000f280000300800 */
[----:B-1----:R-:W4:Y:S01]  /*c3c90*/  LDL.LU R33, [R1+0x47f8] ;  /* 0x0047f80001217983 */ /* 0x002f220000300800 */
[----:B--2---:R-:W-:Y:S01]  /*c3ca0*/  IADD3 R31, P2, R31, R3, RZ ;  /* 0x000000031f1f7210 */ /* 0x004fe20007f5e0ff */
[----:B------:R-:W-:-:S02]  /*c3cb0*/  IMAD.MOV.U32 R6, RZ, RZ, R18 ;  /* 0x000000ffff067224 */ /* 0x000fc400078e0012 */
[----:B------:R-:W-:Y:S01]  /*c3cc0*/  IMAD.MOV.U32 R7, RZ, RZ, R30 ;  /* 0x000000ffff077224 */ /* 0x000fe200078e001e */
[----:B------:R-:W2:Y:S04]  /*c3cd0*/  LDL.LU R34, [R1+0x47f4] ;  /* 0x0047f40001227983 */ /* 0x000ea80000300800 */
        /* <DEDUP_REMOVED lines=9> */
[----:B------:R1:W-:Y:S04]  /*c3d70*/  LDGSTS.E [R4+0xa900], desc[UR28][R6.64], P1 ;  /* 0x0a90000006047fae */ /* 0x0003e8000892185c */
[----:B-1----:R-:W3:Y:S04]  /*c3d80*/  LDL.LU R29, [R1+0x47fc] ;  /* 0x0047fc00011d7983 */ /* 0x002ee80000300800 */
[----:B------:R-:W-:Y:S04]  /*c3d90*/  STL [R1+0x47d8], R17 ;  /* 0x0047d81101007387 */ /* 0x000fe80000100800 */
[----:B------:R-:W-:Y:S04]  /*c3da0*/  STL [R1+0x47cc], R37 ;  /* 0x0047cc2501007387 */ /* 0x000fe80000100800 */
[----:B------:R-:W3:Y:S01]  /*c3db0*/  LDL.LU R5, [R1+0x4808] ;  /* 0x0048080001057983 */ /* 0x000ee20000300800 */
[----:B------:R-:W-:Y:S01]  /*c3dc0*/  IMAD.MOV.U32 R6, RZ, RZ, R31 ;  /* 0x000000ffff067224 */ /* 0x000fe200078e001f */
[----:B------:R-:W-:-:S02]  /*c3dd0*/  IADD3 R16, P2, R16, R3, RZ ;  /* 0x0000000310107210 */ /* 0x000fc40007f5e0ff */
[----:B------:R-:W3:Y:S01]  /*c3de0*/  LDL.LU R30, [R1+0x4810] ;  /* 0x00481000011e7983 */ /* 0x000ee20000300800 */
[----:B------:R-:W-:-:S03]  /*c3df0*/  IMAD.MOV.U32 R7, RZ, RZ, R37 ;  /* 0x000000ffff077224 */ /* 0x000fc600078e0025 */
[----:B------:R-:W3:Y:S01]  /*c3e00*/  LDL.LU R31, [R1+0x4804] ;  /* 0x00480400011f7983 */ /* 0x000ee20000300800 */
[----:B----4-:R-:W-:-:S03]  /*c3e10*/  IMAD.X R32, R32, 0x1, R2, P0 ;  /* 0x0000000120207824 */ /* 0x010fc600000e0602 */
        /* <DEDUP_REMOVED lines=33> */
[----:B------:R1:W-:Y:S02]  /*c4030*/  LDGSTS.E [R4+0xab80], desc[UR28][R6.64], P1 ;  /* 0x0ab8000006047fae */ /* 0x0003e4000892185c */
[----:B-1----:R-:W-:Y:S02]  /*c4040*/  IMAD.MOV.U32 R6, RZ, RZ, R33 ;  /* 0x000000ffff067224 */ /* 0x002fe400078e0021 */
[----:B------:R-:W-:-:S05]  /*c4050*/  IMAD.MOV.U32 R7, RZ, RZ, R34 ;  /* 0x000000ffff077224 */ /* 0x000fca00078e0022 */
[----:B------:R1:W-:Y:S01]  /*c4060*/  LDGSTS.E [R4+0xac00], desc[UR28][R6.64], P1 ;  /* 0x0ac0000006047fae */ /* 0x0003e2000892185c */
[----:B---3--:R-:W-:-:S05]  /*c4070*/  IADD3 R18, P2, R18, R3, RZ ;  /* 0x0000000312127210 */ /* 0x008fca0007f5e0ff */
        /* <DEDUP_REMOVED lines=8> */
[----:B------:R-:W-:-:S03]  /*c4100*/  IMAD.X R31, R31, 0x1, R2, P0 ;  /* 0x000000011f1f7824 */ /* 0x000fc600000e0602 */
[----:B------:R4:W-:Y:S01]  /*c4110*/  STL [R1+0x47fc], R29 ;  /* 0x0047fc1d01007387 */ /* 0x0009e20000100800 */
[----:B-1----:R-:W-:-:S03]  /*c4120*/  IMAD.MOV.U32 R7, RZ, RZ, R29 ;  /* 0x000000ffff077224 */ /* 0x002fc600078e001d */
[----:B---3--:R-:W3:Y:S04]  /*c4130*/  LDL.LU R34, [R1+0x482c] ;  /* 0x00482c0001227983 */ /* 0x008ee80000300800 */
[----:B------:R-:W-:Y:S04]  /*c4140*/  STL [R1+0x4810], R30 ;  /* 0x0048101e01007387 */ /* 0x000fe80000100800 */
[----:B------:R1:W-:Y:S04]  /*c4150*/  STL [R1+0x4804], R31 ;  /* 0x0048041f01007387 */ /* 0x0003e80000100800 */
[----:B----4-:R-:W4:Y:S01]  /*c4160*/  LDL.LU R29, [R1+0x49b8] ;  /* 0x0049b800011d7983 */ /* 0x010f220000300800 */
[----:B------:R-:W-:-:S03]  /*c4170*/  IMAD.MOV.U32 R6, RZ, RZ, R18 ;  /* 0x000000ffff067224 */ /* 0x000fc600078e0012 */
        /* <DEDUP_REMOVED lines=22> */
[----:B------:R1:W-:Y:S01]  /*c42e0*/  LDGSTS.E [R4+0xae00], desc[UR28][R6.64], P1 ;  /* 0x0ae0000006047fae */ /* 0x0003e2000892185c */
[----:B--2---:R-:W-:Y:S01]  /*c42f0*/  IADD3 R19, P0, R19, R3, RZ ;  /* 0x0000000313137210 */ /* 0x004fe20007f1e0ff */
[----:B------:R-:W-:-:S04]  /*c4300*/  IMAD.X R35, R35, 0x1, R2, P2 ;  /* 0x0000000123237824 */ /* 0x000fc800010e0602 */
[----:B------:R-:W-:Y:S04]  /*c4310*/  STL [R1+0x4828], R19 ;  /* 0x0048281301007387 */ /* 0x000fe80000100800 */
[----:B------:R-:W-:Y:S04]  /*c4320*/  STL [R1+0x481c], R35 ;  /* 0x00481c2301007387 */ /* 0x000fe80000100800 */
[----:B------:R-:W2:Y:S04]  /*c4330*/  LDL.LU R28, [R1+0x49c4] ;  /* 0x0049c400011c7983 */ /* 0x000ea80000300800 */
[----:B------:R-:W2:Y:S04]  /*c4340*/  LDL.LU R17, [R1+0x49d8] ;  /* 0x0049d80001117983 */ /* 0x000ea80000300800 */
[----:B------:R-:W2:Y:S01]  /*c4350*/  LDL.LU R37, [R1+0x49cc] ;  /* 0x0049cc0001257983 */ /* 0x000ea20000300800 */
        /* <DEDUP_REMOVED lines=9> */
[----:B------:R-:W2:Y:S04]  /*c43f0*/  LDL.LU R16, [R1+0x49e0] ;  /* 0x0049e00001107983 */ /* 0x000ea80000300800 */
[----:B------:R4:W-:Y:S01]  /*c4400*/  LDGSTS.E [R4+0xaf00], desc[UR28][R6.64], P1 ;  /* 0x0af0000006047fae */ /* 0x0009e2000892185c */
[----:B---3--:R-:W-:-:S03]  /*c4410*/  IMAD.X R34, R34, 0x1, R2, P2 ;  /* 0x0000000122227824 */ /* 0x008fc600010e0602 */
[----:B-1----:R-:W3:Y:S01]  /*c4420*/  LDL.LU R33, [R1+0x49d4] ;  /* 0x0049d40001217983 */ /* 0x002ee20000300800 */
[----:B----4-:R-:W-:-:S05]  /*c4430*/  IADD3 R29, P3, R29, R3, RZ ;  /* 0x000000031d1d7210 */ /* 0x010fca0007f7e0ff */
        /* <DEDUP_REMOVED lines=16> */
[----:B------:R-:W-:-:S06]  /*c4540*/  USEL UR10, UR10, URZ, !UP0 ;  /* 0x0000003f0a0a7287 */ /* 0x000fcc000c000000 */
[----:B------:R-:W-:Y:S01]  /*c4550*/  ISETP.NE.U32.AND P0, PT, RZ, UR10, PT ;  /* 0x0000000aff007c0c */ /* 0x000fe2000bf05070 */
[----:B------:R-:W-:Y:S01]  /*c4560*/  IMAD.MOV.U32 R7, RZ, RZ, R31 ;  /* 0x000000ffff077224 */ /* 0x000fe200078e001f */
[----:B------:R-:W-:-:S05]  /*c4570*/  IADD3 R5, P1, R5, R3, RZ ;  /* 0x0000000305057210 */ /* 0x000fca0007f3e0ff */
[----:B------:R-:W-:Y:S06]  /*c4580*/  STL [R1+0x49c8], R5 ;  /* 0x0049c80501007387 */ /* 0x000fec0000100800 */
[----:B------:R1:W-:Y:S01]  /*c4590*/  LDGSTS.E [R4+0xc800], desc[UR28][R6.64], P0 ;  /* 0x0c80000006047fae */ /* 0x0003e2000812185c */
[----:B------:R-:W-:Y:S02]  /*c45a0*/  IMAD.X R30, R30, 0x1, R2, P2 ;  /* 0x000000011e1e7824 */ /* 0x000fe400010e0602 */
[----:B-1----:R-:W-:Y:S01]  /*c45b0*/  IMAD.MOV.U32 R6, RZ, RZ, R18 ;  /* 0x000000ffff067224 */ /* 0x002fe200078e0012 */
[----:B------:R-:W-:-:S02]  /*c45c0*/  IADD3 R32, P2, R32, R3, RZ ;  /* 0x0000000320207210 */ /* 0x000fc40007f5e0ff */
[----:B------:R-:W-:Y:S01]  /*c45d0*/  STL [R1+0x49bc], R30 ;  /* 0x0049bc1e01007387 */ /* 0x000fe20000100800 */
[----:B------:R-:W-:-:S03]  /*c45e0*/  IMAD.MOV.U32 R7, RZ, RZ, R30 ;  /* 0x000000ffff077224 */ /* 0x000fc600078e001e */
[----:B------:R-:W4:Y:S04]  /*c45f0*/  LDL.LU R35, [R1+0x49ec] ;  /* 0x0049ec0001237983 */ /* 0x000f280000300800 */
[----:B------:R-:W4:Y:S04]  /*c4600*/  LDL.LU R31, [R1+0x49f8] ;  /* 0x0049f800011f7983 */ /* 0x000f280000300800 */
[----:B------:R-:W4:Y:S04]  /*c4610*/  LDL.LU R34, [R1+0x49f4] ;  /* 0x0049f40001227983 */ /* 0x000f280000300800 */
[----:B------:R-:W-:Y:S04]  /*c4620*/  STL [R1+0x49d0], R32 ;  /* 0x0049d02001007387 */ /* 0x000fe80000100800 */
[----:B------:R1:W-:Y:S01]  /*c4630*/  LDGSTS.E [R4+0xc880], desc[UR28][R6.64], P0 ;  /* 0x0c88000006047fae */ /* 0x0003e2000812185c */
[----:B--2---:R-:W-:Y:S01]  /*c4640*/  IMAD.X R28, R28, 0x1, R2, P1 ;  /* 0x000000011c1c7824 */ /* 0x004fe200008e0602 */
[----:B------:R-:W-:-:S04]  /*c4650*/  IADD3 R17, P1, R17, R3, RZ ;  /* 0x0000000311117210 */ /* 0x000fc80007f3e0ff */
[----:B------:R2:W-:Y:S01]  /*c4660*/  STL [R1+0x49c4], R28 ;  /* 0x0049c41c01007387 */ /* 0x0005e20000100800 */
[----:B-1----:R-:W-:Y:S02]  /*c4670*/  IMAD.MOV.U32 R7, RZ, RZ, R28 ;  /* 0x000000ffff077224 */ /* 0x002fe400078e001c */
[----:B------:R-:W-:Y:S01]  /*c4680*/  IMAD.X R37, R37, 0x1, R2, P2 ;  /* 0x0000000125257824 */ /* 0x000fe200010e0602 */
[----:B------:R-:W4:Y:S01]  /*c4690*/  LDL.LU R18, [R1+0x4a00] ;  /* 0x004a000001127983 */ /* 0x000f220000300800 */
        /* <DEDUP_REMOVED lines=9> */
[----:B------:R-:W-:-:S05]  /*c4730*/  IMAD.MOV.U32 R7, RZ, RZ, R37 ;  /* 0x000000ffff077224 */ /* 0x000fca00078e0025 */
[----:B------:R1:W-:Y:S02]  /*c4740*/  LDGSTS.E [R4+0xc980], desc[UR28][R6.64], P0 ;  /* 0x0c98000006047fae */ /* 0x0003e4000812185c */
[----:B-1----:R-:W-:Y:S01]  /*c4750*/  IMAD.MOV.U32 R6, RZ, RZ, R17 ;  /* 0x000000ffff067224 */ /* 0x002fe200078e0011 */
[----:B------:R-:W-:Y:S01]  /*c4760*/  IADD3 R16, P2, R16, R3, RZ ;  /* 0x0000000310107210 */ /* 0x000fe20007f5e0ff */
[----:B---3--:R-:W-:-:S04]  /*c4770*/  IMAD.X R33, R33, 0x1, R2, P1 ;  /* 0x0000000121217824 */ /* 0x008fc800008e0602 */
[----:B------:R-:W-:Y:S01]  /*c4780*/  STL [R1+0x49e0], R16 ;  /* 0x0049e01001007387 */ /* 0x000fe20000100800 */
[----:B------:R-:W-:-:S03]  /*c4790*/  IMAD.MOV.U32 R7, RZ, RZ, R33 ;  /* 0x000000ffff077224 */ /* 0x000fc600078e0021 */
[----:B------:R1:W-:Y:S04]  /*c47a0*/  STL [R1+0x49d4], R33 ;  /* 0x0049d42101007387 */ /* 0x0003e80000100800 */
[----:B------:R3:W-:Y:S04]  /*c47b0*/  LDGSTS.E [R4+0xca00], desc[UR28][R6.64], P0 ;  /* 0x0ca0000006047fae */ /* 0x0007e8000812185c */
[----:B-1----:R-:W2:Y:S01]  /*c47c0*/  LDL.LU R33, [R1+0x4a0c] ;  /* 0x004a0c0001217983 */ /* 0x002ea20000300800 */
[----:B----4-:R-:W-:Y:S01]  /*c47d0*/  IADD3 R19, P1, R19, R3, RZ ;  /* 0x0000000313137210 */ /* 0x010fe20007f3e0ff */
[----:B------:R-:W-:-:S04]  /*c47e0*/  IMAD.X R36, R36, 0x1, R2, P2 ;  /* 0x0000000124247824 */ /* 0x000fc800010e0602 */
[----:B------:R-:W-:Y:S04]  /*c47f0*/  STL [R1+0x49e8], R19 ;  /* 0x0049e81301007387 */ /* 0x000fe80000100800 */
[----:B------:R-:W-:Y:S04]  /*c4800*/  STL [R1+0x49dc], R36 ;  /* 0x0049dc2401007387 */ /* 0x000fe80000100800 */
[----:B------:R-:W4:Y:S01]  /*c4810*/  LDL.LU R17, [R1+0x4a18] ;  /* 0x004a180001117983 */ /* 0x000f220000300800 */
[----:B---3--:R-:W-:Y:S02]  /*c4820*/  IMAD.MOV.U32 R6, RZ, RZ, R16 ;  /* 0x000000ffff067224 */ /* 0x008fe400078e0010 */
[----:B------:R-:W-:Y:S01]  /*c4830*/  IMAD.MOV.U32 R7, RZ, RZ, R36 ;  /* 0x000000ffff077224 */ /* 0x000fe200078e0024 */
[----:B------:R-:W3:Y:S04]  /*c4840*/  LDL.LU R16, [R1+0x4a20] ;  /* 0x004a200001107983 */ /* 0x000ee80000300800 */
[----:B------:R1:W-:Y:S01]  /*c4850*/  LDGSTS.E [R4+0xca80], desc[UR28][R6.64], P0 ;  /* 0x0ca8000006047fae */ /* 0x0003e2000812185c */
[----:B------:R-:W-:Y:S01]  /*c4860*/  IADD3 R27, P2, R27, R3, RZ ;  /* 0x000000031b1b7210 */ /* 0x000fe20007f5e0ff */
[----:B------:R-:W-:-:S04]  /*c4870*/  IMAD.X R29, R29, 0x1, R2, P1 ;  /* 0x000000011d1d7824 */ /* 0x000fc800008e0602 */
[----:B------:R-:W-:Y:S01]  /*c4880*/  STL [R1+0x49f0], R27 ;  /* 0x0049f01b01007387 */ /* 0x000fe20000100800 */
[----:B-1----:R-:W-:-:S03]  /*c4890*/  IMAD.MOV.U32 R7, RZ, RZ, R29 ;  /* 0x000000ffff077224 */ /* 0x002fc600078e001d */
[----:B------:R1:W-:Y:S04]  /*c48a0*/  STL [R1+0x49e4], R29 ;  /* 0x0049e41d01007387 */ /* 0x0003e80000100800 */
[----:B-1----:R-:W3:Y:S01]  /*c48b0*/  LDL.LU R29, [R1+0x4a14] ;  /* 0x004a1400011d7983 */ /* 0x002ee20000300800 */
        /* <DEDUP_REMOVED lines=33> */
[----:B------:R1:W-:Y:S02]  /*c4ad0*/  LDGSTS.E [R4+0xcc80], desc[UR28][R6.64], P0 ;  /* 0x0cc8000006047fae */ /* 0x0003e4000812185c */
[----:B-1----:R-:W-:Y:S02]  /*c4ae0*/  IMAD.MOV.U32 R7, RZ, RZ, R32 ;  /* 0x000000ffff077224 */ /* 0x002fe400078e0020 */
[----:B------:R-:W-:-:S05]  /*c4af0*/  IMAD.MOV.U32 R6, RZ, RZ, R5 ;  /* 0x000000ffff067224 */ /* 0x000fca00078e0005 */
[----:B------:R1:W-:Y:S02]  /*c4b00*/  LDGSTS.E [R4+0xcd00], desc[UR28][R6.64], P0 ;  /* 0x0cd0000006047fae */ /* 0x0003e4000812185c */
[----:B-1----:R-:W-:Y:S02]  /*c4b10*/  IMAD.MOV.U32 R6, RZ, RZ, R30 ;  /* 0x000000ffff067224 */ /* 0x002fe400078e001e */
[----:B------:R-:W-:Y:S01]  /*c4b20*/  IMAD.X R33, R33, 0x1, R2, P2 ;  /* 0x0000000121217824 */ /* 0x000fe200010e0602 */
[----:B----4-:R-:W-:-:S05]  /*c4b30*/  IADD3 R17, P1, R17, R3, RZ ;  /* 0x0000000311117210 */ /* 0x010fca0007f3e0ff */
[----:B------:R-:W-:Y:S04]  /*c4b40*/  STL [R1+0x4a18], R17 ;  /* 0x004a181101007387 */ /* 0x000fe80000100800 */
[----:B------:R1:W-:Y:S01]  /*c4b50*/  STL [R1+0x4a0c], R33 ;  /* 0x004a0c2101007387 */ /* 0x0003e20000100800 */
[----:B---3--:R-:W-:-:S03]  /*c4b60*/  IADD3 R16, P2, R16, R3, RZ ;  /* 0x0000000310107210 */ /* 0x008fc60007f5e0ff */
[----:B------:R-:W3:Y:S04]  /*c4b70*/  LDL.LU R32, [R1+0x4bb4] ;  /* 0x004bb40001207983 */ /* 0x000ee80000300800 */
        /* <DEDUP_REMOVED lines=11> */
[----:B------:R-:W-:Y:S01]  /*c4c30*/  IADD3 R19, P1, R19, R3, RZ ;  /* 0x0000000313137210 */ /* 0x000fe20007f3e0ff */
[----:B------:R-:W-:-:S04]  /*c4c40*/  IMAD.X R35, R35, 0x1, R2, P2 ;  /* 0x0000000123237824 */ /* 0x000fc800010e0602 */
[----:B------:R-:W-:Y:S04]  /*c4c50*/  STL [R1+0x4a28], R19 ;  /* 0x004a281301007387 */ /* 0x000fe80000100800 */
[----:B------:R-:W-:Y:S01]  /*c4c60*/  STL [R1+0x4a1c], R35 ;  /* 0x004a1c2301007387 */ /* 0x000fe20000100800 */
[----:B-1----:R-:W-:-:S03]  /*c4c70*/  IMAD.MOV.U32 R6, RZ, RZ, R16 ;  /* 0x000000ffff067224 */ /* 0x002fc600078e0010 */
[----:B------:R-:W4:Y:S01]  /*c4c80*/  LDL.LU R29, [R1+0x4bc4] ;  /* 0x004bc400011d7983 */ /* 0x000f220000300800 */
[----:B------:R-:W-:-:S03]  /*c4c90*/  IMAD.MOV.U32 R7, RZ, RZ, R35 ;  /* 0x000000ffff077224 */ /* 0x000fc600078e0023 */
[----:B------:R-:W4:Y:S04]  /*c4ca0*/  LDL.LU R17, [R1+0x4bd8] ;  /* 0x004bd80001117983 */ /* 0x000f280000300800 */
[----:B------:R-:W4:Y:S04]  /*c4cb0*/  LDL.LU R37, [R1+0x4bcc] ;  /* 0x004bcc0001257983 */ /* 0x000f280000300800 */
[----:B------:R1:W-:Y:S01]  /*c4cc0*/  LDGSTS.E [R4+0xce80], desc[UR28][R6.64], P0 ;  /* 0x0ce8000006047fae */ /* 0x0003e2000812185c */
[----:B--2---:R-:W-:Y:S01]  /*c4cd0*/  IADD3 R27, P2, R27, R3, RZ ;  /* 0x000000031b1b7210 */ /* 0x004fe20007f5e0ff */
[----:B------:R-:W-:-:S04]  /*c4ce0*/  IMAD.X R31, R31, 0x1, R2, P1 ;  /* 0x000000011f1f7824 */ /* 0x000fc800008e0602 */
[----:B------:R-:W-:Y:S04]  /*c4cf0*/  STL [R1+0x4a30], R27 ;  /* 0x004a301b01007387 */ /* 0x000fe80000100800 */
[----:B------:R2:W-:Y:S01]  /*c4d00*/  STL [R1+0x4a24], R31 ;  /* 0x004a241f01007387 */ /* 0x0005e20000100800 */
[----:B-1----:R-:W-:-:S03]  /*c4d10*/  IMAD.MOV.U32 R7, RZ, RZ, R31 ;  /* 0x000000ffff077224 */ /* 0x002fc600078e001f */
[----:B------:R-:W4:Y:S01]  /*c4d20*/  LDL.LU R16, [R1+0x4be0] ;  /* 0x004be00001107983 */ /* 0x000f220000300800 */
        /* <DEDUP_REMOVED lines=13> */
[----:B------:R1:W-:Y:S02]  /*c4e00*/  LDGSTS.E [R4+0xcf80], desc[UR28][R6.64], P0 ;  /* 0x0cf8000006047fae */ /* 0x0003e4000812185c */
[----:B-1----:R-:W-:Y:S02]  /*c4e10*/  IMAD.MOV.U32 R6, RZ, RZ, R28 ;  /* 0x000000ffff067224 */ /* 0x002fe400078e001c */
[----:B---3--:R-:W-:-:S05]  /*c4e20*/  IMAD.X R32, R32, 0x1, R2, P3 ;  /* 0x0000000120207824 */ /* 0x008fca00018e0602 */
[----:B------:R1:W-:Y:S01]  /*c4e30*/  STL [R1+0x4bb4], R32 ;  /* 0x004bb42001007387 */ /* 0x0003e20000100800 */
[----:B----4-:R-:W-:-:S03]  /*c4e40*/  IADD3 R5, P0, R5, R3, RZ ;  /* 0x0000000305057210 */ /* 0x010fc60007f1e0ff */
[----:B------:R-:W3:Y:S04]  /*c4e50*/  LDL.LU R27, [R1+0x4bf0] ;  /* 0x004bf000011b7983 */ /* 0x000ee80000300800 */
[----:B------:R-:W4:Y:S01]  /*c4e60*/  LDL.LU R28, [R1+0x4be4] ;  /* 0x004be400011c7983 */ /* 0x000f220000300800 */
[----:B------:R-:W-:-:S03]  /*c4e70*/  IMAD.MOV.U32 R7, RZ, RZ, R32 ;  /* 0x000000ffff077224 */ /* 0x000fc600078e0020 */
[----:B------:R-:W-:Y:S01]  /*c4e80*/  STL [R1+0x4bc8], R5 ;  /* 0x004bc80501007387 */ /* 0x000fe20000100800 */
[----:B------:R-:W-:-:S05]  /*c4e90*/  IMAD.X R30, R30, 0x1, R2, P2 ;  /* 0x000000011e1e7824 */ /* 0x000fca00010e0602 */
[----:B------:R1:W-:Y:S04]  /*c4ea0*/  STL [R1+0x4bbc], R30 ;  /* 0x004bbc1e01007387 */ /* 0x0003e80000100800 */
        /* <DEDUP_REMOVED lines=13> */
[----:B------:R-:W-:Y:S01]  /*c4f80*/  IMAD.X R29, R29, 0x1, R2, P0 ;  /* 0x000000011d1d7824 */ /* 0x000fe200000e0602 */
[----:B------:R-:W-:-:S04]  /*c4f90*/  IADD3 R17, P0, R17, R3, RZ ;  /* 0x0000000311117210 */ /* 0x000fc80007f1e0ff */
[----:B------:R2:W-:Y:S01]  /*c4fa0*/  STL [R1+0x4bc4], R29 ;  /* 0x004bc41d01007387 */ /* 0x0005e20000100800 */
[----:B------:R-:W-:-:S03]  /*c4fb0*/  IMAD.X R37, R37, 0x1, R2, P2 ;  /* 0x0000000125257824 */ /* 0x000fc600010e0602 */
[----:B------:R-:W4:Y:S01]  /*c4fc0*/  LDL.LU R18, [R1+0x4c00] ;  /* 0x004c000001127983 */ /* 0x000f220000300800 */
[----:B-1----:R-:W-:Y:S02]  /*c4fd0*/  IMAD.MOV.U32 R6, RZ, RZ, R5 ;  /* 0x000000ffff067224 */ /* 0x002fe400078e0005 */
[----:B------:R-:W-:Y:S01]  /*c4fe0*/  IMAD.MOV.U32 R7, RZ, RZ, R29 ;  /* 0x000000ffff077224 */ /* 0x000fe200078e001d */
[----:B------:R-:W4:Y:S04]  /*c4ff0*/  LDL.LU R30, [R1+0x4bfc] ;  /* 0x004bfc00011e7983 */ /* 0x000f280000300800 */
[----:B------:R-:W-:Y:S04]  /*c5000*/  STL [R1+0x4bd8], R17 ;  /* 0x004bd81101007387 */ /* 0x000fe80000100800 */
[----:B------:R-:W-:Y:S04]  /*c5010*/  STL [R1+0x4bcc], R37 ;  /* 0x004bcc2501007387 */ /* 0x000fe80000100800 */
[----:B------:R1:W-:Y:S01]  /*c5020*/  LDGSTS.E [R4+0xe900], desc[UR28][R6.64], P1 ;  /* 0x0e90000006047fae */ /* 0x0003e2000892185c */
[----:B------:R-:W-:-:S03]  /*c5030*/  IADD3 R16, P2, R16, R3, RZ ;  /* 0x0000000310107210 */ /* 0x000fc60007f5e0ff */
[----:B------:R-:W4:Y:S01]  /*c5040*/  LDL.LU R5, [R1+0x4c08] ;  /* 0x004c080001057983 */ /* 0x000f220000300800 */
[----:B--2---:R-:W-:-:S03]  /*c5050*/  IMAD.X R31, R31, 0x1, R2, P0 ;  /* 0x000000011f1f7824 */ /* 0x004fc600000e0602 */
[----:B------:R-:W2:Y:S01]  /*c5060*/  LDL.LU R29, [R1+0x4c10] ;  /* 0x004c1000011d7983 */ /* 0x000ea20000300800 */
[----:B-1----:R-:W-:Y:S02]  /*c5070*/  IMAD.MOV.U32 R6, RZ, RZ, R33 ;  /* 0x000000ffff067224 */ /* 0x002fe400078e0021 */
[----:B------:R-:W-:Y:S01]  /*c5080*/  IMAD.MOV.U32 R7, RZ, RZ, R37 ;  /* 0x000000ffff077224 */ /* 0x000fe200078e0025 */
[----:B------:R-:W2:Y:S04]  /*c5090*/  LDL.LU R33, [R1+0x4c04] ;  /* 0x004c040001217983 */ /* 0x000ea80000300800 */
[----:B------:R-:W-:Y:S04]  /*c50a0*/  STL [R1+0x4be0], R16 ;  /* 0x004be01001007387 */ /* 0x000fe80000100800 */
[----:B------:R1:W-:Y:S04]  /*c50b0*/  LDGSTS.E [R4+0xe980], desc[UR28][R6.64], P1 ;  /* 0x0e98000006047fae */ /* 0x0003e8000892185c */
[----:B------:R1:W-:Y:S02]  /*c50c0*/  STL [R1+0x4bd4], R31 ;  /* 0x004bd41f01007387 */ /* 0x0003e40000100800 */
[----:B-1----:R-:W-:-:S02]  /*c50d0*/  IMAD.MOV.U32 R7, RZ, RZ, R31 ;  /* 0x000000ffff077224 */ /* 0x002fc400078e001f */
[----:B------:R-:W2:Y:S01]  /*c50e0*/  LDL.LU R31, [R1+0x4c0c] ;  /* 0x004c0c00011f7983 */ /* 0x000ea20000300800 */
        /* <DEDUP_REMOVED lines=12> */
[----:B---3--:R-:W-:Y:S01]  /*c51b0*/  IADD3 R27, P2, R27, R3, RZ ;  /* 0x000000031b1b7210 */ /* 0x008fe20007f5e0ff */
[----:B----4-:R-:W-:-:S04]  /*c51c0*/  IMAD.X R28, R28, 0x1, R2, P0 ;  /* 0x000000011c1c7824 */ /* 0x010fc800000e0602 */
[----:B------:R-:W-:Y:S01]  /*c51d0*/  STL [R1+0x4bf0], R27 ;  /* 0x004bf01b01007387 */ /* 0x000fe20000100800 */
[----:B------:R-:W-:-:S03]  /*c51e0*/  IMAD.MOV.U32 R7, RZ, RZ, R28 ;  /* 0x000000ffff077224 */ /* 0x000fc600078e001c */
[----:B------:R1:W-:Y:S04]  /*c51f0*/  STL [R1+0x4be4], R28 ;  /* 0x004be41c01007387 */ /* 0x0003e80000100800 */
[----:B------:R3:W-:Y:S04]  /*c5200*/  LDGSTS.E [R4+0xeb00], desc[UR28][R6.64], P1 ;  /* 0x0eb0000006047fae */ /* 0x0007e8000892185c */
[----:B-1----:R-:W4:Y:S01]  /*c5210*/  LDL.LU R28, [R1+0x4c14] ;  /* 0x004c1400011c7983 */ /* 0x002f220000300800 */
[----:B------:R-:W-:Y:S01]  /*c5220*/  IMAD.X R35, R35, 0x1, R2, P2 ;  /* 0x0000000123237824 */ /* 0x000fe200010e0602 */
[----:B------:R-:W-:-:S03]  /*c5230*/  IADD3 R32, P0, R32, R3, RZ ;  /* 0x0000000320207210 */ /* 0x000fc60007f1e0ff */
[----:B---3--:R-:W-:Y:S02]  /*c5240*/  IMAD.MOV.U32 R7, RZ, RZ, R35 ;  /* 0x000000ffff077224 */ /* 0x008fe400078e0023 */
        /* <DEDUP_REMOVED lines=14> */
[----:B------:R-:W3:Y:S04]  /*c5330*/  LDL.LU R27, [R1+0x4c30] ;  /* 0x004c3000011b7983 */ /* 0x000ee80000300800 */
[----:B------:R-:W3:Y:S01]  /*c5340*/  LDL.LU R32, [R1+0x4c24] ;  /* 0x004c240001207983 */ /* 0x000ee20000300800 */
[-C--:B------:R-:W-:Y:S02]  /*c5350*/  IADD3 R5, P0, R5, R3.reuse, RZ ;  /* 0x0000000305057210 */ /* 0x080fe40007f1e0ff */
[----:B--2---:R-:W-:-:S03]  /*c5360*/  IADD3 R29, P2, R29, R3, RZ ;  /* 0x000000031d1d7210 */ /* 0x004fc60007f5e0ff */
[----:B------:R-:W-:Y:S01]  /*c5370*/  STL [R1+0x4c08], R5 ;  /* 0x004c080501007387 */ /* 0x000fe20000100800 */
[----:B------:R-:W-:-:S03]  /*c5380*/  IMAD.X R33, R33, 0x1, R2, P0 ;  /* 0x0000000121217824 */ /* 0x000fc600000e0602 */
[----:B------:R2:W-:Y:S01]  /*c5390*/  STL [R1+0x4bfc], R30 ;  /* 0x004bfc1e01007387 */ /* 0x0005e20000100800 */
[----:B-1----:R-:W-:-:S03]  /*c53a0*/  IMAD.MOV.U32 R6, RZ, RZ, R18 ;  /* 0x000000ffff067224 */ /* 0x002fc600078e0012 */
[----:B------:R-:W3:Y:S01]  /*c53b0*/  LDL.LU R34, [R1+0x4c2c] ;  /* 0x004c2c0001227983 */ /* 0x000ee20000300800 */
[----:B------:R-:W-:-:S03]  /*c53c0*/  IMAD.MOV.U32 R7, RZ, RZ, R30 ;  /* 0x000000ffff077224 */ /* 0x000fc600078e001e */
[----:B------:R-:W-:Y:S04]  /*c53d0*/  STL [R1+0x4c10], R29 ;  /* 0x004c101d01007387 */ /* 0x000fe80000100800 */
[----:B------:R1:W-:Y:S04]  /*c53e0*/  STL [R1+0x4c04], R33 ;  /* 0x004c042101007387 */ /* 0x0003e80000100800 */
[----:B--2---:R-:W2:Y:S04]  /*c53f0*/  LDL.LU R30, [R1+0x4db8] ;  /* 0x004db800011e7983 */ /* 0x004ea80000300800 */
[----:B------:R-:W2:Y:S01]  /*c5400*/  LDL.LU R18, [R1+0x4dc0] ;  /* 0x004dc00001127983 */ /* 0x000ea20000300800 */
[----:B------:R-:W-:-:S03]  /*c5410*/  IMAD.X R31, R31, 0x1, R2, P2 ;  /* 0x000000011f1f7824 */ /* 0x000fc600010e0602 */
[----:B------:R1:W-:Y:S01]  /*c5420*/  LDGSTS.E [R4+0xec80], desc[UR28][R6.64], P1 ;  /* 0x0ec8000006047fae */ /* 0x0003e2000892185c */
        /* <DEDUP_REMOVED lines=15> */
[----:B------:R1:W-:Y:S04]  /*c5520*/  STL [R1+0x4c14], R28 ;  /* 0x004c141c01007387 */ /* 0x0003e80000100800 */
[----:B------:R-:W4:Y:S01]  /*c5530*/  LDL.LU R29, [R1+0x4dbc] ;  /* 0x004dbc00011d7983 */ /* 0x000f220000300800 */
[----:B------:R-:W-:-:S03]  /*c5540*/  IMAD.MOV.U32 R7, RZ, RZ, R28 ;  /* 0x000000ffff077224 */ /* 0x000fc600078e001c */
[----:B------:R-:W4:Y:S04]  /*c5550*/  LDL.LU R31, [R1+0x4dd0] ;  /* 0x004dd000011f7983 */ /* 0x000f280000300800 */
[----:B------:R1:W-:Y:S01]  /*c5560*/  LDGSTS.E [R4+0xee00], desc[UR28][R6.64], P1 ;  /* 0x0ee0000006047fae */ /* 0x0003e2000892185c */
[----:B---3--:R-:W-:Y:S01]  /*c5570*/  IADD3 R19, P0, R19, R3, RZ ;  /* 0x0000000313137210 */ /* 0x008fe20007f1e0ff */
[----:B------:R-:W-:-:S04]  /*c5580*/  IMAD.X R35, R35, 0x1, R2, P2 ;  /* 0x0000000123237824 */ /* 0x000fc800010e0602 */
[----:B------:R-:W-:Y:S04]  /*c5590*/  STL [R1+0x4c28], R19 ;  /* 0x004c281301007387 */ /* 0x000fe80000100800 */
[----:B------:R-:W-:Y:S04]  /*c55a0*/  STL [R1+0x4c1c], R35 ;  /* 0x004c1c2301007387 */ /* 0x000fe80000100800 */
[----:B-1----:R-:W3:Y:S04]  /*c55b0*/  LDL.LU R28, [R1+0x4dc4] ;  /* 0x004dc400011c7983 */ /* 0x002ee80000300800 */
[----:B------:R-:W3:Y:S04]  /*c55c0*/  LDL.LU R17, [R1+0x4dd8] ;  /* 0x004dd80001117983 */ /* 0x000ee80000300800 */
[----:B------:R-:W3:Y:S01]  /*c55d0*/  LDL.LU R37, [R1+0x4dcc] ;  /* 0x004dcc0001257983 */ /* 0x000ee20000300800 */
[----:B------:R-:W-:-:S02]  /*c55e0*/  IMAD.MOV.U32 R6, RZ, RZ, R16 ;  /* 0x000000ffff067224 */ /* 0x000fc400078e0010 */
[----:B------:R-:W-:Y:S01]  /*c55f0*/  IMAD.MOV.U32 R7, RZ, RZ, R35 ;  /* 0x000000ffff077224 */ /* 0x000fe200078e0023 */
[----:B------:R-:W-:-:S04]  /*c5600*/  UISETP.GT.AND UP1, UPT, UR15, 0x21, UPT ;  /* 0x000000210f00788c */ /* 0x000fc8000bf24270 */
[----:B------:R1:W-:Y:S01]  /*c5610*/  LDGSTS.E [R4+0xee80], desc[UR28][R6.64], P1 ;  /* 0x0ee8000006047fae */ /* 0x0003e2000892185c */
[----:B------:R-:W-:Y:S01]  /*c5620*/  USEL UR10, URZ, 0x4, !UP1 ;  /* 0x000000043f0a7887 */ /* 0x000fe2000c800000 */
[----:B-1----:R-:W-:Y:S01]  /*c5630*/  IMAD.MOV.U32 R6, RZ, RZ, R19 ;  /* 0x000000ffff067224 */ /* 0x002fe200078e0013 */
[----:B------:R-:W-:Y:S01]  /*c5640*/  IADD3 R27, P2, R27, R3, RZ ;  /* 0x000000031b1b7210 */ /* 0x000fe20007f5e0ff */
[----:B------:R-:W-:-:S04]  /*c5650*/  IMAD.X R32, R32, 0x1, R2, P0 ;  /* 0x0000000120207824 */ /* 0x000fc800000e0602 */
[----:B------:R-:W-:Y:S01]  /*c5660*/  STL [R1+0x4c30], R27 ;  /* 0x004c301b01007387 */ /* 0x000fe20000100800 */
[----:B------:R-:W-:-:S03]  /*c5670*/  IMAD.MOV.U32 R7, RZ, RZ, R32 ;  /* 0x000000ffff077224 */ /* 0x000fc600078e0020 */
[----:B------:R1:W-:Y:S04]  /*c5680*/  STL [R1+0x4c24], R32 ;  /* 0x004c242001007387 */ /* 0x0003e80000100800 */
[----:B------:R-:W3:Y:S04]  /*c5690*/  LDL.LU R16, [R1+0x4de0] ;  /* 0x004de00001107983 */ /* 0x000ee80000300800 */
[----:B------:R2:W-:Y:S04]  /*c56a0*/  LDGSTS.E [R4+0xef00], desc[UR28][R6.64], P1 ;  /* 0x0ef0000006047fae */ /* 0x0005e8000892185c */
[----:B-1----:R-:W3:Y:S01]  /*c56b0*/  LDL.LU R32, [R1+0x4dd4] ;  /* 0x004dd40001207983 */ /* 0x002ee20000300800 */
[----:B------:R-:W-:Y:S01]  /*c56c0*/  IMAD.X R34, R34, 0x1, R2, P2 ;  /* 0x0000000122227824 */ /* 0x000fe200010e0602 */
[----:B------:R-:W-:Y:S01]  /*c56d0*/  USEL UR10, UR10, URZ, !UP0 ;  /* 0x0000003f0a0a7287 */ /* 0x000fe2000c000000 */
[----:B--2---:R-:W-:Y:S01]  /*c56e0*/  IMAD.MOV.U32 R6, RZ, RZ, R27 ;  /* 0x000000ffff067224 */ /* 0x004fe200078e001b */
[-C--:B------:R-:W-:Y:S01]  /*c56f0*/  IADD3 R30, P3, R30, R3.reuse, RZ ;  /* 0x000000031e1e7210 */ /* 0x080fe20007f7e0ff */
[----:B------:R-:W-:Y:S01]  /*c5700*/  IMAD.MOV.U32 R7, RZ, RZ, R34 ;  /* 0x000000ffff077224 */ /* 0x000fe200078e0022 */
[----:B------:R-:W-:-:S03]  /*c5710*/  IADD3 R18, P2, R18, R3, RZ ;  /* 0x0000000312127210 */ /* 0x000fc60007f5e0ff */
[----:B------:R1:W-:Y:S04]  /*c5720*/  STL [R1+0x4db8], R30 ;  /* 0x004db81e01007387 */ /* 0x0003e80000100800 */
[----:B------:R-:W-:Y:S04]  /*c5730*/  STL [R1+0x4c2c], R34 ;  /* 0x004c2c2201007387 */ /* 0x000fe80000100800 */
[----:B------:R-:W2:Y:S04]  /*c5740*/  LDL.LU R19, [R1+0x4de8] ;  /* 0x004de80001137983 */ /* 0x000ea80000300800 */
[----:B------:R-:W2:Y:S04]  /*c5750*/  LDL.LU R36, [R1+0x4ddc] ;  /* 0x004ddc0001247983 */ /* 0x000ea80000300800 */
[----:B------:R-:W-:Y:S04]  /*c5760*/  STL [R1+0x4dc0], R18 ;  /* 0x004dc01201007387 */ /* 0x000fe80000100800 */
[----:B------:R1:W-:Y:S01]  /*c5770*/  LDGSTS.E [R4+0xef80], desc[UR28][R6.64], P1 ;  /* 0x0ef8000006047fae */ /* 0x0003e2000892185c */
[----:B------:R-:W-:-:S05]  /*c5780*/  IMAD.X R33, R33, 0x1, R2, P3 ;  /* 0x0000000121217824 */ /* 0x000fca00018e0602 */
[----:B------:R4:W-:Y:S01]  /*c5790*/  STL [R1+0x4db4], R33 ;  /* 0x004db42101007387 */ /* 0x0009e20000100800 */
[----:B-1----:R-:W-:-:S03]  /*c57a0*/  IMAD.MOV.U32 R6, RZ, RZ, R30 ;  /* 0x000000ffff067224 */ /* 0x002fc600078e001e */
[----:B------:R-:W2:Y:S04]  /*c57b0*/  LDL.LU R27, [R1+0x4df0] ;  /* 0x004df000011b7983 */ /* 0x000ea80000300800 */
[----:B------:R-:W2:Y:S01]  /*c57c0*/  LDL.LU R30, [R1+0x4de4] ;  /* 0x004de400011e7983 */ /* 0x000ea20000300800 */
[----:B------:R-:W-:Y:S02]  /*c57d0*/  ISETP.NE.U32.AND P0, PT, RZ, UR10, PT ;  /* 0x0000000aff007c0c */ /* 0x000fe4000bf05070 */
[----:B------:R-:W-:Y:S01]  /*c57e0*/  IADD3 R5, P1, R5, R3, RZ ;  /* 0x0000000305057210 */ /* 0x000fe20007f3e0ff */
[----:B------:R-:W-:-:S04]  /*c57f0*/  IMAD.MOV.U32 R7, RZ, RZ, R33 ;  /* 0x000000ffff077224 */ /* 0x000fc800078e0021 */
[----:B------:R-:W-:Y:S06]  /*c5800*/  STL [R1+0x4dc8], R5 ;  /* 0x004dc80501007387 */ /* 0x000fec0000100800 */
[----:B------:R1:W-:Y:S02]  /*c5810*/  LDGSTS.E [R4+0x10800], desc[UR28][R6.64], P0 ;  /* 0x1080000006047fae */ /* 0x0003e4000812185c */
[----:B-1----:R-:W-:Y:S02]  /*c5820*/  IMAD.MOV.U32 R6, RZ, RZ, R18 ;  /* 0x000000ffff067224 */ /* 0x002fe400078e0012 */
[----:B----4-:R-:W-:-:S05]  /*c5830*/  IMAD.X R29, R29, 0x1, R2, P2 ;  /* 0x000000011d1d7824 */ /* 0x010fca00010e0602 */
[----:B------:R-:W-:Y:S04]  /*c5840*/  STL [R1+0x4dbc], R29 ;  /* 0x004dbc1d01007387 */ /* 0x000fe80000100800 */
[----:B------:R-:W4:Y:S04]  /*c5850*/  LDL.LU R35, [R1+0x4dec] ;  /* 0x004dec0001237983 */ /* 0x000f280000300800 */
[----:B------:R-:W4:Y:S01]  /*c5860*/  LDL.LU R33, [R1+0x4df8] ;  /* 0x004df80001217983 */ /* 0x000f220000300800 */
[----:B------:R-:W-:Y:S01]  /*c5870*/  IADD3 R31, P2, R31, R3, RZ ;  /* 0x000000031f1f7210 */ /* 0x000fe20007f5e0ff */
[----:B------:R-:W-:-:S02]  /*c5880*/  IMAD.MOV.U32 R7, RZ, RZ, R29 ;  /* 0x000000ffff077224 */ /* 0x000fc400078e001d */
[----:B------:R-:W4:Y:S04]  /*c5890*/  LDL.LU R34, [R1+0x4df4] ;  /* 0x004df40001227983 */ /* 0x000f280000300800 */
[----:B------:R-:W-:Y:S04]  /*c58a0*/  STL [R1+0x4dd0], R31 ;  /* 0x004dd01f01007387 */ /* 0x000fe80000100800 */
[----:B------:R1:W-:Y:S01]  /*c58b0*/  LDGSTS.E [R4+0x10880], desc[UR28][R6.64], P0 ;  /* 0x1088000006047fae */ /* 0x0003e2000812185c */
[----:B---3--:R-:W-:Y:S01]  /*c58c0*/  IMAD.X R28, R28, 0x1, R2, P1 ;  /* 0x000000011c1c7824 */ /* 0x008fe200008e0602 */
[----:B------:R-:W-:-:S04]  /*c58d0*/  IADD3 R17, P1, R17, R3, RZ ;  /* 0x0000000311117210 */ /* 0x000fc80007f3e0ff */
[----:B------:R3:W-:Y:S01]  /*c58e0*/  STL [R1+0x4dc4], R28 ;  /* 0x004dc41c01007387 */ /* 0x0007e20000100800 */
[----:B-1----:R-:W-:Y:S02]  /*c58f0*/  IMAD.MOV.U32 R7, RZ, RZ, R28 ;  /* 0x000000ffff077224 */ /* 0x002fe400078e001c */
[----:B------:R-:W-:Y:S01]  /*c5900*/  IMAD.X R37, R37, 0x1, R2, P2 ;  /* 0x0000000125257824 */ /* 0x000fe200010e0602 */
[----:B------:R-:W4:Y:S01]  /*c5910*/  LDL.LU R18, [R1+0x4e00] ;  /* 0x004e000001127983 */ /* 0x000f220000300800 */
[----:B------:R-:W-:-:S03]  /*c5920*/  IMAD.MOV.U32 R6, RZ, RZ, R5 ;  /* 0x000000ffff067224 */ /* 0x000fc600078e0005 */
[----:B---3--:R-:W3:Y:S04]  /*c5930*/  LDL.LU R28, [R1+0x4dfc] ;  /* 0x004dfc00011c7983 */ /* 0x008ee80000300800 */
        /* <DEDUP_REMOVED lines=8> */
[----:B------:R1:W-:Y:S01]  /*c59c0*/  LDGSTS.E [R4+0x10980], desc[UR28][R6.64], P0 ;  /* 0x1098000006047fae */ /* 0x0003e2000812185c */
[-C--:B------:R-:W-:Y:S01]  /*c59d0*/  IADD3 R16, P2, R16, R3.reuse, RZ ;  /* 0x0000000310107210 */ /* 0x080fe20007f5e0ff */
[----:B------:R-:W-:Y:S02]  /*c59e0*/  IMAD.X R32, R32, 0x1, R2, P1 ;  /* 0x0000000120207824 */ /* 0x000fe400008e0602 */
[----:B-1----:R-:W-:Y:S02]  /*c59f0*/  IMAD.MOV.U32 R6, RZ, RZ, R17 ;  /* 0x000000ffff067224 */ /* 0x002fe400078e0011 */
[----:B------:R-:W-:Y:S01]  /*c5a00*/  IMAD.MOV.U32 R7, RZ, RZ, R32 ;  /* 0x000000ffff077224 */ /* 0x000fe200078e0020 */
[----:B------:R-:W-:Y:S04]  /*c5a10*/  STL [R1+0x4de0], R16 ;  /* 0x004de01001007387 */ /* 0x000fe80000100800 */
[----:B------:R1:W-:Y:S04]  /*c5a20*/  STL [R1+0x4dd4], R32 ;  /* 0x004dd42001007387 */ /* 0x0003e80000100800 */
[----:B------:R2:W-:Y:S04]  /*c5a30*/  LDGSTS.E [R4+0x10a00], desc[UR28][R6.64], P0 ;  /* 0x10a0000006047fae */ /* 0x0005e8000812185c */
[----:B-1----:R-:W3:Y:S01]  /*c5a40*/  LDL.LU R32, [R1+0x4e0c] ;  /* 0x004e0c0001207983 */ /* 0x002ee20000300800 */
        /* <DEDUP_REMOVED lines=9> */
[----:B------:R-:W-:Y:S01]  /*c5ae0*/  IADD3 R27, P2, R27, R3, RZ ;  /* 0x000000031b1b7210 */ /* 0x000fe20007f5e0ff */
[----:B------:R-:W-:-:S04]  /*c5af0*/  IMAD.X R30, R30, 0x1, R2, P1 ;  /* 0x000000011e1e7824 */ /* 0x000fc800008e0602 */
[----:B------:R-:W-:Y:S01]  /*c5b00*/  STL [R1+0x4df0], R27 ;  /* 0x004df01b01007387 */ /* 0x000fe20000100800 */
[----:B-1----:R-:W-:-:S03]  /*c5b10*/  IMAD.MOV.U32 R7, RZ, RZ, R30 ;  /* 0x000000ffff077224 */ /* 0x002fc600078e001e */
[----:B------:R1:W-:Y:S01]  /*c5b20*/  STL [R1+0x4de4], R30 ;  /* 0x004de41e01007387 */ /* 0x0003e20000100800 */
[----:B------:R-:W-:-:S05]  /*c5b30*/  IMAD.MOV.U32 R6, RZ, RZ, R19 ;  /* 0x000000ffff067224 */ /* 0x000fca00078e0013 */
[----:B------:R1:W-:Y:S04]  /*c5b40*/  LDGSTS.E [R4+0x10b00], desc[UR28][R6.64], P0 ;  /* 0x10b0000006047fae */ /* 0x0003e8000812185c */
[----:B-1----:R-:W2:Y:S01]  /*c5b50*/  LDL.LU R30, [R1+0x4e14] ;  /* 0x004e1400011e7983 */ /* 0x002ea20000300800 */
[----:B------:R-:W-:Y:S02]  /*c5b60*/  IMAD.MOV.U32 R6, RZ, RZ, R27 ;  /* 0x000000ffff067224 */ /* 0x000fe400078e001b */
        /* <DEDUP_REMOVED lines=9> */
[----:B------:R-:W-:Y:S01]  /*c5c00*/  IADD3 R18, P2, R18, R3, RZ ;  /* 0x0000000312127210 */ /* 0x000fe20007f5e0ff */
[----:B---3--:R-:W-:Y:S02]  /*c5c10*/  IMAD.MOV.U32 R6, RZ, RZ, R33 ;  /* 0x000000ffff067224 */ /* 0x008fe400078e0021 */
[----:B------:R-:W-:Y:S02]  /*c5c20*/  IMAD.MOV.U32 R7, RZ, RZ, R34 ;  /* 0x000000ffff077224 */ /* 0x000fe400078e0022 */
[----:B------:R-:W-:Y:S01]  /*c5c30*/  STL [R1+0x4e00], R18 ;  /* 0x004e001201007387 */ /* 0x000fe20000100800 */
[----:B------:R-:W-:-:S03]  /*c5c40*/  IMAD.X R28, R28, 0x1, R2, P2 ;  /* 0x000000011c1c7824 */ /* 0x000fc600010e0602 */
[----:B------:R1:W-:Y:S04]  /*c5c50*/  STL [R1+0x4df4], R34 ;  /* 0x004df42201007387 */ /* 0x0003e80000100800 */
[----:B------:R-:W3:Y:S04]  /*c5c60*/  LDL.LU R27, [R1+0x4e30] ;  /* 0x004e3000011b7983 */ /* 0x000ee80000300800 */
[----:B------:R1:W-:Y:S01]  /*c5c70*/  LDGSTS.E [R4+0x10c00], desc[UR28][R6.64], P0 ;  /* 0x10c0000006047fae */ /* 0x0003e2000812185c */
[----:B------:R-:W-:-:S03]  /*c5c80*/  IADD3 R5, P1, R5, R3, RZ ;  /* 0x0000000305057210 */ /* 0x000fc60007f3e0ff */
[----:B-1----:R-:W3:Y:S01]  /*c5c90*/  LDL.LU R34, [R1+0x4e24] ;  /* 0x004e240001227983 */ /* 0x002ee20000300800 */
[----:B------:R-:W-:-:S03]  /*c5ca0*/  IADD3 R29, P2, R29, R3, RZ ;  /* 0x000000031d1d7210 */ /* 0x000fc60007f5e0ff */
[----:B------:R-:W-:Y:S04]  /*c5cb0*/  STL [R1+0x4e08], R5 ;  /* 0x004e080501007387 */ /* 0x000fe80000100800 */
[----:B------:R1:W-:Y:S01]  /*c5cc0*/  STL [R1+0x4dfc], R28 ;  /* 0x004dfc1c01007387 */ /* 0x0003e20000100800 */
[----:B------:R-:W-:-:S03]  /*c5cd0*/  IMAD.MOV.U32 R6, RZ, RZ, R18 ;  /* 0x000000ffff067224 */ /* 0x000fc600078e0012 */
[----:B------:R-:W3:Y:S01]  /*c5ce0*/  LDL.LU R33, [R1+0x4e2c] ;  /* 0x004e2c0001217983 */ /* 0x000ee20000300800 */
[----:B------:R-:W-:-:S03]  /*c5cf0*/  IMAD.X R31, R31, 0x1, R2, P1 ;  /* 0x000000011f1f7824 */ /* 0x000fc600008e0602 */
[----:B------:R-:W-:Y:S04]  /*c5d00*/  STL [R1+0x4e10], R29 ;  /* 0x004e101d01007387 */ /* 0x000fe80000100800 */
[----:B------:R2:W-:Y:S04]  /*c5d10*/  STL [R1+0x4e04], R31 ;  /* 0x004e041f01007387 */ /* 0x0005e80000100800 */
[----:B------:R-:W3:Y:S01]  /*c5d20*/  LDL.LU R18, [R1+0x4fb8] ;  /* 0x004fb80001127983 */ /* 0x000ee20000300800 */
[----:B------:R-:W-:-:S03]  /*c5d30*/  IMAD.MOV.U32 R7, RZ, RZ, R28 ;  /* 0x000000ffff077224 */ /* 0x000fc600078e001c */
[----:B-1----:R-:W3:Y:S04]  /*c5d40*/  LDL.LU R28, [R1+0x4fc0] ;  /* 0x004fc000011c7983 */ /* 0x002ee80000300800 */
[----:B------:R1:W-:Y:S02]  /*c5d50*/  LDGSTS.E [R4+0x10c80], desc[UR28][R6.64], P0 ;  /* 0x10c8000006047fae */ /* 0x0003e4000812185c */
[----:B-1----:R-:W-:Y:S02]  /*c5d60*/  IMAD.MOV.U32 R6, RZ, RZ, R5 ;  /* 0x000000ffff067224 */ /* 0x002fe400078e0005 */
[----:B------:R-:W-:-:S05]  /*c5d70*/  IMAD.MOV.U32 R7, RZ, RZ, R31 ;  /* 0x000000ffff077224 */ /* 0x000fca00078e001f */
[----:B------:R1:W-:Y:S01]  /*c5d80*/  LDGSTS.E [R4+0x10d00], desc[UR28][R6.64], P0 ;  /* 0x10d0000006047fae */ /* 0x0003e2000812185c */
[----:B------:R-:W-:-:S04]  /*c5d90*/  IMAD.X R32, R32, 0x1, R2, P2 ;  /* 0x0000000120207824 */ /* 0x000fc800010e0602 */
[----:B-1----:R-:W-:Y:S01]  /*c5da0*/  IMAD.MOV.U32 R7, RZ, RZ, R32 ;  /* 0x000000ffff077224 */ /* 0x002fe200078e0020 */
[-C--:B--2---:R-:W-:Y:S02]  /*c5db0*/  IADD3 R17, P1, R17, R3.reuse, RZ ;  /* 0x0000000311117210 */ /* 0x084fe40007f3e0ff */
[----:B------:R-:W-:-:S03]  /*c5dc0*/  IADD3 R16, P2, R16, R3, RZ ;  /* 0x0000000310107210 */ /* 0x000fc60007f5e0ff */
[----:B------:R-:W-:Y:S04]  /*c5dd0*/  STL [R1+0x4e18], R17 ;  /* 0x004e181101007387 */ /* 0x000fe80000100800 */
[----:B------:R1:W-:Y:S04]  /*c5de0*/  STL [R1+0x4e0c], R32 ;  /* 0x004e0c2001007387 */ /* 0x0003e80000100800 */
[----:B------:R-:W2:Y:S04]  /*c5df0*/  LDL.LU R31, [R1+0x4fb4] ;  /* 0x004fb400011f7983 */ /* 0x000ea80000300800 */
[----:B------:R-:W2:Y:S04]  /*c5e00*/  LDL.LU R5, [R1+0x4fc8] ;  /* 0x004fc80001057983 */ /* 0x000ea80000300800 */
[----:B------:R-:W-:Y:S01]  /*c5e10*/  STL [R1+0x4e20], R16 ;  /* 0x004e201001007387 */ /* 0x000fe20000100800 */
[----:B------:R-:W-:-:S05]  /*c5e20*/  IMAD.X R30, R30, 0x1, R2, P1 ;  /* 0x000000011e1e7824 */ /* 0x000fca00008e0602 */
[----:B------:R4:W-:Y:S04]  /*c5e30*/  STL [R1+0x4e14], R30 ;  /* 0x004e141e01007387 */ /* 0x0009e80000100800 */
[----:B-1----:R-:W2:Y:S01]  /*c5e40*/  LDL.LU R32, [R1+0x4fbc] ;  /* 0x004fbc0001207983 */ /* 0x002ea20000300800 */
[----:B------:R-:W-:-:S03]  /*c5e50*/  IMAD.MOV.U32 R6, RZ, RZ, R29 ;  /* 0x000000ffff067224 */ /* 0x000fc600078e001d */
[----:B------:R-:W2:Y:S04]  /*c5e60*/  LDL.LU R29, [R1+0x4fd0] ;  /* 0x004fd000011d7983 */ /* 0x000ea80000300800 */
[----:B------:R1:W-:Y:S02]  /*c5e70*/  LDGSTS.E [R4+0x10d80], desc[UR28][R6.64], P0 ;  /* 0x10d8000006047fae */ /* 0x0003e4000812185c */
[----:B-1----:R-:W-:Y:S02]  /*c5e80*/  IMAD.MOV.U32 R7, RZ, RZ, R30 ;  /* 0x000000ffff077224 */ /* 0x002fe400078e001e */
[----:B------:R-:W-:-:S05]  /*c5e90*/  IMAD.MOV.U32 R6, RZ, RZ, R17 ;  /* 0x000000ffff067224 */ /* 0x000fca00078e0011 */
[----:B------:R1:W-:Y:S02]  /*c5ea0*/  LDGSTS.E [R4+0x10e00], desc[UR28][R6.64], P0 ;  /* 0x10e0000006047fae */ /* 0x0003e4000812185c */
[----:B-1----:R-:W-:Y:S01]  /*c5eb0*/  IMAD.MOV.U32 R6, RZ, RZ, R16 ;  /* 0x000000ffff067224 */ /* 0x002fe200078e0010 */
[----:B----4-:R-:W-:Y:S01]  /*c5ec0*/  IADD3 R19, P1, R19, R3, RZ ;  /* 0x0000000313137210 */ /* 0x010fe20007f3e0ff */
[----:B------:R-:W-:-:S04]  /*c5ed0*/  IMAD.X R35, R35, 0x1, R2, P2 ;  /* 0x0000000123237824 */ /* 0x000fc800010e0602 */
[----:B------:R1:W-:Y:S04]  /*c5ee0*/  STL [R1+0x4e28], R19 ;  /* 0x004e281301007387 */ /* 0x0003e80000100800 */
[----:B------:R-:W-:Y:S04]  /*c5ef0*/  STL [R1+0x4e1c], R35 ;  /* 0x004e1c2301007387 */ /* 0x000fe80000100800 */
[----:B------:R-:W4:Y:S01]  /*c5f00*/  LDL.LU R30, [R1+0x4fc4] ;  /* 0x004fc400011e7983 */ /* 0x000f220000300800 */
[----:B------:R-:W-:-:S03]  /*c5f10*/  IMAD.MOV.U32 R7, RZ, RZ, R35 ;  /* 0x000000ffff077224 */ /* 0x000fc600078e0023 */
[----:B------:R-:W4:Y:S04]  /*c5f20*/  LDL.LU R17, [R1+0x4fd8] ;  /* 0x004fd80001117983 */ /* 0x000f280000300800 */
[----:B------:R-:W4:Y:S04]  /*c5f30*/  LDL.LU R37, [R1+0x4fcc] ;  /* 0x004fcc0001257983 */ /* 0x000f280000300800 */
[----:B------:R1:W-:Y:S01]  /*c5f40*/  LDGSTS.E [R4+0x10e80], desc[UR28][R6.64], P0 ;  /* 0x10e8000006047fae */ /* 0x0003e2000812185c */
[----:B---3--:R-:W-:Y:S01]  /*c5f50*/  IADD3 R27, P2, R27, R3, RZ ;  /* 0x000000031b1b7210 */ /* 0x008fe20007f5e0ff */
[----:B------:R-:W-:-:S04]  /*c5f60*/  IMAD.X R34, R34, 0x1, R2, P1 ;  /* 0x0000000122227824 */ /* 0x000fc800008e0602 */
[----:B------:R-:W-:Y:S01]  /*c5f70*/  STL [R1+0x4e30], R27 ;  /* 0x004e301b01007387 */ /* 0x000fe20000100800 */
[----:B-1----:R-:W-:-:S03]  /*c5f80*/  IMAD.MOV.U32 R6, RZ, RZ, R19 ;  /* 0x000000ffff067224 */ /* 0x002fc600078e0013 */
[----:B------:R1:W-:Y:S01]  /*c5f90*/  STL [R1+0x4e24], R34 ;  /* 0x004e242201007387 */ /* 0x0003e20000100800 */
[----:B------:R-:W-:-:S03]  /*c5fa0*/  IMAD.MOV.U32 R7, RZ, RZ, R34 ;  /* 0x000000ffff077224 */ /* 0x000fc600078e0022 */
[----:B------:R-:W3:Y:S04]  /*c5fb0*/  LDL.LU R16, [R1+0x4fe0] ;  /* 0x004fe00001107983 */ /* 0x000ee80000300800 */
[----:B------:R-:W3:Y:S01]  /*c5fc0*/  LDL.LU R19, [R1+0x4fd4] ;  /* 0x004fd40001137983 */ /* 0x000ee20000300800 */
[----:B------:R-:W-:Y:S01]  /*c5fd0*/  IMAD.X R33, R33, 0x1, R2, P2 ;  /* 0x0000000121217824 */ /* 0x000fe200010e0602 */
[----:B------:R-:W-:Y:S02]  /*c5fe0*/  UISETP.GT.AND UP1, UPT, UR15, 0x25, UPT ;  /* 0x000000250f00788c */ /* 0x000fe4000bf24270 */
[----:B------:R1:W-:Y:S01]  /*c5ff0*/  LDGSTS.E [R4+0x10f00], desc[UR28][R6.64], P0 ;  /* 0x10f0000006047fae */ /* 0x0003e2000812185c */
[----:B------:R-:W-:-:S05]  /*c6000*/  IADD3 R18, P3, R18, R3, RZ ;  /* 0x0000000312127210 */ /* 0x000fca0007f7e0ff */
[----:B------:R-:W-:Y:S04]  /*c6010*/  STL [R1+0x4fb8], R18 ;  /* 0x004fb81201007387 */ /* 0x000fe80000100800 */
[----:B------:R2:W-:Y:S04]  /*c6020*/  STL [R1+0x4e2c], R33 ;  /* 0x004e2c2101007387 */ /* 0x0005e80000100800 */
[----:B-1----:R-:W3:Y:S04]  /*c6030*/  LDL.LU R34, [R1+0x4fe8] ;  /* 0x004fe80001227983 */ /* 0x002ee80000300800 */
[----:B------:R-:W3:Y:S01]  /*c6040*/  LDL.LU R36, [R1+0x4fdc] ;  /* 0x004fdc0001247983 */ /* 0x000ee20000300800 */
[----:B------:R-:W-:Y:S01]  /*c6050*/  USEL UR10, URZ, 0x4, !UP1 ;  /* 0x000000043f0a7887 */ /* 0x000fe2000c800000 */
[----:B------:R-:W-:-:S03]  /*c6060*/  IMAD.MOV.U32 R6, RZ, RZ, R27 ;  /* 0x000000ffff067224 */ /* 0x000fc600078e001b */
[----:B------:R-:W-:Y:S01]  /*c6070*/  USEL UR10, UR10, URZ, !UP0 ;  /* 0x0000003f0a0a7287 */ /* 0x000fe2000c000000 */
[----:B------:R-:W-:Y:S01]  /*c6080*/  IMAD.MOV.U32 R7, RZ, RZ, R33 ;  /* 0x000000ffff077224 */ /* 0x000fe200078e0021 */
[----:B------:R-:W-:-:S04]  /*c6090*/  IADD3 R28, P2, R28, R3, RZ ;  /* 0x000000031c1c7210 */ /* 0x000fc80007f5e0ff */
[----:B------:R-:W-:Y:S01]  /*c60a0*/  ISETP.NE.U32.AND P1, PT, RZ, UR10, PT ;  /* 0x0000000aff007c0c */ /* 0x000fe2000bf25070 */
[----:B------:R1:W-:Y:S04]  /*c60b0*/  LDGSTS.E [R4+0x10f80], desc[UR28][R6.64], P0 ;  /* 0x10f8000006047fae */ /* 0x0003e8000812185c */
[----:B------:R-:W-:Y:S01]  /*c60c0*/  STL [R1+0x4fc0], R28 ;  /* 0x004fc01c01007387 */ /* 0x000fe20000100800 */
[----:B-1----:R-:W-:Y:S02]  /*c60d0*/  IMAD.MOV.U32 R6, RZ, RZ, R18 ;  /* 0x000000ffff067224 */ /* 0x002fe400078e0012 */
[----:B--2---:R-:W-:Y:S01]  /*c60e0*/  IMAD.X R31, R31, 0x1, R2, P3 ;  /* 0x000000011f1f7824 */ /* 0x004fe200018e0602 */
[----:B------:R-:W-:-:S04]  /*c60f0*/  IADD3 R5, P0, R5, R3, RZ ;  /* 0x0000000305057210 */ /* 0x000fc80007f1e0ff */
[----:B------:R1:W-:Y:S01]  /*c6100*/  STL [R1+0x4fb4], R31 ;  /* 0x004fb41f01007387 */ /* 0x0003e20000100800 */
[----:B------:R-:W-:-:S03]  /*c6110*/  IMAD.MOV.U32 R7, RZ, RZ, R31 ;  /* 0x000000ffff077224 */ /* 0x000fc600078e001f */
[----:B------:R-:W2:Y:S04]  /*c6120*/  LDL.LU R27, [R1+0x4ff0] ;  /* 0x004ff000011b7983 */ /* 0x000ea80000300800 */
[----:B------:R-:W2:Y:S04]  /*c6130*/  LDL.LU R35, [R1+0x4fe4] ;  /* 0x004fe40001237983 */ /* 0x000ea80000300800 */
[----:B------:R-:W-:Y:S04]  /*c6140*/  STL [R1+0x4fc8], R5 ;  /* 0x004fc80501007387 */ /* 0x000fe80000100800 */
[----:B------:R1:W-:Y:S01]  /*c6150*/  LDGSTS.E [R4+0x12800], desc[UR28][R6.64], P1 ;  /* 0x1280000006047fae */ /* 0x0003e2000892185c */
[----:B------:R-:W-:-:S05]  /*c6160*/  IMAD.X R32, R32, 0x1, R2, P2 ;  /* 0x0000000120207824 */ /* 0x000fca00010e0602 */
[----:B------:R1:W-:Y:S04]  /*c6170*/  STL [R1+0x4fbc], R32 ;  /* 0x004fbc2001007387 */ /* 0x0003e80000100800 */
[----:B------:R-:W2:Y:S04]  /*c6180*/  LDL.LU R33, [R1+0x4fec] ;  /* 0x004fec0001217983 */ /* 0x000ea80000300800 */
[----:B-1----:R-:W2:Y:S01]  /*c6190*/  LDL.LU R31, [R1+0x4ff8] ;  /* 0x004ff800011f7983 */ /* 0x002ea20000300800 */
[----:B------:R-:W-:-:S03]  /*c61a0*/  IMAD.MOV.U32 R7, RZ, RZ, R32 ;  /* 0x000000ffff077224 */ /* 0x000fc600078e0020 */
[----:B------:R-:W2:Y:S01]  /*c61b0*/  LDL.LU R18, [R1+0x5000] ;  /* 0x0050000001127983 */ /* 0x000ea20000300800 */
[----:B------:R-:W-:-:S03]  /*c61c0*/  IADD3 R29, P2, R29, R3, RZ ;  /* 0x000000031d1d7210 */ /* 0x000fc60007f5e0ff */
[----:B------:R-:W2:Y:S01]  /*c61d0*/  LDL.LU R32, [R1+0x4ff4] ;  /* 0x004ff40001207983 */ /* 0x000ea20000300800 */
[----:B------:R-:W-:-:S03]  /*c61e0*/  IMAD.MOV.U32 R6, RZ, RZ, R28 ;  /* 0x000000ffff067224 */ /* 0x000fc600078e001c */
[----:B------:R-:W-:Y:S04]  /*c61f0*/  STL [R1+0x4fd0], R29 ;  /* 0x004fd01d01007387 */ /* 0x000fe80000100800 */
[----:B------:R1:W-:Y:S02]  /*c6200*/  LDGSTS.E [R4+0x12880], desc[UR28][R6.64], P1 ;  /* 0x1288000006047fae */ /* 0x0003e4000892185c */
[----:B-1----:R-:W-:Y:S02]  /*c6210*/  IMAD.MOV.U32 R6, RZ, RZ, R5 ;  /* 0x000000ffff067224 */ /* 0x002fe400078e0005 */
[----:B----4-:R-:W-:-:S04]  /*c6220*/  IMAD.X R30, R30, 0x1, R2, P0 ;  /* 0x000000011e1e7824 */ /* 0x010fc800000e0602 */
[----:B------:R-:W-:Y:S01]  /*c6230*/  IMAD.MOV.U32 R7, RZ, RZ, R30 ;  /* 0x000000ffff077224 */ /* 0x000fe200078e001e */
[----:B------:R1:W-:Y:S04]  /*c6240*/  STL [R1+0x4fc4], R30 ;  /* 0x004fc41e01007387 */ /* 0x0003e80000100800 */
[----:B------:R-:W4:Y:S01]  /*c6250*/  LDL.LU R28, [R1+0x5008] ;  /* 0x00500800011c7983 */ /* 0x000f220000300800 */
[----:B------:R-:W-:Y:S01]  /*c6260*/  IADD3 R17, P0, R17, R3, RZ ;  /* 0x0000000311117210 */ /* 0x000fe20007f1e0ff */
[----:B------:R-:W-:Y:S02]  /*c6270*/  IMAD.X R37, R37, 0x1, R2, P2 ;  /* 0x0000000125257824 */ /* 0x000fe400010e0602 */
[----:B------:R1:W-:Y:S04]  /*c6280*/  LDGSTS.E [R4+0x12900], desc[UR28][R6.64], P1 ;  /* 0x1290000006047fae */ /* 0x0003e8000892185c */
[----:B-1----:R-:W4:Y:S04]  /*c6290*/  LDL.LU R30, [R1+0x4ffc] ;  /* 0x004ffc00011e7983 */ /* 0x002f280000300800 */
[----:B------:R1:W-:Y:S01]  /*c62a0*/  STL [R1+0x4fd8], R17 ;  /* 0x004fd81101007387 */ /* 0x0003e20000100800 */
[----:B------:R-:W-:-:S02]  /*c62b0*/  IMAD.MOV.U32 R6, RZ, RZ, R29 ;  /* 0x000000ffff067224 */ /* 0x000fc400078e001d */
[----:B------:R-:W-:Y:S01]  /*c62c0*/  IMAD.MOV.U32 R7, RZ, RZ, R37 ;  /* 0x000000ffff077224 */ /* 0x000fe200078e0025 */
[----:B------:R-:W-:Y:S01]  /*c62d0*/  STL [R1+0x4fcc], R37 ;  /* 0x004fcc2501007387 */ /* 0x000fe20000100800 */
[----:B---3--:R-:W-:-:S03]  /*c62e0*/  IADD3 R16, P2, R16, R3, RZ ;  /* 0x0000000310107210 */ /* 0x008fc60007f5e0ff */
[----:B------:R-:W3:Y:S01]  /*c62f0*/  LDL.LU R5, [R1+0x5010] ;  /* 0x0050100001057983 */ /* 0x000ee20000300800 */
[----:B------:R-:W-:-:S03]  /*c6300*/  IMAD.X R19, R19, 0x1, R2, P0 ;  /* 0x0000000113137824 */ /* 0x000fc600000e0602 */
[----:B------:R-:W3:Y:S04]  /*c6310*/  LDL.LU R29, [R1+0x5004] ;  /* 0x00500400011d7983 */ /* 0x000ee80000300800 */
[----:B------:R-:W-:Y:S04]  /*c6320*/  STL [R1+0x4fe0], R16 ;  /* 0x004fe01001007387 */ /* 0x000fe80000100800 */
[----:B------:R1:W-:Y:S04]  /*c6330*/  LDGSTS.E [R4+0x12980], desc[UR28][R6.64], P1 ;  /* 0x1298000006047fae */ /* 0x0003e8000892185c */
[----:B------:R1:W-:Y:S02]  /*c6340*/  STL [R1+0x4fd4], R19 ;  /* 0x004fd41301007387 */ /* 0x0003e40000100800 */
[----:B-1----:R-:W-:-:S02]  /*c6350*/  IMAD.MOV.U32 R6, RZ, RZ, R17 ;  /* 0x000000ffff067224 */ /* 0x002fc400078e0011 */
[----:B------:R-:W3:Y:S01]  /*c6360*/  LDL.LU R17, [R1+0x500c] ;  /* 0x00500c0001117983 */ /* 0x000ee20000300800 */
[----:B------:R-:W-:Y:S01]  /*c6370*/  IADD3 R34, P0, R34, R3, RZ ;  /* 0x0000000322227210 */ /* 0x000fe20007f1e0ff */
[----:B------:R-:W-:-:S04]  /*c6380*/  IMAD.X R36, R36, 0x1, R2, P2 ;  /* 0x0000000124247824 */ /* 0x000fc800010e0602 */
[----:B------:R-:W-:Y:S01]  /*c6390*/  STL [R1+0x4fe8], R34 ;  /* 0x004fe82201007387 */ /* 0x000fe20000100800 */
[----:B------:R-:W-:-:S03]  /*c63a0*/  IMAD.MOV.U32 R7, RZ, RZ, R19 ;  /* 0x000000ffff077224 */ /* 0x000fc600078e0013 */
[----:B------:R-:W-:Y:S04]  /*c63b0*/  STL [R1+0x4fdc], R36 ;  /* 0x004fdc2401007387 */ /* 0x000fe80000100800 */
[----:B------:R-:W3:Y:S04]  /*c63c0*/  LDL.LU R19, [R1+0x5018] ;  /* 0x0050180001137983 */ /* 0x000ee80000300800 */
[----:B------:R1:W-:Y:S02]  /*c63d0*/  LDGSTS.E [R4+0x12a00], desc[UR28][R6.64], P1 ;  /* 0x12a0000006047fae */ /* 0x0003e4000892185c */
[----:B-1----:R-:W-:-:S02]  /*c63e0*/  IMAD.MOV.U32 R6, RZ, RZ, R16 ;  /* 0x000000ffff067224 */ /* 0x002fc400078e0010 */
[----:B------:R-:W-:Y:S01]  /*c63f0*/  IMAD.MOV.U32 R7, RZ, RZ, R36 ;  /* 0x000000ffff077224 */ /* 0x000fe200078e0024 */
[----:B------:R-:W3:Y:S04]  /*c6400*/  LDL.LU R16, [R1+0x5020] ;  /* 0x0050200001107983 */ /* 0x000ee80000300800 */
[----:B------:R1:W-:Y:S02]  /*c6410*/  LDGSTS.E [R4+0x12a80], desc[UR28][R6.64], P1 ;  /* 0x12a8000006047fae */ /* 0x0003e4000892185c */
[----:B-1----:R-:W-:Y:S01]  /*c6420*/  IMAD.MOV.U32 R6, RZ, RZ, R34 ;  /* 0x000000ffff067224 */ /* 0x002fe200078e0022 */
[----:B--2---:R-:W-:Y:S01]  /*c6430*/  IADD3 R27, P2, R27, R3, RZ ;  /* 0x000000031b1b7210 */ /* 0x004fe20007f5e0ff */
[----:B------:R-:W-:-:S04]  /*c6440*/  IMAD.X R35, R35, 0x1, R2, P0 ;  /* 0x0000000123237824 */ /* 0x000fc800000e0602 */
[----:B------:R1:W-:Y:S01]  /*c6450*/  STL [R1+0x4ff0], R27 ;  /* 0x004ff01b01007387 */ /* 0x0003e20000100800 */
[----:B------:R-:W-:-:S03]  /*c6460*/  IMAD.MOV.U32 R7, RZ, RZ, R35 ;  /* 0x000000ffff077224 */ /* 0x000fc600078e0023 */
[----:B------:R2:W-:Y:S04]  /*c6470*/  STL [R1+0x4fe4], R35 ;  /* 0x004fe42301007387 */ /* 0x0005e80000100800 */
[----:B------:R-:W3:Y:S04]  /*c6480*/  LDL.LU R37, [R1+0x5014] ;  /* 0x0050140001257983 */ /* 0x000ee80000300800 */
[----:B------:R1:W-:Y:S01]  /*c6490*/  LDGSTS.E [R4+0x12b00], desc[UR28][R6.64], P1 ;  /* 0x12b0000006047fae */ /* 0x0003e2000892185c */
[----:B------:R-:W-:Y:S01]  /*c64a0*/  IMAD.X R33, R33, 0x1, R2, P2 ;  /* 0x0000000121217824 */ /* 0x000fe200010e0602 */
[-C--:B------:R-:W-:Y:S01]  /*c64b0*/  IADD3 R31, P0, R31, R3.reuse, RZ ;  /* 0x000000031f1f7210 */ /* 0x080fe20007f1e0ff */
[----:B-1----:R-:W-:Y:S01]  /*c64c0*/  IMAD.MOV.U32 R6, RZ, RZ, R27 ;  /* 0x000000ffff067224 */ /* 0x002fe200078e001b */
[----:B------:R-:W-:-:S03]  /*c64d0*/  IADD3 R18, P2, R18, R3, RZ ;  /* 0x0000000312127210 */ /* 0x000fc60007f5e0ff */
[----:B------:R-:W-:Y:S01]  /*c64e0*/  STL [R1+0x4ff8], R31 ;  /* 0x004ff81f01007387 */ /* 0x000fe20000100800 */
[----:B------:R-:W-:-:S03]  /*c64f0*/  IMAD.X R32, R32, 0x1, R2, P0 ;  /* 0x0000000120207824 */ /* 0x000fc600000e0602 */
[----:B------:R1:W-:Y:S04]  /*c6500*/  STL [R1+0x4fec], R33 ;  /* 0x004fec2101007387 */ /* 0x0003e80000100800 */
[----:B------:R-:W3:Y:S04]  /*c6510*/  LDL.LU R27, [R1+0x501c] ;  /* 0x00501c00011b7983 */ /* 0x000ee80000300800 */
[----:B------:R3:W-:Y:S04]  /*c6520*/  STL [R1+0x5000], R18 ;  /* 0x0050001201007387 */ /* 0x0007e80000100800 */
[----:B------:R-:W-:Y:S04]  /*c6530*/  STL [R1+0x4ff4], R32 ;  /* 0x004ff42001007387 */ /* 0x000fe80000100800 */
[----:B--2---:R-:W2:Y:S01]  /*c6540*/  LDL.LU R35, [R1+0x5028] ;  /* 0x0050280001237983 */ /* 0x004ea20000300800 */
        /* <DEDUP_REMOVED lines=10> */
[----:B------:R1:W-:Y:S04]  /*c65f0*/  STL [R1+0x4ffc], R30 ;  /* 0x004ffc1e01007387 */ /* 0x0003e80000100800 */
[----:B------:R-:W4:Y:S04]  /*c6600*/  LDL.LU R33, [R1+0x5030] ;  /* 0x0050300001217983 */ /* 0x000f280000300800 */
[----:B------:R-:W4:Y:S01]  /*c6610*/  LDL.LU R34, [R1+0x502c] ;  /* 0x00502c0001227983 */ /* 0x000f220000300800 */
[----:B---3--:R-:W-:Y:S01]  /*c6620*/  IADD3 R5, P2, R5, R3, RZ ;  /* 0x0000000305057210 */ /* 0x008fe20007f5e0ff */
[----:B------:R-:W-:-:S04]  /*c6630*/  IMAD.X R29, R29, 0x1, R2, P0 ;  /* 0x000000011d1d7824 */ /* 0x000fc800000e0602 */
[----:B------:R-:W-:Y:S01]  /*c6640*/  STL [R1+0x5010], R5 ;  /* 0x0050100501007387 */ /* 0x000fe20000100800 */
[----:B------:R-:W-:-:S03]  /*c6650*/  IMAD.MOV.U32 R7, RZ, RZ, R30 ;  /* 0x000000ffff077224 */ /* 0x000fc600078e001e */
[----:B------:R3:W-:Y:S04]  /*c6660*/  STL [R1+0x5004], R29 ;  /* 0x0050041d01007387 */ /* 0x0007e80000100800 */
[----:B------:R-:W4:Y:S04]  /*c6670*/  LDL.LU R18, [R1+0x51b8] ;  /* 0x0051b80001127983 */ /* 0x000f280000300800 */
[----:B-1----:R-:W4:Y:S04]  /*c6680*/  LDL.LU R30, [R1+0x51c0] ;  /* 0x0051c000011e7983 */ /* 0x002f280000300800 */
[----:B------:R1:W-:Y:S01]  /*c6690*/  LDGSTS.E [R4+0x12c80], desc[UR28][R6.64], P1 ;  /* 0x12c8000006047fae */ /* 0x0003e2000892185c */
[----:B------:R-:W-:Y:S01]  /*c66a0*/  IMAD.X R17, R17, 0x1, R2, P2 ;  /* 0x0000000111117824 */ /* 0x000fe200010e0602 */
[----:B------:R-:W-:-:S05]  /*c66b0*/  IADD3 R19, P0, R19, R3, RZ ;  /* 0x0000000313137210 */ /* 0x000fca0007f1e0ff */
[----:B------:R-:W-:Y:S04]  /*c66c0*/  STL [R1+0x5018], R19 ;  /* 0x0050181301007387 */ /* 0x000fe80000100800 */
[----:B------:R3:W-:Y:S01]  /*c66d0*/  STL [R1+0x500c], R17 ;  /* 0x00500c1101007387 */ /* 0x0007e20000100800 */
[----:B-1----:R-:W-:-:S03]  /*c66e0*/  IMAD.MOV.U32 R6, RZ, RZ, R28 ;  /* 0x000000ffff067224 */ /* 0x002fc600078e001c */
[----:B------:R-:W4:Y:S04]  /*c66f0*/  LDL.LU R32, [R1+0x51b4] ;  /* 0x0051b40001207983 */ /* 0x000f280000300800 */
[----:B------:R-:W4:Y:S04]  /*c6700*/  LDL.LU R31, [R1+0x51bc] ;  /* 0x0051bc00011f7983 */ /* 0x000f280000300800 */
[----:B------:R-:W4:Y:S01]  /*c6710*/  LDL.LU R28, [R1+0x51c8] ;  /* 0x0051c800011c7983 */ /* 0x000f220000300800 */
[----:B------:R-:W-:Y:S01]  /*c6720*/  IADD3 R16, P2, R16, R3, RZ ;  /* 0x0000000310107210 */ /* 0x000fe20007f5e0ff */
[----:B------:R-:W-:-:S04]  /*c6730*/  IMAD.MOV.U32 R7, RZ, RZ, R29 ;  /* 0x000000ffff077224 */ /* 0x000fc800078e001d */
[----:B------:R-:W-:Y:S04]  /*c6740*/  STL [R1+0x5020], R16 ;  /* 0x0050201001007387 */ /* 0x000fe80000100800 */
[----:B------:R1:W-:Y:S02]  /*c6750*/  LDGSTS.E [R4+0x12d00], desc[UR28][R6.64], P1 ;  /* 0x12d0000006047fae */ /* 0x0003e4000892185c */
[----:B-1----:R-:W-:Y:S02]  /*c6760*/  IMAD.MOV.U32 R7, RZ, RZ, R17 ;  /* 0x000000ffff077224 */ /* 0x002fe400078e0011 */
[----:B------:R-:W-:-:S05]  /*c6770*/  IMAD.MOV.U32 R6, RZ, RZ, R5 ;  /* 0x000000ffff067224 */ /* 0x000fca00078e0005 */
[----:B------:R1:W-:Y:S01]  /*c6780*/  LDGSTS.E [R4+0x12d80], desc[UR28][R6.64], P1 ;  /* 0x12d8000006047fae */ /* 0x0003e2000892185c */
[----:B------:R-:W-:-:S05]  /*c6790*/  IMAD.X R37, R37, 0x1, R2, P0 ;  /* 0x0000000125257824 */ /* 0x000fca00000e0602 */
[----:B------:R-:W-:Y:S04]  /*c67a0*/  STL [R1+0x5014], R37 ;  /* 0x0050142501007387 */ /* 0x000fe80000100800 */
[----:B---3--:R-:W3:Y:S04]  /*c67b0*/  LDL.LU R29, [R1+0x51c4] ;  /* 0x0051c400011d7983 */ /* 0x008ee80000300800 */
[----:B------:R-:W3:Y:S01]  /*c67c0*/  LDL.LU R17, [R1+0x51d0] ;  /* 0x0051d00001117983 */ /* 0x000ee20000300800 */
[----:B-1----:R-:W-:-:S03]  /*c67d0*/  IMAD.MOV.U32 R6, RZ, RZ, R19 ;  /* 0x000000ffff067224 */ /* 0x002fc600078e0013 */
[----:B------:R-:W3:Y:S01]  /*c67e0*/  LDL.LU R5, [R1+0x51d8] ;  /* 0x0051d80001057983 */ /* 0x000ee20000300800 */
[----:B------:R-:W-:-:S05]  /*c67f0*/  IMAD.MOV.U32 R7, RZ, RZ, R37 ;  /* 0x000000ffff077224 */ /* 0x000fca00078e0025 */
[----:B------:R1:W-:Y:S01]  /*c6800*/  LDGSTS.E [R4+0x12e00], desc[UR28][R6.64], P1 ;  /* 0x12e0000006047fae */ /* 0x0003e2000892185c */
[----:B------:R-:W-:Y:S01]  /*c6810*/  IMAD.X R27, R27, 0x1, R2, P2 ;  /* 0x000000011b1b7824 */ /* 0x000fe200010e0602 */
[----:B--2---:R-:W-:-:S05]  /*c6820*/  IADD3 R35, P0, R35, R3, RZ ;  /* 0x0000000323237210 */ /* 0x004fca0007f1e0ff */
[----:B------:R-:W-:Y:S04]  /*c6830*/  STL [R1+0x5028], R35 ;  /* 0x0050282301007387 */ /* 0x000fe80000100800 */
[----:B------:R2:W-:Y:S04]  /*c6840*/  STL [R1+0x501c], R27 ;  /* 0x00501c1b01007387 */ /* 0x0005e80000100800 */
[----:B------:R-:W3:Y:S01]  /*c6850*/  LDL.LU R19, [R1+0x51cc] ;  /* 0x0051cc0001137983 */ /* 0x000ee20000300800 */
[----:B------:R-:W-:Y:S02]  /*c6860*/  IMAD.X R36, R36, 0x1, R2, P0 ;  /* 0x0000000124247824 */ /* 0x000fe400000e0602 */
[----:B-1----:R-:W-:-:S02]  /*c6870*/  IMAD.MOV.U32 R7, RZ, RZ, R27 ;  /* 0x000000ffff077224 */ /* 0x002fc400078e001b */
[----:B--2---:R-:W2:Y:S01]  /*c6880*/  LDL.LU R27, [R1+0x51d4] ;  /* 0x0051d400011b7983 */ /* 0x004ea20000300800 */
[----:B------:R-:W-:-:S05]  /*c6890*/  IMAD.MOV.U32 R6, RZ, RZ, R16 ;  /* 0x000000ffff067224 */ /* 0x000fca00078e0010 */
[----:B------:R1:W-:Y:S02]  /*c68a0*/  LDGSTS.E [R4+0x12e80], desc[UR28][R6.64], P1 ;  /* 0x12e8000006047fae */ /* 0x0003e4000892185c */
[----:B-1----:R-:W-:Y:S02]  /*c68b0*/  IMAD.MOV.U32 R6, RZ, RZ, R35 ;  /* 0x000000ffff067224 */ /* 0x002fe400078e0023 */
[----:B------:R-:W-:-:S05]  /*c68c0*/  IMAD.MOV.U32 R7, RZ, RZ, R36 ;  /* 0x000000ffff077224 */ /* 0x000fca00078e0024 */
[----:B------:R1:W-:Y:S01]  /*c68d0*/  LDGSTS.E [R4+0x12f00], desc[UR28][R6.64], P1 ;  /* 0x12f0000006047fae */ /* 0x0003e2000892185c */
[----:B----4-:R-:W-:-:S05]  /*c68e0*/  IADD3 R33, P2, R33, R3, RZ ;  /* 0x0000000321217210 */ /* 0x010fca0007f5e0ff */
[----:B------:R-:W-:Y:S04]  /*c68f0*/  STL [R1+0x5030], R33 ;  /* 0x0050302101007387 */ /* 0x000fe80000100800 */
[----:B------:R-:W-:Y:S04]  /*c6900*/  STL [R1+0x5024], R36 ;  /* 0x0050242401007387 */ /* 0x000fe80000100800 */
[----:B------:R-:W4:Y:S01]  /*c6910*/  LDL.LU R16, [R1+0x51e0] ;  /* 0x0051e00001107983 */ /* 0x000f220000300800 */
[----:B------:R-:W-:Y:S02]  /*c6920*/  IMAD.X R34, R34, 0x1, R2, P2 ;  /* 0x0000000122227824 */ /* 0x000fe400010e0602 */
[----:B-1----:R-:W-:Y:S01]  /*c6930*/  IMAD.MOV.U32 R6, RZ, RZ, R33 ;  /* 0x000000ffff067224 */ /* 0x002fe200078e0021 */
[-C--:B------:R-:W-:Y:S01]  /*c6940*/  IADD3 R18, P3, R18, R3.reuse, RZ ;  /* 0x0000000312127210 */ /* 0x080fe20007f7e0ff */
[----:B------:R-:W-:Y:S01]  /*c6950*/  IMAD.MOV.U32 R7, RZ, RZ, R34 ;  /* 0x000000ffff077224 */ /* 0x000fe200078e0022 */
[----:B------:R-:W-:-:S03]  /*c6960*/  IADD3 R30, P2, R30, R3, RZ ;  /* 0x000000031e1e7210 */ /* 0x000fc60007f5e0ff */
[----:B------:R1:W-:Y:S04]  /*c6970*/  STL [R1+0x51b8], R18 ;  /* 0x0051b81201007387 */ /* 0x0003e80000100800 */
[----:B------:R3:W-:Y:S04]  /*c6980*/  STL [R1+0x502c], R34 ;  /* 0x00502c2201007387 */ /* 0x0007e80000100800 */
[----:B------:R-:W4:Y:S04]  /*c6990*/  LDL.LU R40, [R1+0x51e8] ;  /* 0x0051e80001287983 */ /* 0x000f280000300800 */
[----:B------:R1:W-:Y:S04]  /*c69a0*/  LDGSTS.E [R4+0x12f80], desc[UR28][R6.64], P1 ;  /* 0x12f8000006047fae */ /* 0x0003e8000892185c */
[----:B------:R-:W-:Y:S01]  /*c69b0*/  STL [R1+0x51c0], R30 ;  /* 0x0051c01e01007387 */ /* 0x000fe20000100800 */
[----:B-1----:R-:W-:-:S02]  /*c69c0*/  IMAD.MOV.U32 R6, RZ, RZ, R18 ;  /* 0x000000ffff067224 */ /* 0x002fc400078e0012 */
[--C-:B------:R-:W-:Y:S02]  /*c69d0*/  IMAD.X R32, R32, 0x1, R2.reuse, P3 ;  /* 0x0000000120207824 */ /* 0x100fe400018e0602 */
[----:B------:R-:W-:-:S03]  /*c69e0*/  IMAD.X R31, R31, 0x1, R2, P2 ;  /* 0x000000011f1f7824 */ /* 0x000fc600010e0602 */
[----:B------:R1:W-:Y:S01]  /*c69f0*/  STL [R1+0x51b4], R32 ;  /* 0x0051b42001007387 */ /* 0x0003e20000100800 */
[----:B------:R-:W-:-:S03]  /*c6a00*/  IADD3 R28, P1, R28, R3, RZ ;  /* 0x000000031c1c7210 */ /* 0x000fc60007f3e0ff */
[----:B------:R-:W4:Y:S04]  /*c6a10*/  LDL.LU R18, [R1+0x51dc] ;  /* 0x0051dc0001127983 */ /* 0x000f280000300800 */
[----:B------:R-:W-:Y:S04]  /*c6a20*/  STL [R1+0x51c8], R28 ;  /* 0x0051c81c01007387 */ /* 0x000fe80000100800 */
[----:B------:R4:W-:Y:S04]  /*c6a30*/  STL [R1+0x51bc], R31 ;  /* 0x0051bc1f01007387 */ /* 0x0009e80000100800 */
[----:B------:R-:W4:Y:S04]  /*c6a40*/  LDL.LU R38, [R1+0x51f0] ;  /* 0x0051f00001267983 */ /* 0x000f280000300800 */
[----:B------:R-:W4:Y:S01]  /*c6a50*/  LDL.LU R41, [R1+0x51e4] ;  /* 0x0051e40001297983 */ /* 0x000f220000300800 */
[----:B------:R-:W-:-:S04]  /*c6a60*/  UISETP.GT.AND UP1, UPT, UR15, 0x29, UPT ;  /* 0x000000290f00788c */ /* 0x000fc8000bf24270 */
[----:B------:R-:W-:-:S04]  /*c6a70*/  USEL UR10, URZ, 0x4, !UP1 ;  /* 0x000000043f0a7887 */ /* 0x000fc8000c800000 */
[----:B------:R-:W-:-:S06]  /*c6a80*/  USEL UR10, UR10, URZ, !UP0 ;  /* 0x0000003f0a0a7287 */ /* 0x000fcc000c000000 */
[----:B------:R-:W-:Y:S01]  /*c6a90*/  ISETP.NE.U32.AND P0, PT, RZ, UR10, PT ;  /* 0x0000000aff007c0c */ /* 0x000fe2000bf05070 */
[----:B---3--:R-:W-:Y:S01]  /*c6aa0*/  IMAD.X R29, R29, 0x1, R2, P1 ;  /* 0x000000011d1d7824 */ /* 0x008fe200008e0602 */
[----:B------:R-:W-:-:S05]  /*c6ab0*/  IADD3 R17, P2, R17, R3, RZ ;  /* 0x0000000311117210 */ /* 0x000fca0007f5e0ff */
[----:B------:R-:W-:Y:S01]  /*c6ac0*/  STL [R1+0x51d0], R17 ;  /* 0x0051d01101007387 */ /* 0x000fe20000100800 */
[----:B------:R-:W-:-:S03]  /*c6ad0*/  IADD3 R5, P1, R5, R3, RZ ;  /* 0x0000000305057210 */ /* 0x000fc60007f3e0ff */
[----:B------:R-:W-:Y:S04]  /*c6ae0*/  STL [R1+0x51c4], R29 ;  /* 0x0051c41d01007387 */ /* 0x000fe80000100800 */
[----:B------:R-:W3:Y:S04]  /*c6af0*/  LDL.LU R36, [R1+0x51f8] ;  /* 0x0051f80001247983 */ /* 0x000ee80000300800 */
[----:B------:R-:W3:Y:S04]  /*c6b00*/  LDL.LU R39, [R1+0x51ec] ;  /* 0x0051ec0001277983 */ /* 0x000ee80000300800 */
[----:B------:R-:W-:Y:S01]  /*c6b10*/  STL [R1+0x51d8], R5 ;  /* 0x0051d80501007387 */ /* 0x000fe20000100800 */
[----:B------:R-:W-:-:S05]  /*c6b20*/  IMAD.MOV.U32 R7, RZ, RZ, R32 ;  /* 0x000000ffff077224 */ /* 0x000fca00078e0020 */
[----:B------:R1:W-:Y:S01]  /*c6b30*/  LDGSTS.E [R4+0x14800], desc[UR28][R6.64], P0 ;  /* 0x1480000006047fae */ /* 0x0003e2000812185c */
[----:B------:R-:W-:-:S05]  /*c6b40*/  IMAD.X R19, R19, 0x1, R2, P2 ;  /* 0x0000000113137824 */ /* 0x000fca00010e0602 */
[----:B------:R4:W-:Y:S04]  /*c6b50*/  STL [R1+0x51cc], R19 ;  /* 0x0051cc1301007387 */ /* 0x0009e80000100800 */
[----:B------:R-:W3:Y:S04]  /*c6b60*/  LDL.LU R37, [R1+0x51f4] ;  /* 0x0051f40001257983 */ /* 0x000ee80000300800 */
[----:B------:R-:W3:Y:S01]  /*c6b70*/  LDL.LU R34, [R1+0x5200] ;  /* 0x0052000001227983 */ /* 0x000ee20000300800 */
[----:B--2---:R-:W-:-:S03]  /*c6b80*/  IMAD.X R27, R27, 0x1, R2, P1 ;  /* 0x000000011b1b7824 */ /* 0x004fc600008e0602 */
[----:B-1----:R-:W2:Y:S01]  /*c6b90*/  LDL.LU R32, [R1+0x5208] ;  /* 0x0052080001207983 */ /* 0x002ea20000300800 */
[----:B------:R-:W-:-:S03]  /*c6ba0*/  IMAD.MOV.U32 R6, RZ, RZ, R30 ;  /* 0x000000ffff067224 */ /* 0x000fc600078e001e */
[----:B------:R-:W2:Y:S01]  /*c6bb0*/  LDL.LU R35, [R1+0x51fc] ;  /* 0x0051fc0001237983 */ /* 0x000ea20000300800 */
[----:B------:R-:W-:-:S05]  /*c6bc0*/  IMAD.MOV.U32 R7, RZ, RZ, R31 ;  /* 0x000000ffff077224 */ /* 0x000fca00078e001f */
[----:B------:R1:W-:Y:S02]  /*c6bd0*/  LDGSTS.E [R4+0x14880], desc[UR28][R6.64], P0 ;  /* 0x1488000006047fae */ /* 0x0003e4000812185c */
[----:B-1----:R-:W-:Y:S02]  /*c6be0*/  IMAD.MOV.U32 R6, RZ, RZ, R28 ;  /* 0x000000ffff067224 */ /* 0x002fe400078e001c */
[----:B------:R-:W-:-:S05]  /*c6bf0*/  IMAD.MOV.U32 R7, RZ, RZ, R29 ;  /* 0x000000ffff077224 */ /* 0x000fca00078e001d */
[----:B------:R1:W-:Y:S02]  /*c6c00*/  LDGSTS.E [R4+0x14900], desc[UR28][R6.64], P0 ;  /* 0x1490000006047fae */ /* 0x0003e4000812185c */
[----:B-1----:R-:W-:Y:S02]  /*c6c10*/  IMAD.MOV.U32 R7, RZ, RZ, R19 ;  /* 0x000000ffff077224 */ /* 0x002fe400078e0013 */
[----:B------:R-:W-:-:S05]  /*c6c20*/  IMAD.MOV.U32 R6, RZ, RZ, R17 ;  /* 0x000000ffff067224 */ /* 0x000fca00078e0011 */
[----:B------:R1:W-:Y:S02]  /*c6c30*/  LDGSTS.E [R4+0x14980], desc[UR28][R6.64], P0 ;  /* 0x1498000006047fae */ /* 0x0003e4000812185c */
[----:B-1----:R-:W-:Y:S02]  /*c6c40*/  IMAD.MOV.U32 R6, RZ, RZ, R5 ;  /* 0x000000ffff067224 */ /* 0x002fe400078e0005 */
[----:B------:R-:W-:-:S05]  /*c6c50*/  IMAD.MOV.U32 R7, RZ, RZ, R27 ;  /* 0x000000ffff077224 */ /* 0x000fca00078e001b */
[----:B------:R1:W-:Y:S01]  /*c6c60*/  LDGSTS.E [R4+0x14a00], desc[UR28][R6.64], P0 ;  /* 0x14a0000006047fae */ /* 0x0003e2000812185c */
[----:B----4-:R-:W-:-:S05]  /*c6c70*/  IADD3 R16, P2, R16, R3, RZ ;  /* 0x0000000310107210 */ /* 0x010fca0007f5e0ff */
[----:B------:R-:W-:Y:S04]  /*c6c80*/  STL [R1+0x51e0], R16 ;  /* 0x0051e01001007387 */ /* 0x000fe80000100800 */
[----:B------:R4:W-:Y:S04]  /*c6c90*/  STL [R1+0x51d4], R27 ;  /* 0x0051d41b01007387 */ /* 0x0009e80000100800 */
[----:B------:R-:W2:Y:S04]  /*c6ca0*/  LDL.LU R33, [R1+0x5204] ;  /* 0x0052040001217983 */ /* 0x000ea80000300800 */
[----:B------:R-:W2:Y:S04]  /*c6cb0*/  LDL.LU R31, [R1+0x520c] ;  /* 0x00520c00011f7983 */ /* 0x000ea80000300800 */
[----:B------:R-:W2:Y:S01]  /*c6cc0*/  LDL.LU R30, [R1+0x5210] ;  /* 0x00521000011e7983 */ /* 0x000ea20000300800 */
[----:B------:R-:W-:-:S03]  /*c6cd0*/  IADD3 R40, P1, R40, R3, RZ ;  /* 0x0000000328287210 */ /* 0x000fc60007f3e0ff */
[----:B------:R-:W2:Y:S04]  /*c6ce0*/  LDL.LU R28, [R1+0x5218] ;  /* 0x00521800011c7983 */ /* 0x000ea80000300800 */
[----:B------:R-:W2:Y:S04]  /*c6cf0*/  LDL.LU R19, [R1+0x5220] ;  /* 0x0052200001137983 */ /* 0x000ea80000300800 */
[----:B------:R-:W2:Y:S04]  /*c6d00*/  LDL.LU R17, [R1+0x5228] ;  /* 0x0052280001117983 */ /* 0x000ea80000300800 */
[----:B------:R-:W2:Y:S04]  /*c6d10*/  LDL.LU R29, [R1+0x5214] ;  /* 0x00521400011d7983 */ /* 0x000ea80000300800 */
[----:B------:R-:W-:Y:S01]  /*c6d20*/  STL [R1+0x51e8], R40 ;  /* 0x0051e82801007387 */ /* 0x000fe20000100800 */
[----:B-1----:R-:W-:-:S02]  /*c6d30*/  IMAD.MOV.U32 R6, RZ, RZ, R16 ;  /* 0x000000ffff067224 */ /* 0x002fc400078e0010 */
[----:B------:R-:W-:-:S05]  /*c6d40*/  IMAD.X R18, R18, 0x1, R2, P2 ;  /* 0x0000000112127824 */ /* 0x000fca00010e0602 */
[----:B------:R1:W-:Y:S04]  /*c6d50*/  STL [R1+0x51dc], R18 ;  /* 0x0051dc1201007387 */ /* 0x0003e80000100800 */
[----:B------:R-:W2:Y:S01]  /*c6d60*/  LDL.LU R5, [R1+0x5230] ;  /* 0x0052300001057983 */ /* 0x000ea20000300800 */
[----:B------:R-:W-:-:S03]  /*c6d70*/  IADD3 R38, P2, R38, R3, RZ ;  /* 0x0000000326267210 */ /* 0x000fc60007f5e0ff */
[----:B----4-:R-:W4:Y:S01]  /*c6d80*/  LDL.LU R27, [R1+0x521c] ;  /* 0x00521c00011b7983 */ /* 0x010f220000300800 */
[----:B------:R-:W-:-:S03]  /*c6d90*/  IMAD.X R41, R41, 0x1, R2, P1 ;  /* 0x0000000129297824 */ /* 0x000fc600008e0602 */
[----:B------:R-:W-:Y:S01]  /*c6da0*/  STL [R1+0x51f0], R38 ;  /* 0x0051f02601007387 */ /* 0x000fe20000100800 */
[----:B------:R-:W-:-:S03]  /*c6db0*/  IMAD.MOV.U32 R7, RZ, RZ, R18 ;  /* 0x000000ffff077224 */ /* 0x000fc600078e0012 */
[----:B------:R-:W-:Y:S04]  /*c6dc0*/  STL [R1+0x51e4], R41 ;  /* 0x0051e42901007387 */ /* 0x000fe80000100800 */
[----:B-1----:R-:W4:Y:S04]  /*c6dd0*/  LDL.LU R18, [R1+0x5224] ;  /* 0x0052240001127983 */ /* 0x002f280000300800 */
[----:B------:R-:W4:Y:S04]  /*c6de0*/  LDL.LU R16, [R1+0x522c] ;  /* 0x00522c0001107983 */ /* 0x000f280000300800 */
[----:B------:R1:W-:Y:S02]  /*c6df0*/  LDGSTS.E [R4+0x14a80], desc[UR28][R6.64], P0 ;  /* 0x14a8000006047fae */ /* 0x0003e4000812185c */
[----:B-1----:R-:W-:-:S02]  /*c6e00*/  IMAD.MOV.U32 R6, RZ, RZ, R40 ;  /* 0x000000ffff067224 */ /* 0x002fc400078e0028 */
[----:B------:R-:W-:-:S05]  /*c6e10*/  IMAD.MOV.U32 R7, RZ, RZ, R41 ;  /* 0x000000ffff077224 */ /* 0x000fca00078e0029 */
[----:B------:R1:W-:Y:S01]  /*c6e20*/  LDGSTS.E [R4+0x14b00], desc[UR28][R6.64], P0 ;  /* 0x14b0000006047fae */ /* 0x0003e2000812185c */
[----:B---3--:R-:W-:Y:S01]  /*c6e30*/  IADD3 R36, P1, R36, R3, RZ ;  /* 0x0000000324247210 */ /* 0x008fe20007f3e0ff */
[----:B------:R-:W-:Y:S02]  /*c6e40*/  IMAD.X R39, R39, 0x1, R2, P2 ;  /* 0x0000000127277824 */ /* 0x000fe400010e0602 */
[----:B-1----:R-:W-:Y:S02]  /*c6e50*/  IMAD.MOV.U32 R6, RZ, RZ, R38 ;  /* 0x000000ffff067224 */ /* 0x002fe400078e0026 */
[----:B------:R-:W-:-:S05]  /*c6e60*/  IMAD.MOV.U32 R7, RZ, RZ, R39 ;  /* 0x000000ffff077224 */ /* 0x000fca00078e0027 */
[----:B------:R1:W-:Y:S02]  /*c6e70*/  LDGSTS.E [R4+0x14b80], desc[UR28][R6.64], P0 ;  /* 0x14b8000006047fae */ /* 0x0003e4000812185c */
[----:B-1----:R-:W-:Y:S02]  /*c6e80*/  IMAD.MOV.U32 R6, RZ, RZ, R36 ;  /* 0x000000ffff067224 */ /* 0x002fe400078e0024 */
[----:B------:R-:W-:Y:S01]  /*c6e90*/  IMAD.X R37, R37, 0x1, R2, P1 ;  /* 0x0000000125257824 */ /* 0x000fe200008e0602 */
[----:B------:R-:W-:-:S03]  /*c6ea0*/  IADD3 R34, P2, R34, R3, RZ ;  /* 0x0000000322227210 */ /* 0x000fc60007f5e0ff */
[----:B------:R-:W-:Y:S01]  /*c6eb0*/  IMAD.MOV.U32 R7, RZ, RZ, R37 ;  /* 0x000000ffff077224 */ /* 0x000fe200078e0025 */
[----:B--2---:R-:W-:-:S04]  /*c6ec0*/  IADD3 R32, P1, R32, R3, RZ ;  /* 0x0000000320207210 */ /* 0x004fc80007f3e0ff */
[----:B------:R1:W-:Y:S01]  /*c6ed0*/  LDGSTS.E [R4+0x14c00], desc[UR28][R6.64], P0 ;  /* 0x14c0000006047fae */ /* 0x0003e2000812185c */
[----:B------:R-:W-:Y:S02]  /*c6ee0*/  IMAD.X R35, R35, 0x1, R2, P2 ;  /* 0x0000000123237824 */ /* 0x000fe400010e0602 */
[----:B-1----:R-:W-:Y:S02]  /*c6ef0*/  IMAD.MOV.U32 R6, RZ, RZ, R34 ;  /* 0x000000ffff067224 */ /* 0x002fe400078e0022 */
[----:B------:R-:W-:-:S05]  /*c6f00*/  IMAD.MOV.U32 R7, RZ, RZ, R35 ;  /* 0x000000ffff077224 */ /* 0x000fca00078e0023 */
[----:B------:R1:W-:Y:S02]  /*c6f10*/  LDGSTS.E [R4+0x14c80], desc[UR28][R6.64], P0 ;  /* 0x14c8000006047fae */ /* 0x0003e4000812185c */
[----:B-1----:R-:W-:Y:S02]  /*c6f20*/  IMAD.MOV.U32 R6, RZ, RZ, R32 ;  /* 0x000000ffff067224 */ /* 0x002fe400078e0020 */
[----:B------:R-:W-:Y:S04]  /*c6f30*/  STL [R1+0x51f8], R36 ;  /* 0x0051f82401007387 */ /* 0x000fe80000100800 */
[----:B------:R-:W-:Y:S04]  /*c6f40*/  STL [R1+0x51ec], R39 ;  /* 0x0051ec2701007387 */ /* 0x000fe80000100800 */
[----:B------:R-:W-:Y:S04]  /*c6f50*/  STL [R1+0x5200], R34 ;  /* 0x0052002201007387 */ /* 0x000fe80000100800 */
[----:B------:R1:W-:Y:S04]  /*c6f60*/  STL [R1+0x51f4], R37 ;  /* 0x0051f42501007387 */ /* 0x0003e80000100800 */
[----:B------:R-:W-:Y:S04]  /*c6f70*/  STL [R1+0x5208], R32 ;  /* 0x0052082001007387 */ /* 0x000fe80000100800 */
[----:B------:R2:W-:Y:S01]  /*c6f80*/  STL [R1+0x51fc], R35 ;  /* 0x0051fc2301007387 */ /* 0x0005e20000100800 */
[----:B------:R-:W-:-:S04]  /*c6f90*/  IMAD.X R33, R33, 0x1, R2, P1 ;  /* 0x0000000121217824 */ /* 0x000fc800008e0602 */
[----:B------:R-:W-:Y:S01]  /*c6fa0*/  IMAD.MOV.U32 R7, RZ, RZ, R33 ;  /* 0x000000ffff077224 */ /* 0x000fe200078e0021 */
[----:B------:R-:W-:-:S04]  /*c6fb0*/  IADD3 R30, P2, R30, R3, RZ ;  /* 0x000000031e1e7210 */ /* 0x000fc80007f5e0ff */
[----:B------:R3:W-:Y:S01]  /*c6fc0*/  LDGSTS.E [R4+0x14d00], desc[UR28][R6.64], P0 ;  /* 0x14d0000006047fae */ /* 0x0007e2000812185c */
[-C--:B------:R-:W-:Y:S01]  /*c6fd0*/  IADD3 R28, P1, R28, R3.reuse, RZ ;  /* 0x000000031c1c7210 */ /* 0x080fe20007f3e0ff */
[----:B------:R-:W-:Y:S01]  /*c6fe0*/  IMAD.X R31, R31, 0x1, R2, P2 ;  /* 0x000000011f1f7824 */ /* 0x000fe200010e0602 */
[----:B------:R-:W-:Y:S01]  /*c6ff0*/  IADD3 R19, P2, R19, R3, RZ ;  /* 0x0000000313137210 */ /* 0x000fe20007f5e0ff */
[----:B---3--:R-:W-:Y:S02]  /*c7000*/  IMAD.MOV.U32 R6, RZ, RZ, R30 ;  /* 0x000000ffff067224 */ /* 0x008fe400078e001e */
[----:B------:R-:W-:Y:S02]  /*c7010*/  IMAD.MOV.U32 R7, RZ, RZ, R31 ;  /* 0x000000ffff077224 */ /* 0x000fe400078e001f */
[----:B------:R-:W-:-:S03]  /*c7020*/  IMAD.X R29, R29, 0x1, R2, P1 ;  /* 0x000000011d1d7824 */ /* 0x000fc600008e0602 */
[----:B------:R3:W-:Y:S01]  /*c7030*/  LDGSTS.E [R4+0x14d80], desc[UR28][R6.64], P0 ;  /* 0x14d8000006047fae */ /* 0x0007e2000812185c */
[----:B------:R-:W-:-:S03]  /*c7040*/  IADD3 R17, P3, R17, R3, RZ ;  /* 0x0000000311117210 */ /* 0x000fc60007f7e0ff */
[----:B------:R-:W-:Y:S04]  /*c7050*/  STL [R1+0x5210], R30 ;  /* 0x0052101e01007387 */ /* 0x000fe80000100800 */
[----:B------:R2:W-:Y:S01]  /*c7060*/  STL [R1+0x5204], R33 ;  /* 0x0052042101007387 */ /* 0x0005e20000100800 */
[----:B---3--:R-:W-:Y:S02]  /*c7070*/  IMAD.MOV.U32 R6, RZ, RZ, R28 ;  /* 0x000000ffff067224 */ /* 0x008fe400078e001c */
[----:B------:R-:W-:Y:S01]  /*c7080*/  IMAD.MOV.U32 R7, RZ, RZ, R29 ;  /* 0x000000ffff077224 */ /* 0x000fe200078e001d */
[----:B------:R-:W-:Y:S04]  /*c7090*/  STL [R1+0x5218], R28 ;  /* 0x0052181c01007387 */ /* 0x000fe80000100800 */
[----:B------:R3:W-:Y:S04]  /*c70a0*/  LDGSTS.E [R4+0x14e00], desc[UR28][R6.64], P0 ;  /* 0x14e0000006047fae */ /* 0x0007e8000812185c */
[----:B------:R-:W-:Y:S01]  /*c70b0*/  STL [R1+0x520c], R31 ;  /* 0x00520c1f01007387 */ /* 0x000fe20000100800 */
[----:B------:R-:W-:Y:S01]  /*c70c0*/  IADD3 R5, P1, R5, R3, RZ ;  /* 0x0000000305057210 */ /* 0x000fe20007f3e0ff */
[----:B----4-:R-:W-:-:S02]  /*c70d0*/  IMAD.X R27, R27, 0x1, R2, P2 ;  /* 0x000000011b1b7824 */ /* 0x010fc400010e0602 */
[----:B------:R-:W-:Y:S01]  /*c70e0*/  STL [R1+0x5220], R19 ;  /* 0x0052201301007387 */ /* 0x000fe20000100800 */
[----:B---3--:R-:W-:Y:S02]  /*c70f0*/  IMAD.MOV.U32 R6, RZ, RZ, R19 ;  /* 0x000000ffff067224 */ /* 0x008fe400078e0013 */
[----:B------:R-:W-:Y:S01]  /*c7100*/  IMAD.MOV.U32 R7, RZ, RZ, R27 ;  /* 0x000000ffff077224 */ /* 0x000fe200078e001b */
[----:B------:R-:W-:Y:S04]  /*c7110*/  STL [R1+0x5214], R29 ;  /* 0x0052141d01007387 */ /* 0x000fe80000100800 */
[----:B------:R-:W-:Y:S01]  /*c7120*/  STL [R1+0x5228], R17 ;  /* 0x0052281101007387 */ /* 0x000fe20000100800 */
[----:B------:R-:W-:-:S03]  /*c7130*/  IMAD.X R18, R18, 0x1, R2, P3 ;  /* 0x0000000112127824 */ /* 0x000fc600018e0602 */
[----:B------:R-:W-:Y:S01]  /*c7140*/  STL [R1+0x5230], R5 ;  /* 0x0052300501007387 */ /* 0x000fe20000100800 */
[----:B------:R-:W-:-:S03]  /*c7150*/  IMAD.X R16, R16, 0x1, R2, P1 ;  /* 0x0000000110107824 */ /* 0x000fc600008e0602 */
[----:B------:R-:W-:Y:S04]  /*c7160*/  STL [R1+0x521c], R27 ;  /* 0x00521c1b01007387 */ /* 0x000fe80000100800 */
[----:B------:R3:W-:Y:S04]  /*c7170*/  LDGSTS.E [R4+0x14e80], desc[UR28][R6.64], P0 ;  /* 0x14e8000006047fae */ /* 0x0007e8000812185c */
[----:B------:R-:W-:Y:S04]  /*c7180*/  STL [R1+0x5224], R18 ;  /* 0x0052241201007387 */ /* 0x000fe80000100800 */
[----:B------:R4:W-:Y:S01]  /*c7190*/  STL [R1+0x522c], R16 ;  /* 0x00522c1001007387 */ /* 0x0009e20000100800 */
[----:B---3--:R-:W-:-:S03]  /*c71a0*/  IMAD.MOV.U32 R6, RZ, RZ, R17 ;  /* 0x000000ffff067224 */ /* 0x008fc600078e0011 */
[----:B-1----:R-:W3:Y:S01]  /*c71b0*/  LDL.LU R37, [R1+0x5b24] ;  /* 0x005b240001257983 */ /* 0x002ee20000300800 */
[----:B------:R-:W-:-:S03]  /*c71c0*/  IMAD.MOV.U32 R7, RZ, RZ, R18 ;  /* 0x000000ffff077224 */ /* 0x000fc600078e0012 */
[----:B------:R-:W3:Y:S04]  /*c71d0*/  LDL.LU R36, [R1+0x5a20] ;  /* 0x005a200001247983 */ /* 0x000ee80000300800 */
[----:B--2---:R-:W2:Y:S04]  /*c71e0*/  LDL.LU R35, [R1+0x5a18] ;  /* 0x005a180001237983 */ /* 0x004ea80000300800 */
[----:B------:R1:W-:Y:S04]  /*c71f0*/  LDGSTS.E [R4+0x14f00], desc[UR28][R6.64], P0 ;  /* 0x14f0000006047fae */ /* 0x0003e8000812185c */
[----:B------:R-:W2:Y:S04]  /*c7200*/  LDL.LU R34, [R1+0x5a10] ;  /* 0x005a100001227983 */ /* 0x000ea80000300800 */
[----:B------:R-:W2:Y:S01]  /*c7210*/  LDL.LU R33, [R1+0x5a08] ;  /* 0x005a080001217983 */ /* 0x000ea20000300800 */
[----:B-1----:R-:W-:-:S03]  /*c7220*/  IMAD.MOV.U32 R7, RZ, RZ, R16 ;  /* 0x000000ffff077224 */ /* 0x002fc600078e0010 */
[----:B----4-:R-:W4:Y:S04]  /*c7230*/  LDL.LU R16, [R1+0x5a00] ;  /* 0x005a000001107983 */ /* 0x010f280000300800 */
        /* <DEDUP_REMOVED lines=94> */
[----:B---3--:R-:W-:-:S03]  /*c7820*/  IADD3 R37, P3, R37, R3, RZ ;  /* 0x0000000325257210 */ /* 0x008fc60007f7e0ff */
[----:B------:R-:W3:Y:S01]  /*c7830*/  LDL.LU R130, [R1+0x52f0] ;  /* 0x0052f00001827983 */ /* 0x000ee20000300800 */
[----:B------:R-:W-:-:S03]  /*c7840*/  IADD3 R36, P4, R36, R3, RZ ;  /* 0x0000000324247210 */ /* 0x000fc60007f9e0ff */
[----:B------:R-:W3:Y:S01]  /*c7850*/  LDL.LU R127, [R1+0x52f4] ;  /* 0x0052f400017f7983 */ /* 0x000ee20000300800 */
[----:B--2---:R-:W-:-:S03]  /*c7860*/  IADD3 R35, P2, R35, R3, RZ ;  /* 0x0000000323237210 */ /* 0x004fc60007f5e0ff */
[----:B------:R-:W2:Y:S01]  /*c7870*/  LDL.LU R126, [R1+0x52f8] ;  /* 0x0052f800017e7983 */ /* 0x000ea20000300800 */
[----:B----4-:R-:W-:-:S03]  /*c7880*/  IADD3 R16, P6, R16, R3, RZ ;  /* 0x0000000310107210 */ /* 0x010fc60007fde0ff */
[----:B------:R-:W4:Y:S01]  /*c7890*/  LDL.LU R122, [R1+0x5300] ;  /* 0x00530000017a7983 */ /* 0x000f220000300800 */
[----:B------:R-:W-:-:S03]  /*c78a0*/  IADD3 R34, P1, R34, R3, RZ ;  /* 0x0000000322227210 */ /* 0x000fc60007f3e0ff */
[----:B------:R-:W4:Y:S04]  /*c78b0*/  LDL.LU R119, [R1+0x5308] ;  /* 0x0053080001777983 */ /* 0x000f280000300800 */
[----:B------:R-:W4:Y:S04]  /*c78c0*/  LDL.LU R118, [R1+0x5310] ;  /* 0x0053100001767983 */ /* 0x000f280000300800 */
[----:B------:R-:W4:Y:S04]  /*c78d0*/  LDL.LU R115, [R1+0x5318] ;  /* 0x0053180001737983 */ /* 0x000f280000300800 */
[----:B------:R-:W4:Y:S04]  /*c78e0*/  LDL.LU R114, [R1+0x5320] ;  /* 0x0053200001727983 */ /* 0x000f280000300800 */
[----:B------:R-:W-:Y:S04]  /*c78f0*/  STL [R1+0x5b24], R37 ;  /* 0x005b242501007387 */ /* 0x000fe80000100800 */
[----:B------:R-:W-:Y:S01]  /*c7900*/  STL [R1+0x5a20], R36 ;  /* 0x005a202401007387 */ /* 0x000fe20000100800 */
[----:B------:R-:W-:-:S03]  /*c7910*/  IADD3 R19, P5, R19, R3, RZ ;  /* 0x0000000313137210 */ /* 0x000fc60007fbe0ff */
[----:B------:R-:W-:Y:S04]  /*c7920*/  STL [R1+0x5a18], R35 ;  /* 0x005a182301007387 */ /* 0x000fe80000100800 */
[----:B------:R1:W-:Y:S01]  /*c7930*/  LDGSTS.E [R4+0x14f80], desc[UR28][R6.64], P0 ;  /* 0x14f8000006047fae */ /* 0x0003e2000812185c */
[----:B------:R-:W-:-:S03]  /*c7940*/  IADD3 R33, P0, R33, R3, RZ ;  /* 0x0000000321217210 */ /* 0x000fc60007f1e0ff */
[----:B------:R1:W-:Y:S04]  /*c7950*/  STL [R1+0x5a00], R16 ;  /* 0x005a001001007387 */ /* 0x0003e80000100800 */
[----:B------:R-:W-:Y:S04]  /*c7960*/  STL [R1+0x5a10], R34 ;  /* 0x005a102201007387 */ /* 0x000fe80000100800 */
[----:B-1----:R-:W3:Y:S04]  /*c7970*/  LDL.LU R16, [R1+0x59d0] ;  /* 0x0059d00001107983 */ /* 0x002ee80000300800 */
[----:B------:R-:W-:Y:S04]  /*c7980*/  STL [R1+0x5a08], R33 ;  /* 0x005a082101007387 */ /* 0x000fe80000100800 */
[----:B------:R1:W-:Y:S01]  /*c7990*/  STL [R1+0x59f8], R19 ;  /* 0x0059f81301007387 */ /* 0x0003e20000100800 */
[----:B------:R-:W-:-:S03]  /*c79a0*/  IMAD.X R32, R32, 0x1, R2, P3 ;  /* 0x0000000120207824 */ /* 0x000fc600018e0602 */
[----:B-1----:R-:W2:Y:S04]  /*c79b0*/  LDL.LU R19, [R1+0x59f4] ;  /* 0x0059f40001137983 */ /* 0x002ea80000300800 */
[----:B------:R-:W4:Y:S01]  /*c79c0*/  LDL.LU R7, [R1+0x59c8] ;  /* 0x0059c80001077983 */ /* 0x000f220000300800 */
[----:B------:R-:W-:-:S03]  /*c79d0*/  IMAD.X R5, R5, 0x1, R2, P4 ;  /* 0x0000000105057824 */ /* 0x000fc600020e0602 */
[----:B------:R-:W4:Y:S04]  /*c79e0*/  LDL.LU R6, [R1+0x59ec] ;  /* 0x0059ec0001067983 */ /* 0x000f280000300800 */
[----:B------:R-:W-:Y:S04]  /*c79f0*/  STL [R1+0x5a1c], R32 ;  /* 0x005a1c2001007387 */ /* 0x000fe80000100800 */
[----:B------:R1:W-:Y:S04]  /*c7a00*/  STL [R1+0x5a14], R5 ;  /* 0x005a140501007387 */ /* 0x0003e80000100800 */
[----:B-1----:R-:W4:Y:S01]  /*c7a10*/  LDL.LU R5, [R1+0x59c0] ;  /* 0x0059c00001057983 */ /* 0x002f220000300800 */
[-C--:B------:R-:W-:Y:S01]  /*c7a20*/  IADD3 R31, P3, R31, R3.reuse, RZ ;  /* 0x000000031f1f7210 */ /* 0x080fe20007f7e0ff */
[----:B------:R-:W-:Y:S01]  /*c7a30*/  IMAD.X R29, R29, 0x1, R2, P2 ;  /* 0x000000011d1d7824 */ /* 0x000fe200010e0602 */
[----:B------:R-:W-:-:S02]  /*c7a40*/  IADD3 R30, P4, R30, R3, RZ ;  /* 0x000000031e1e7210 */ /* 0x000fc40007f9e0ff */
[-C--:B------:R-:W-:Y:S01]  /*c7a50*/  IADD3 R28, P2, R28, R3.reuse, RZ ;  /* 0x000000031c1c7210 */ /* 0x080fe20007f5e0ff */
[----:B------:R-:W-:Y:S01]  /*c7a60*/  STL [R1+0x59f0], R31 ;  /* 0x0059f01f01007387 */ /* 0x000fe20000100800 */
[--C-:B------:R-:W-:Y:S01]  /*c7a70*/  IMAD.X R27, R27, 0x1, R2.reuse, P1 ;  /* 0x000000011b1b7824 */ /* 0x100fe200008e0602 */
[----:B------:R-:W-:Y:S02]  /*c7a80*/  IADD3 R18, P1, R18, R3, RZ ;  /* 0x0000000312127210 */ /* 0x000fe40007f3e0ff */
[----:B------:R-:W-:Y:S01]  /*c7a90*/  STL [R1+0x59e8], R30 ;  /* 0x0059e81e01007387 */ /* 0x000fe20000100800 */
[----:B------:R-:W-:-:S03]  /*c7aa0*/  IMAD.X R17, R17, 0x1, R2, P0 ;  /* 0x0000000111117824 */ /* 0x000fc600000e0602 */
[----:B------:R-:W-:Y:S04]  /*c7ab0*/  STL [R1+0x5a0c], R29 ;  /* 0x005a0c1d01007387 */ /* 0x000fe80000100800 */
[----:B------:R-:W-:Y:S04]  /*c7ac0*/  STL [R1+0x59e0], R28 ;  /* 0x0059e01c01007387 */ /* 0x000fe80000100800 */
[----:B------:R-:W4:Y:S04]  /*c7ad0*/  LDL.LU R45, [R1+0x59e4] ;  /* 0x0059e400012d7983 */ /* 0x000f280000300800 */
[----:B------:R-:W-:Y:S04]  /*c7ae0*/  STL [R1+0x5a04], R27 ;  /* 0x005a041b01007387 */ /* 0x000fe80000100800 */
[----:B------:R-:W4:Y:S04]  /*c7af0*/  LDL.LU R44, [R1+0x59b8] ;  /* 0x0059b800012c7983 */ /* 0x000f280000300800 */
[----:B------:R1:W-:Y:S04]  /*c7b00*/  STL [R1+0x59d8], R18 ;  /* 0x0059d81201007387 */ /* 0x0003e80000100800 */
[----:B------:R-:W4:Y:S04]  /*c7b10*/  LDL.LU R43, [R1+0x59dc] ;  /* 0x0059dc00012b7983 */ /* 0x000f280000300800 */
        /* <DEDUP_REMOVED lines=13> */
[----:B------:R-:W4:Y:S01]  /*c7bf0*/  LDL.LU R17, [R1+0x5980] ;  /* 0x0059800001117983 */ /* 0x000f220000300800 */
[----:B---3--:R-:W-:-:S05]  /*c7c00*/  IADD3 R16, P0, R16, R3, RZ ;  /* 0x0000000310107210 */ /* 0x008fca0007f1e0ff */
[----:B------:R1:W-:Y:S04]  /*c7c10*/  STL [R1+0x59d0], R16 ;  /* 0x0059d01001007387 */ /* 0x0003e80000100800 */
[----:B-1----:R-:W3:Y:S01]  /*c7c20*/  LDL.LU R16, [R1+0x59a4] ;  /* 0x0059a40001107983 */ /* 0x002ee20000300800 */
[----:B--2---:R-:W-:Y:S01]  /*c7c30*/  IMAD.X R19, R19, 0x1, R2, P6 ;  /* 0x0000000113137824 */ /* 0x004fe200030e0602 */
[----:B----4-:R-:W-:-:S05]  /*c7c40*/  IADD3 R7, P6, R7, R3, RZ ;  /* 0x0000000307077210 */ /* 0x010fca0007fde0ff */
[----:B------:R1:W-:Y:S01]  /*c7c50*/  STL [R1+0x59c8], R7 ;  /* 0x0059c80701007387 */ /* 0x0003e20000100800 */
[----:B------:R-:W-:-:S03]  /*c7c60*/  IMAD.X R6, R6, 0x1, R2, P5 ;  /* 0x0000000106067824 */ /* 0x000fc600028e0602 */
[----:B-1----:R-:W2:Y:S04]  /*c7c70*/  LDL.LU R7, [R1+0x5978] ;  /* 0x0059780001077983 */ /* 0x002ea80000300800 */
[----:B------:R-:W-:Y:S04]  /*c7c80*/  STL [R1+0x59f4], R19 ;  /* 0x0059f41301007387 */ /* 0x000fe80000100800 */
[----:B------:R-:W4:Y:S01]  /*c7c90*/  LDL.LU R31, [R1+0x599c] ;  /* 0x00599c00011f7983 */ /* 0x000f220000300800 */
[----:B------:R-:W-:-:S03]  /*c7ca0*/  IADD3 R5, P5, R5, R3, RZ ;  /* 0x0000000305057210 */ /* 0x000fc60007fbe0ff */
[----:B------:R1:W-:Y:S04]  /*c7cb0*/  STL [R1+0x59ec], R6 ;  /* 0x0059ec0601007387 */ /* 0x0003e80000100800 */
[----:B-1----:R-:W4:Y:S04]  /*c7cc0*/  LDL.LU R6, [R1+0x5970] ;  /* 0x0059700001067983 */ /* 0x002f280000300800 */
[----:B------:R-:W4:Y:S04]  /*c7cd0*/  LDL.LU R30, [R1+0x5994] ;  /* 0x00599400011e7983 */ /* 0x000f280000300800 */
[----:B------:R-:W4:Y:S04]  /*c7ce0*/  LDL.LU R29, [R1+0x5968] ;  /* 0x00596800011d7983 */ /* 0x000f280000300800 */
[----:B------:R-:W4:Y:S04]  /*c7cf0*/  LDL.LU R28, [R1+0x598c] ;  /* 0x00598c00011c7983 */ /* 0x000f280000300800 */
[----:B------:R1:W-:Y:S04]  /*c7d00*/  STL [R1+0x59c0], R5 ;  /* 0x0059c00501007387 */ /* 0x0003e80000100800 */
[----:B------:R-:W4:Y:S04]  /*c7d10*/  LDL.LU R27, [R1+0x5960] ;  /* 0x00596000011b7983 */ /* 0x000f280000300800 */
[----:B------:R-:W4:Y:S04]  /*c7d20*/  LDL.LU R19, [R1+0x5984] ;  /* 0x0059840001137983 */ /* 0x000f280000300800 */
[----:B-1----:R-:W4:Y:S01]  /*c7d30*/  LDL.LU R5, [R1+0x5958] ;  /* 0x0059580001057983 */ /* 0x002f220000300800 */
[--C-:B------:R-:W-:Y:S01]  /*c7d40*/  IMAD.X R45, R45, 0x1, R2.reuse, P3 ;  /* 0x000000012d2d7824 */ /* 0x100fe200018e0602 */
[-C--:B------:R-:W-:Y:S01]  /*c7d50*/  IADD3 R44, P3, R44, R3.reuse, RZ ;  /* 0x000000032c2c7210 */ /* 0x080fe20007f7e0ff */
[----:B------:R-:W-:Y:S01]  /*c7d60*/  IMAD.X R43, R43, 0x1, R2, P4 ;  /* 0x000000012b2b7824 */ /* 0x000fe200020e0602 */
[----:B------:R-:W-:-:S02]  /*c7d70*/  IADD3 R42, P4, R42, R3, RZ ;  /* 0x000000032a2a7210 */ /* 0x000fc40007f9e0ff */
[----:B------:R-:W-:Y:S01]  /*c7d80*/  STL [R1+0x59e4], R45 ;  /* 0x0059e42d01007387 */ /* 0x000fe20000100800 */
[----:B------:R-:W-:-:S03]  /*c7d90*/  IMAD.X R41, R41, 0x1, R2, P2 ;  /* 0x0000000129297824 */ /* 0x000fc600010e0602 */
[----:B------:R-:W-:Y:S01]  /*c7da0*/  STL [R1+0x59b8], R44 ;  /* 0x0059b82c01007387 */ /* 0x000fe20000100800 */
[----:B------:R-:W-:-:S03]  /*c7db0*/  IADD3 R40, P2, R40, R3, RZ ;  /* 0x0000000328287210 */ /* 0x000fc60007f5e0ff */
        /* <DEDUP_REMOVED lines=15> */
[-C--:B------:R-:W-:Y:S01]  /*c7eb0*/  IADD3 R32, P5, R32, R3.reuse, RZ ;  /* 0x0000000320207210 */ /* 0x080fe20007fbe0ff */
[----:B------:R-:W-:Y:S02]  /*c7ec0*/  IMAD.X R18, R18, 0x1, R2, P3 ;  /* 0x0000000112127824 */ /* 0x000fe400018e0602 */
[----:B------:R-:W-:Y:S01]  /*c7ed0*/  STL [R1+0x59bc], R35 ;  /* 0x0059bc2301007387 */ /* 0x000fe20000100800 */
[----:B------:R-:W-:-:S03]  /*c7ee0*/  IADD3 R17, P3, R17, R3, RZ ;  /* 0x0000000311117210 */ /* 0x000fc60007f7e0ff */
[----:B------:R-:W-:Y:S04]  /*c7ef0*/  STL [R1+0x5990], R34 ;  /* 0x0059902201007387 */ /* 0x000fe80000100800 */
[----:B------:R-:W-:Y:S04]  /*c7f00*/  STL [R1+0x59b4], R33 ;  /* 0x0059b42101007387 */ /* 0x000fe80000100800 */
[----:B------:R1:W-:Y:S04]  /*c7f10*/  STL [R1+0x5980], R17 ;  /* 0x0059801101007387 */ /* 0x0003e80000100800 */
[----:B------:R-:W-:Y:S04]  /*c7f20*/  STL [R1+0x5988], R32 ;  /* 0x0059882001007387 */ /* 0x000fe80000100800 */
[----:B-1----:R-:W4:Y:S04]  /*c7f30*/  LDL.LU R17, [R1+0x597c] ;  /* 0x00597c0001117983 */ /* 0x002f280000300800 */
[----:B------:R1:W-:Y:S04]  /*c7f40*/  STL [R1+0x59ac], R18 ;  /* 0x0059ac1201007387 */ /* 0x0003e80000100800 */
[----:B-1----:R-:W4:Y:S01]  /*c7f50*/  LDL.LU R18, [R1+0x5950] ;  /* 0x0059500001127983 */ /* 0x002f220000300800 */
[----:B---3--:R-:W-:-:S05]  /*c7f60*/  IMAD.X R16, R16, 0x1, R2, P4 ;  /* 0x0000000110107824 */ /* 0x008fca00020e0602 */
[----:B------:R1:W-:Y:S04]  /*c7f70*/  STL [R1+0x59a4], R16 ;  /* 0x0059a41001007387 */ /* 0x0003e80000100800 */
[----:B-1----:R-:W3:Y:S01]  /*c7f80*/  LDL.LU R16, [R1+0x5974] ;  /* 0x0059740001107983 */ /* 0x002ee20000300800 */
[----:B--2---:R-:W-:-:S05]  /*c7f90*/  IADD3 R7, P4, R7, R3, RZ ;  /* 0x0000000307077210 */ /* 0x004fca0007f9e0ff */
[----:B------:R1:W-:Y:S01]  /*c7fa0*/  STL [R1+0x5978], R7 ;  /* 0x0059780701007387 */ /* 0x0003e20000100800 */
[----:B----4-:R-:W-:-:S03]  /*c7fb0*/  IMAD.X R31, R31, 0x1, R2, P2 ;  /* 0x000000011f1f7824 */ /* 0x010fc600010e0602 */
[----:B-1----:R-:W2:Y:S01]  /*c7fc0*/  LDL.LU R7, [R1+0x5948] ;  /* 0x0059480001077983 */ /* 0x002ea20000300800 */
[----:B------:R-:W-:Y:S01]  /*c7fd0*/  IADD3 R6, P2, R6, R3, RZ ;  /* 0x0000000306067210 */ /* 0x000fe20007f5e0ff */
[----:B------:R-:W-:-:S04]  /*c7fe0*/  IMAD.X R30, R30, 0x1, R2, P1 ;  /* 0x000000011e1e7824 */ /* 0x000fc800008e0602 */
[----:B------:R1:W-:Y:S01]  /*c7ff0*/  STL [R1+0x5970], R6 ;  /* 0x0059700601007387 */ /* 0x0003e20000100800 */
[-C--:B------:R-:W-:Y:S01]  /*c8000*/  IADD3 R29, P1, R29, R3.reuse, RZ ;  /* 0x000000031d1d7210 */ /* 0x080fe20007f3e0ff */
[----:B------:R-:W-:Y:S02]  /*c8010*/  IMAD.X R28, R28, 0x1, R2, P0 ;  /* 0x000000011c1c7824 */ /* 0x000fe400000e0602 */
[----:B-1----:R-:W4:Y:S04]  /*c8020*/  LDL.LU R6, [R1+0x596c] ;  /* 0x00596c0001067983 */ /* 0x002f280000300800 */
[----:B------:R-:W-:Y:S01]  /*c8030*/  STL [R1+0x599c], R31 ;  /* 0x00599c1f01007387 */ /* 0x000fe20000100800 */
[----:B------:R-:W-:-:S03]  /*c8040*/  IADD3 R27, P0, R27, R3, RZ ;  /* 0x000000031b1b7210 */ /* 0x000fc60007f1e0ff */
[----:B------:R-:W-:Y:S01]  /*c8050*/  STL [R1+0x5994], R30 ;  /* 0x0059941e01007387 */ /* 0x000fe20000100800 */
[----:B------:R-:W-:-:S03]  /*c8060*/  IMAD.X R19, R19, 0x1, R2, P6 ;  /* 0x0000000113137824 */ /* 0x000fc600030e0602 */
[----:B------:R-:W-:Y:S01]  /*c8070*/  STL [R1+0x5968], R29 ;  /* 0x0059681d01007387 */ /* 0x000fe20000100800 */
[----:B------:R-:W-:-:S03]  /*c8080*/  IADD3 R5, P6, R5, R3, RZ ;  /* 0x0000000305057210 */ /* 0x000fc60007fde0ff */
        /* <DEDUP_REMOVED lines=20> */
[----:B------:R-:W-:-:S05]  /*c81d0*/  IMAD.X R17, R17, 0x1, R2, P5 ;  /* 0x0000000111117824 */ /* 0x000fca00028e0602 */
[----:B------:R1:W-:Y:S01]  /*c81e0*/  STL [R1+0x597c], R17 ;  /* 0x00597c1101007387 */ /* 0x0003e20000100800 */
[----:B------:R-:W-:-:S03]  /*c81f0*/  IADD3 R18, P5, R18, R3, RZ ;  /* 0x0000000312127210 */ /* 0x000fc60007fbe0ff */
[----:B-1----:R-:W4:Y:S01]  /*c8200*/  LDL.LU R17, [R1+0x5800] ;  /* 0x0058000001117983 */ /* 0x002f220000300800 */
[----:B---3--:R-:W-:-:S05]  /*c8210*/  IMAD.X R16, R16, 0x1, R2, P3 ;  /* 0x0000000110107824 */ /* 0x008fca00018e0602 */
[----:B------:R1:W-:Y:S04]  /*c8220*/  STL [R1+0x5974], R16 ;  /* 0x0059741001007387 */ /* 0x0003e80000100800 */
[----:B-1----:R-:W3:Y:S04]  /*c8230*/  LDL.LU R16, [R1+0x5824] ;  /* 0x0058240001107983 */ /* 0x002ee80000300800 */
[----:B------:R-:W-:Y:S01]  /*c8240*/  STL [R1+0x5950], R18 ;  /* 0x0059501201007387 */ /* 0x000fe20000100800 */
[----:B--2---:R-:W-:-:S03]  /*c8250*/  IADD3 R7, P3, R7, R3, RZ ;  /* 0x0000000307077210 */ /* 0x004fc60007f7e0ff */
[----:B------:R-:W2:Y:S04]  /*c8260*/  LDL.LU R31, [R1+0x57f8] ;  /* 0x0057f800011f7983 */ /* 0x000ea80000300800 */
[----:B------:R1:W-:Y:S04]  /*c8270*/  STL [R1+0x5948], R7 ;  /* 0x0059480701007387 */ /* 0x0003e80000100800 */
[----:B-1----:R-:W2:Y:S04]  /*c8280*/  LDL.LU R7, [R1+0x581c] ;  /* 0x00581c0001077983 */ /* 0x002ea80000300800 */
[----:B------:R-:W2:Y:S01]  /*c8290*/  LDL.LU R30, [R1+0x57f0] ;  /* 0x0057f000011e7983 */ /* 0x000ea20000300800 */
[----:B----4-:R-:W-:-:S03]  /*c82a0*/  IMAD.X R6, R6, 0x1, R2, P4 ;  /* 0x0000000106067824 */ /* 0x010fc600020e0602 */
[----:B------:R-:W4:Y:S04]  /*c82b0*/  LDL.LU R29, [R1+0x5814] ;  /* 0x00581400011d7983 */ /* 0x000f280000300800 */
[----:B------:R-:W4:Y:S04]  /*c82c0*/  LDL.LU R28, [R1+0x57e8] ;  /* 0x0057e800011c7983 */ /* 0x000f280000300800 */
[----:B------:R1:W-:Y:S04]  /*c82d0*/  STL [R1+0x596c], R6 ;  /* 0x00596c0601007387 */ /* 0x0003e80000100800 */
[----:B------:R-:W4:Y:S04]  /*c82e0*/  LDL.LU R27, [R1+0x580c] ;  /* 0x00580c00011b7983 */ /* 0x000f280000300800 */
[----:B------:R-:W4:Y:S01]  /*c82f0*/  LDL.LU R18, [R1+0x57e0] ;  /* 0x0057e00001127983 */ /* 0x000f220000300800 */
[----:B------:R-:W-:-:S03]  /*c8300*/  IADD3 R45, P4, R45, R3, RZ ;  /* 0x000000032d2d7210 */ /* 0x000fc60007f9e0ff */
[----:B-1----:R-:W4:Y:S01]  /*c8310*/  LDL.LU R6, [R1+0x5804] ;  /* 0x0058040001067983 */ /* 0x002f220000300800 */
        /* <DEDUP_REMOVED lines=26> */
[----:B------:R-:W-:-:S05]  /*c84c0*/  IMAD.X R5, R5, 0x1, R2, P2 ;  /* 0x0000000105057824 */ /* 0x000fca00010e0602 */
[----:B------:R1:W-:Y:S04]  /*c84d0*/  STL [R1+0x592c], R5 ;  /* 0x00592c0501007387 */ /* 0x0003e80000100800 */
[----:B------:R-:W-:Y:S04]  /*c84e0*/  STL [R1+0x5934], R32 ;  /* 0x0059342001007387 */ /* 0x000fe80000100800 */
[----:B-1----:R-:W4:Y:S01]  /*c84f0*/  LDL.LU R5, [R1+0x57d8] ;  /* 0x0057d80001057983 */ /* 0x002f220000300800 */
[-C--:B------:R-:W-:Y:S02]  /*c8500*/  IADD3 R19, P4, R19, R3.reuse, RZ ;  /* 0x0000000313137210 */ /* 0x080fe40007f9e0ff */
[----:B------:R-:W-:-:S03]  /*c8510*/  IADD3 R17, P2, R17, R3, RZ ;  /* 0x0000000311117210 */ /* 0x000fc60007f5e0ff */
[----:B------:R1:W-:Y:S04]  /*c8520*/  STL [R1+0x5808], R19 ;  /* 0x0058081301007387 */ /* 0x0003e80000100800 */
[----:B-1----:R-:W4:Y:S04]  /*c8530*/  LDL.LU R19, [R1+0x57fc] ;  /* 0x0057fc0001137983 */ /* 0x002f280000300800 */
[----:B------:R1:W-:Y:S04]  /*c8540*/  STL [R1+0x5800], R17 ;  /* 0x0058001101007387 */ /* 0x0003e80000100800 */
[----:B-1----:R-:W4:Y:S01]  /*c8550*/  LDL.LU R17, [R1+0x57d0] ;  /* 0x0057d00001117983 */ /* 0x002f220000300800 */
[----:B---3--:R-:W-:-:S05]  /*c8560*/  IMAD.X R16, R16, 0x1, R2, P1 ;  /* 0x0000000110107824 */ /* 0x008fca00008e0602 */
[----:B------:R1:W-:Y:S01]  /*c8570*/  STL [R1+0x5824], R16 ;  /* 0x0058241001007387 */ /* 0x0003e20000100800 */
[----:B--2---:R-:W-:-:S03]  /*c8580*/  IADD3 R31, P1, R31, R3, RZ ;  /* 0x000000031f1f7210 */ /* 0x004fc60007f3e0ff */
[----:B-1----:R-:W2:Y:S01]  /*c8590*/  LDL.LU R16, [R1+0x57f4] ;  /* 0x0057f40001107983 */ /* 0x002ea20000300800 */
[----:B------:R-:W-:Y:S01]  /*c85a0*/  IMAD.X R7, R7, 0x1, R2, P0 ;  /* 0x0000000107077824 */ /* 0x000fe200000e0602 */
[----:B------:R-:W-:-:S04]  /*c85b0*/  IADD3 R30, P0, R30, R3, RZ ;  /* 0x000000031e1e7210 */ /* 0x000fc80007f1e0ff */
[----:B------:R1:W-:Y:S01]  /*c85c0*/  STL [R1+0x581c], R7 ;  /* 0x00581c0701007387 */ /* 0x0003e20000100800 */
[--C-:B----4-:R-:W-:Y:S01]  /*c85d0*/  IMAD.X R29, R29, 0x1, R2.reuse, P6 ;  /* 0x000000011d1d7824 */ /* 0x110fe200030e0602 */
[----:B------:R-:W-:Y:S02]  /*c85e0*/  IADD3 R28, P6, R28, R3, RZ ;  /* 0x000000031c1c7210 */ /* 0x000fe40007fde0ff */
[----:B-1----:R-:W3:Y:S04]  /*c85f0*/  LDL.LU R7, [R1+0x57ac] ;  /* 0x0057ac0001077983 */ /* 0x002ee80000300800 */
[----:B------:R-:W-:Y:S01]  /*c8600*/  STL [R1+0x57f8], R31 ;  /* 0x0057f81f01007387 */ /* 0x000fe20000100800 */
[----:B------:R-:W-:-:S03]  /*c8610*/  IMAD.X R27, R27, 0x1, R2, P5 ;  /* 0x000000011b1b7824 */ /* 0x000fc600028e0602 */
[----:B------:R-:W-:Y:S01]  /*c8620*/  STL [R1+0x57f0], R30 ;  /* 0x0057f01e01007387 */ /* 0x000fe20000100800 */
[----:B------:R-:W-:-:S03]  /*c8630*/  IADD3 R18, P5, R18, R3, RZ ;  /* 0x0000000312127210 */ /* 0x000fc60007fbe0ff */
[----:B------:R-:W-:Y:S01]  /*c8640*/  STL [R1+0x5814], R29 ;  /* 0x0058141d01007387 */ /* 0x000fe20000100800 */
[----:B------:R-:W-:-:S03]  /*c8650*/  IMAD.X R6, R6, 0x1, R2, P3 ;  /* 0x0000000106067824 */ /* 0x000fc600018e0602 */
        /* <DEDUP_REMOVED lines=20> */
[----:B------:R-:W-:-:S05]  /*c87a0*/  IADD3 R5, P3, R5, R3, RZ ;  /* 0x0000000305057210 */ /* 0x000fca0007f7e0ff */
[----:B------:R1:W-:Y:S04]  /*c87b0*/  STL [R1+0x57d8], R5 ;  /* 0x0057d80501007387 */ /* 0x0003e80000100800 */
[----:B-1----:R-:W4:Y:S01]  /*c87c0*/  LDL.LU R5, [R1+0x57b8] ;  /* 0x0057b80001057983 */ /* 0x002f220000300800 */
[----:B------:R-:W-:Y:S01]  /*c87d0*/  IMAD.X R19, R19, 0x1, R2, P4 ;  /* 0x0000000113137824 */ /* 0x000fe200020e0602 */
[----:B------:R-:W-:-:S05]  /*c87e0*/  IADD3 R17, P4, R17, R3, RZ ;  /* 0x0000000311117210 */ /* 0x000fca0007f9e0ff */
[----:B------:R1:W-:Y:S04]  /*c87f0*/  STL [R1+0x57d0], R17 ;  /* 0x0057d01101007387 */ /* 0x0003e80000100800 */
[----:B-1----:R-:W4:Y:S04]  /*c8800*/  LDL.LU R17, [R1+0x5780] ;  /* 0x0057800001117983 */ /* 0x002f280000300800 */
[----:B------:R-:W-:Y:S04]  /*c8810*/  STL [R1+0x57fc], R19 ;  /* 0x0057fc1301007387 */ /* 0x000fe80000100800 */
[----:B------:R-:W4:Y:S01]  /*c8820*/  LDL.LU R31, [R1+0x57c0] ;  /* 0x0057c000011f7983 */ /* 0x000f220000300800 */
[----:B--2---:R-:W-:-:S05]  /*c8830*/  IMAD.X R16, R16, 0x1, R2, P2 ;  /* 0x0000000110107824 */ /* 0x004fca00010e0602 */
[----:B------:R1:W-:Y:S04]  /*c8840*/  STL [R1+0x57f4], R16 ;  /* 0x0057f41001007387 */ /* 0x0003e80000100800 */
[----:B-1----:R-:W2:Y:S04]  /*c8850*/  LDL.LU R16, [R1+0x5778] ;  /* 0x0057780001107983 */ /* 0x002ea80000300800 */
[----:B------:R-:W2:Y:S01]  /*c8860*/  LDL.LU R30, [R1+0x579c] ;  /* 0x00579c00011e7983 */ /* 0x000ea20000300800 */
[----:B---3--:R-:W-:-:S03]  /*c8870*/  IADD3 R7, P2, R7, R3, RZ ;  /* 0x0000000307077210 */ /* 0x008fc60007f5e0ff */
[----:B------:R-:W3:Y:S04]  /*c8880*/  LDL.LU R29, [R1+0x5770] ;  /* 0x00577000011d7983 */ /* 0x000ee80000300800 */
[----:B------:R-:W3:Y:S04]  /*c8890*/  LDL.LU R28, [R1+0x5794] ;  /* 0x00579400011c7983 */ /* 0x000ee80000300800 */
[----:B------:R1:W-:Y:S04]  /*c88a0*/  STL [R1+0x57ac], R7 ;  /* 0x0057ac0701007387 */ /* 0x0003e80000100800 */
[----:B------:R-:W3:Y:S04]  /*c88b0*/  LDL.LU R27, [R1+0x5768] ;  /* 0x00576800011b7983 */ /* 0x000ee80000300800 */
[----:B------:R-:W3:Y:S01]  /*c88c0*/  LDL.LU R19, [R1+0x578c] ;  /* 0x00578c0001137983 */ /* 0x000ee20000300800 */
[----:B----4-:R-:W-:-:S03]  /*c88d0*/  IMAD.X R45, R45, 0x1, R2, P1 ;  /* 0x000000012d2d7824 */ /* 0x010fc600008e0602 */
[----:B-1----:R-:W4:Y:S01]  /*c88e0*/  LDL.LU R7, [R1+0x5760] ;  /* 0x0057600001077983 */ /* 0x002f220000300800 */
        /* <DEDUP_REMOVED lines=25> */
[--C-:B------:R-:W-:Y:S01]  /*c8a80*/  IMAD.X R18, R18, 0x1, R2.reuse, P1 ;  /* 0x0000000112127824 */ /* 0x100fe200008e0602 */
[----:B------:R-:W-:Y:S01]  /*c8a90*/  IADD3 R6, P1, R6, R3, RZ ;  /* 0x0000000306067210 */ /* 0x000fe20007f3e0ff */
[----:B------:R-:W-:Y:S04]  /*c8aa0*/  STL [R1+0x57a8], R33 ;  /* 0x0057a82101007387 */ /* 0x000fe80000100800 */
[----:B------:R1:W-:Y:S04]  /*c8ab0*/  STL [R1+0x5788], R6 ;  /* 0x0057880601007387 */ /* 0x0003e80000100800 */
[----:B------:R-:W-:Y:S04]  /*c8ac0*/  STL [R1+0x5790], R32 ;  /* 0x0057902001007387 */ /* 0x000fe80000100800 */
[----:B-1----:R-:W4:Y:S04]  /*c8ad0*/  LDL.LU R6, [R1+0x5784] ;  /* 0x0057840001067983 */ /* 0x002f280000300800 */
[----:B------:R1:W-:Y:S01]  /*c8ae0*/  STL [R1+0x57b0], R18 ;  /* 0x0057b01201007387 */ /* 0x0003e20000100800 */
[----:B------:R-:W-:-:S03]  /*c8af0*/  IMAD.X R5, R5, 0x1, R2, P0 ;  /* 0x0000000105057824 */ /* 0x000fc600000e0602 */
[----:B-1----:R-:W4:Y:S04]  /*c8b00*/  LDL.LU R18, [R1+0x5758] ;  /* 0x0057580001127983 */ /* 0x002f280000300800 */
[----:B------:R1:W-:Y:S04]  /*c8b10*/  STL [R1+0x57b8], R5 ;  /* 0x0057b80501007387 */ /* 0x0003e80000100800 */
[----:B-1----:R-:W4:Y:S01]  /*c8b20*/  LDL.LU R5, [R1+0x577c] ;  /* 0x00577c0001057983 */ /* 0x002f220000300800 */
[----:B------:R-:W-:-:S05]  /*c8b30*/  IADD3 R17, P0, R17, R3, RZ ;  /* 0x0000000311117210 */ /* 0x000fca0007f1e0ff */
[----:B------:R1:W-:Y:S01]  /*c8b40*/  STL [R1+0x5780], R17 ;  /* 0x0057801101007387 */ /* 0x0003e20000100800 */
[----:B------:R-:W-:-:S03]  /*c8b50*/  IMAD.X R31, R31, 0x1, R2, P6 ;  /* 0x000000011f1f7824 */ /* 0x000fc600030e0602 */
[----:B-1----:R-:W4:Y:S01]  /*c8b60*/  LDL.LU R17, [R1+0x5750] ;  /* 0x0057500001117983 */ /* 0x002f220000300800 */
[----:B--2---:R-:W-:Y:S01]  /*c8b70*/  IADD3 R16, P6, R16, R3, RZ ;  /* 0x0000000310107210 */ /* 0x004fe20007fde0ff */
[----:B------:R-:W-:-:S04]  /*c8b80*/  IMAD.X R30, R30, 0x1, R2, P5 ;  /* 0x000000011e1e7824 */ /* 0x000fc800028e0602 */
[----:B------:R1:W-:Y:S01]  /*c8b90*/  STL [R1+0x5778], R16 ;  /* 0x0057781001007387 */ /* 0x0003e20000100800 */
[-C--:B---3--:R-:W-:Y:S01]  /*c8ba0*/  IADD3 R29, P5, R29, R3.reuse, RZ ;  /* 0x000000031d1d7210 */ /* 0x088fe20007fbe0ff */
[----:B------:R-:W-:Y:S02]  /*c8bb0*/  IMAD.X R28, R28, 0x1, R2, P3 ;  /* 0x000000011c1c7824 */ /* 0x000fe400018e0602 */
[----:B-1----:R-:W2:Y:S04]  /*c8bc0*/  LDL.LU R16, [R1+0x5774] ;  /* 0x0057740001107983 */ /* 0x002ea80000300800 */
[----:B------:R-:W-:Y:S01]  /*c8bd0*/  STL [R1+0x57c0], R31 ;  /* 0x0057c01f01007387 */ /* 0x000fe20000100800 */
[----:B------:R-:W-:-:S03]  /*c8be0*/  IADD3 R27, P3, R27, R3, RZ ;  /* 0x000000031b1b7210 */ /* 0x000fc60007f7e0ff */
[----:B------:R-:W-:Y:S01]  /*c8bf0*/  STL [R1+0x579c], R30 ;  /* 0x00579c1e01007387 */ /* 0x000fe20000100800 */
[----:B------:R-:W-:-:S03]  /*c8c00*/  IMAD.X R19, R19, 0x1, R2, P4 ;  /* 0x0000000113137824 */ /* 0x000fc600020e0602 */
[----:B------:R-:W-:Y:S01]  /*c8c10*/  STL [R1+0x5770], R29 ;  /* 0x0057701d01007387 */ /* 0x000fe20000100800 */
[----:B----4-:R-:W-:-:S03]  /*c8c20*/  IADD3 R7, P4, R7, R3, RZ ;  /* 0x0000000307077210 */ /* 0x010fc60007f9e0ff */
[----:B------:R-:W-:Y:S04]  /*c8c30*/  STL [R1+0x5794], R28 ;  /* 0x0057941c01007387 */ /* 0x000fe80000100800 */
[----:B------:R-:W3:Y:S04]  /*c8c40*/  LDL.LU R45, [R1+0x5748] ;  /* 0x00574800012d7983 */ /* 0x000ee80000300800 */
        /* <DEDUP_REMOVED lines=19> */
[----:B------:R1:W-:Y:S04]  /*c8d80*/  STL [R1+0x5784], R6 ;  /* 0x0057840601007387 */ /* 0x0003e80000100800 */
[----:B-1----:R-:W4:Y:S01]  /*c8d90*/  LDL.LU R6, [R1+0x56cc] ;  /* 0x0056cc0001067983 */ /* 0x002f220000300800 */
[----:B------:R-:W-:-:S05]  /*c8da0*/  IMAD.X R5, R5, 0x1, R2, P1 ;  /* 0x0000000105057824 */ /* 0x000fca00008e0602 */
[----:B------:R1:W-:Y:S04]  /*c8db0*/  STL [R1+0x577c], R5 ;  /* 0x00577c0501007387 */ /* 0x0003e80000100800 */
[----:B-1----:R-:W4:Y:S01]  /*c8dc0*/  LDL.LU R5, [R1+0x572c] ;  /* 0x00572c0001057983 */ /* 0x002f220000300800 */
[----:B------:R-:W-:-:S05]  /*c8dd0*/  IADD3 R18, P2, R18, R3, RZ ;  /* 0x0000000312127210 */ /* 0x000fca0007f5e0ff */
[----:B------:R-:W-:Y:S01]  /*c8de0*/  STL [R1+0x5758], R18 ;  /* 0x0057581201007387 */ /* 0x000fe20000100800 */
[----:B------:R-:W-:-:S03]  /*c8df0*/  IADD3 R17, P1, R17, R3, RZ ;  /* 0x0000000311117210 */ /* 0x000fc60007f3e0ff */
[----:B------:R-:W4:Y:S04]  /*c8e00*/  LDL.LU R31, [R1+0x56d4] ;  /* 0x0056d400011f7983 */ /* 0x000f280000300800 */
[----:B------:R1:W-:Y:S04]  /*c8e10*/  STL [R1+0x5750], R17 ;  /* 0x0057501101007387 */ /* 0x0003e80000100800 */
[----:B-1----:R-:W4:Y:S04]  /*c8e20*/  LDL.LU R17, [R1+0x55a4] ;  /* 0x0055a40001117983 */ /* 0x002f280000300800 */
[----:B------:R-:W4:Y:S04]  /*c8e30*/  LDL.LU R30, [R1+0x56dc] ;  /* 0x0056dc00011e7983 */ /* 0x000f280000300800 */
[----:B------:R-:W4:Y:S04]  /*c8e40*/  LDL.LU R29, [R1+0x56a8] ;  /* 0x0056a800011d7983 */ /* 0x000f280000300800 */
[----:B------:R-:W4:Y:S01]  /*c8e50*/  LDL.LU R28, [R1+0x56e4] ;  /* 0x0056e400011c7983 */ /* 0x000f220000300800 */
[----:B--2---:R-:W-:-:S05]  /*c8e60*/  IMAD.X R16, R16, 0x1, R2, P0 ;  /* 0x0000000110107824 */ /* 0x004fca00000e0602 */
[----:B------:R1:W-:Y:S04]  /*c8e70*/  STL [R1+0x5774], R16 ;  /* 0x0057741001007387 */ /* 0x0003e80000100800 */
[----:B------:R-:W2:Y:S04]  /*c8e80*/  LDL.LU R27, [R1+0x56b0] ;  /* 0x0056b000011b7983 */ /* 0x000ea80000300800 */
[----:B------:R-:W2:Y:S04]  /*c8e90*/  LDL.LU R18, [R1+0x56ec] ;  /* 0x0056ec0001127983 */ /* 0x000ea80000300800 */
[----:B-1----:R-:W2:Y:S01]  /*c8ea0*/  LDL.LU R16, [R1+0x56b8] ;  /* 0x0056b80001107983 */ /* 0x002ea20000300800 */
[----:B---3--:R-:W-:Y:S01]  /*c8eb0*/  IADD3 R45, P0, R45, R3, RZ ;  /* 0x000000032d2d7210 */ /* 0x008fe20007f1e0ff */
[----:B----4-:R-:W-:-:S04]  /*c8ec0*/  IMAD.X R44, R44, 0x1, R2, P6 ;  /* 0x000000012c2c7824 */ /* 0x010fc800030e0602 */
        /* <DEDUP_REMOVED lines=25> */
[----:B------:R-:W-:Y:S01]  /*c9060*/  IMAD.X R7, R7, 0x1, R2, P6 ;  /* 0x0000000107077824 */ /* 0x000fe200030e0602 */
[----:B------:R-:W-:-:S04]  /*c9070*/  IADD3 R19, P0, R19, R3, RZ ;  /* 0x0000000313137210 */ /* 0x000fc80007f1e0ff */
[----:B------:R1:W-:Y:S04]  /*c9080*/  STL [R1+0x5734], R7 ;  /* 0x0057340701007387 */ /* 0x0003e80000100800 */
[----:B------:R-:W-:Y:S04]  /*c9090*/  STL [R1+0x573c], R32 ;  /* 0x00573c2001007387 */ /* 0x000fe80000100800 */
[----:B-1----:R-:W3:Y:S04]  /*c90a0*/  LDL.LU R7, [R1+0x56f4] ;  /* 0x0056f40001077983 */ /* 0x002ee80000300800 */
[----:B------:R1:W-:Y:S01]  /*c90b0*/  STL [R1+0x56c4], R19 ;  /* 0x0056c41301007387 */ /* 0x0003e20000100800 */
[----:B------:R-:W-:-:S03]  /*c90c0*/  IADD3 R6, P6, R6, R3, RZ ;  /* 0x0000000306067210 */ /* 0x000fc60007fde0ff */
[----:B-1----:R-:W4:Y:S04]  /*c90d0*/  LDL.LU R19, [R1+0x56c0] ;  /* 0x0056c00001137983 */ /* 0x002f280000300800 */
[----:B------:R1:W-:Y:S04]  /*c90e0*/  STL [R1+0x56cc], R6 ;  /* 0x0056cc0601007387 */ /* 0x0003e80000100800 */
[----:B-1----:R-:W4:Y:S01]  /*c90f0*/  LDL.LU R6, [R1+0x56fc] ;  /* 0x0056fc0001067983 */ /* 0x002f220000300800 */
[----:B------:R-:W-:-:S05]  /*c9100*/  IMAD.X R5, R5, 0x1, R2, P5 ;  /* 0x0000000105057824 */ /* 0x000fca00028e0602 */
[----:B------:R1:W-:Y:S04]  /*c9110*/  STL [R1+0x572c], R5 ;  /* 0x00572c0501007387 */ /* 0x0003e80000100800 */
[----:B-1----:R-:W4:Y:S01]  /*c9120*/  LDL.LU R5, [R1+0x56c8] ;  /* 0x0056c80001057983 */ /* 0x002f220000300800 */
[-C--:B------:R-:W-:Y:S01]  /*c9130*/  IADD3 R31, P5, R31, R3.reuse, RZ ;  /* 0x000000031f1f7210 */ /* 0x080fe20007fbe0ff */
[----:B------:R-:W-:Y:S01]  /*c9140*/  IMAD.X R17, R17, 0x1, R2, P3 ;  /* 0x0000000111117824 */ /* 0x000fe200018e0602 */
[----:B------:R-:W-:-:S04]  /*c9150*/  IADD3 R30, P3, R30, R3, RZ ;  /* 0x000000031e1e7210 */ /* 0x000fc80007f7e0ff */
[----:B------:R1:W-:Y:S01]  /*c9160*/  STL [R1+0x55a4], R17 ;  /* 0x0055a41101007387 */ /* 0x0003e20000100800 */
[--C-:B------:R-:W-:Y:S01]  /*c9170*/  IMAD.X R29, R29, 0x1, R2.reuse, P4 ;  /* 0x000000011d1d7824 */ /* 0x100fe200020e0602 */
[-C--:B------:R-:W-:Y:S02]  /*c9180*/  IADD3 R28, P4, R28, R3.reuse, RZ ;  /* 0x000000031c1c7210 */ /* 0x080fe40007f9e0ff */
[----:B-1----:R-:W4:Y:S04]  /*c9190*/  LDL.LU R17, [R1+0x5704] ;  /* 0x0057040001117983 */ /* 0x002f280000300800 */
[----:B------:R-:W-:Y:S04]  /*c91a0*/  STL [R1+0x56d4], R31 ;  /* 0x0056d41f01007387 */ /* 0x000fe80000100800 */
[----:B------:R-:W-:Y:S04]  /*c91b0*/  STL [R1+0x56dc], R30 ;  /* 0x0056dc1e01007387 */ /* 0x000fe80000100800 */
[----:B------:R-:W-:Y:S04]  /*c91c0*/  STL [R1+0x56a8], R29 ;  /* 0x0056a81d01007387 */ /* 0x000fe80000100800 */
[----:B------:R-:W-:Y:S04]  /*c91d0*/  STL [R1+0x56e4], R28 ;  /* 0x0056e41c01007387 */ /* 0x000fe80000100800 */
[----:B------:R-:W4:Y:S01]  /*c91e0*/  LDL.LU R45, [R1+0x56d0] ;  /* 0x0056d000012d7983 */ /* 0x000f220000300800 */
[----:B--2---:R-:W-:Y:S01]  /*c91f0*/  IMAD.X R27, R27, 0x1, R2, P2 ;  /* 0x000000011b1b7824 */ /* 0x004fe200010e0602 */
[----:B------:R-:W-:-:S04]  /*c9200*/  IADD3 R18, P2, R18, R3, RZ ;  /* 0x0000000312127210 */ /* 0x000fc80007f5e0ff */
[----:B------:R-:W-:Y:S01]  /*c9210*/  STL [R1+0x56b0], R27 ;  /* 0x0056b01b01007387 */ /* 0x000fe20000100800 */
[----:B------:R-:W-:-:S03]  /*c9220*/  IMAD.X R16, R16, 0x1, R2, P1 ;  /* 0x0000000110107824 */ /* 0x000fc600008e0602 */
[----:B------:R-:W2:Y:S04]  /*c9230*/  LDL.LU R44, [R1+0x570c] ;  /* 0x00570c00012c7983 */ /* 0x000ea80000300800 */
[----:B------:R1:W-:Y:S04]  /*c9240*/  STL [R1+0x56ec], R18 ;  /* 0x0056ec1201007387 */ /* 0x0003e80000100800 */
[----:B------:R-:W2:Y:S04]  /*c9250*/  LDL.LU R43, [R1+0x56d8] ;  /* 0x0056d800012b7983 */ /* 0x000ea80000300800 */
[----:B------:R1:W-:Y:S04]  /*c9260*/  STL [R1+0x56b8], R16 ;  /* 0x0056b81001007387 */ /* 0x0003e80000100800 */
        /* <DEDUP_REMOVED lines=12> */
[----:B------:R-:W2:Y:S01]  /*c9330*/  LDL.LU R16, [R1+0x5590] ;  /* 0x0055900001107983 */ /* 0x000ea20000300800 */
[----:B---3--:R-:W-:-:S05]  /*c9340*/  IADD3 R7, P1, R7, R3, RZ ;  /* 0x0000000307077210 */ /* 0x008fca0007f3e0ff */
[----:B------:R1:W-:Y:S01]  /*c9350*/  STL [R1+0x56f4], R7 ;  /* 0x0056f40701007387 */ /* 0x0003e20000100800 */
[----:B----4-:R-:W-:-:S03]  /*c9360*/  IMAD.X R19, R19, 0x1, R2, P0 ;  /* 0x0000000113137824 */ /* 0x010fc600000e0602 */
[----:B-1----:R-:W3:Y:S01]  /*c9370*/  LDL.LU R7, [R1+0x5710] ;  /* 0x0057100001077983 */ /* 0x002ee20000300800 */
[----:B------:R-:W-:-:S05]  /*c9380*/  IADD3 R6, P0, R6, R3, RZ ;  /* 0x0000000306067210 */ /* 0x000fca0007f1e0ff */
[----:B------:R1:W-:Y:S04]  /*c9390*/  STL [R1+0x56fc], R6 ;  /* 0x0056fc0601007387 */ /* 0x0003e80000100800 */
[----:B-1----:R-:W4:Y:S04]  /*c93a0*/  LDL.LU R6, [R1+0x5588] ;  /* 0x0055880001067983 */ /* 0x002f280000300800 */
[----:B------:R-:W-:Y:S01]  /*c93b0*/  STL [R1+0x56c0], R19 ;  /* 0x0056c01301007387 */ /* 0x000fe20000100800 */
[----:B------:R-:W-:-:S03]  /*c93c0*/  IMAD.X R5, R5, 0x1, R2, P6 ;  /* 0x0000000105057824 */ /* 0x000fc600030e0602 */
[----:B------:R-:W4:Y:S04]  /*c93d0*/  LDL.LU R31, [R1+0x5718] ;  /* 0x00571800011f7983 */ /* 0x000f280000300800 */
[----:B------:R1:W-:Y:S04]  /*c93e0*/  STL [R1+0x56c8], R5 ;  /* 0x0056c80501007387 */ /* 0x0003e80000100800 */
[----:B-1----:R-:W4:Y:S04]  /*c93f0*/  LDL.LU R5, [R1+0x5580] ;  /* 0x0055800001057983 */ /* 0x002f280000300800 */
[----:B------:R-:W4:Y:S04]  /*c9400*/  LDL.LU R30, [R1+0x5720] ;  /* 0x00572000011e7983 */ /* 0x000f280000300800 */
[----:B------:R-:W4:Y:S01]  /*c9410*/  LDL.LU R29, [R1+0x5578] ;  /* 0x00557800011d7983 */ /* 0x000f220000300800 */
[----:B------:R-:W-:-:S03]  /*c9420*/  IADD3 R17, P6, R17, R3, RZ ;  /* 0x0000000311117210 */ /* 0x000fc60007fde0ff */
[----:B------:R-:W4:Y:S04]  /*c9430*/  LDL.LU R28, [R1+0x559c] ;  /* 0x00559c00011c7983 */ /* 0x000f280000300800 */
[----:B------:R1:W-:Y:S04]  /*c9440*/  STL [R1+0x5704], R17 ;  /* 0x0057041101007387 */ /* 0x0003e80000100800 */
[----:B------:R-:W4:Y:S04]  /*c9450*/  LDL.LU R27, [R1+0x5570] ;  /* 0x00557000011b7983 */ /* 0x000f280000300800 */
[----:B------:R-:W4:Y:S04]  /*c9460*/  LDL.LU R19, [R1+0x5594] ;  /* 0x0055940001137983 */ /* 0x000f280000300800 */
[----:B-1----:R-:W4:Y:S01]  /*c9470*/  LDL.LU R17, [R1+0x5568] ;  /* 0x0055680001117983 */ /* 0x002f220000300800 */
[----:B------:R-:W-:-:S05]  /*c9480*/  IMAD.X R45, R45, 0x1, R2, P5 ;  /* 0x000000012d2d7824 */ /* 0x000fca00028e0602 */
[----:B------:R-:W-:Y:S01]  /*c9490*/  STL [R1+0x56d0], R45 ;  /* 0x0056d02d01007387 */ /* 0x000fe20000100800 */
[----:B--2---:R-:W-:Y:S01]  /*c94a0*/  IADD3 R44, P5, R44, R3, RZ ;  /* 0x000000032c2c7210 */ /* 0x004fe20007fbe0ff */
[----:B------:R-:W-:-:S04]  /*c94b0*/  IMAD.X R43, R43, 0x1, R2, P3 ;  /* 0x000000012b2b7824 */ /* 0x000fc800018e0602 */
        /* <DEDUP_REMOVED lines=27> */
[----:B-1----:R-:W2:Y:S04]  /*c9670*/  LDL.LU R16, [R1+0x558c] ;  /* 0x00558c0001107983 */ /* 0x002ea80000300800 */
[----:B------:R1:W-:Y:S04]  /*c9680*/  STL [R1+0x5708], R18 ;  /* 0x0057081201007387 */ /* 0x0003e80000100800 */
[----:B-1----:R-:W2:Y:S01]  /*c9690*/  LDL.LU R18, [R1+0x5560] ;  /* 0x0055600001127983 */ /* 0x002ea20000300800 */
[----:B---3--:R-:W-:-:S05]  /*c96a0*/  IMAD.X R7, R7, 0x1, R2, P3 ;  /* 0x0000000107077824 */ /* 0x008fca00018e0602 */
[----:B------:R1:W-:Y:S04]  /*c96b0*/  STL [R1+0x5710], R7 ;  /* 0x0057100701007387 */ /* 0x0003e80000100800 */
[----:B-1----:R-:W3:Y:S01]  /*c96c0*/  LDL.LU R7, [R1+0x5584] ;  /* 0x0055840001077983 */ /* 0x002ee20000300800 */
[----:B----4-:R-:W-:-:S05]  /*c96d0*/  IADD3 R6, P3, R6, R3, RZ ;  /* 0x0000000306067210 */ /* 0x010fca0007f7e0ff */
[----:B------:R1:W-:Y:S01]  /*c96e0*/  STL [R1+0x5588], R6 ;  /* 0x0055880601007387 */ /* 0x0003e20000100800 */
[----:B------:R-:W-:-:S03]  /*c96f0*/  IMAD.X R31, R31, 0x1, R2, P4 ;  /* 0x000000011f1f7824 */ /* 0x000fc600020e0602 */
[----:B-1----:R-:W4:Y:S01]  /*c9700*/  LDL.LU R6, [R1+0x5558] ;  /* 0x0055580001067983 */ /* 0x002f220000300800 */
[----:B------:R-:W-:-:S05]  /*c9710*/  IADD3 R5, P4, R5, R3, RZ ;  /* 0x0000000305057210 */ /* 0x000fca0007f9e0ff */
[----:B------:R1:W-:Y:S04]  /*c9720*/  STL [R1+0x5580], R5 ;  /* 0x0055800501007387 */ /* 0x0003e80000100800 */
[----:B-1----:R-:W4:Y:S01]  /*c9730*/  LDL.LU R5, [R1+0x557c] ;  /* 0x00557c0001057983 */ /* 0x002f220000300800 */
[--C-:B------:R-:W-:Y:S01]  /*c9740*/  IMAD.X R30, R30, 0x1, R2.reuse, P2 ;  /* 0x000000011e1e7824 */ /* 0x100fe200010e0602 */
[-C--:B------:R-:W-:Y:S01]  /*c9750*/  IADD3 R29, P2, R29, R3.reuse, RZ ;  /* 0x000000031d1d7210 */ /* 0x080fe20007f5e0ff */
[----:B------:R-:W-:Y:S01]  /*c9760*/  IMAD.X R28, R28, 0x1, R2, P1 ;  /* 0x000000011c1c7824 */ /* 0x000fe200008e0602 */
        /* <DEDUP_REMOVED lines=26> */
[----:B--2---:R-:W-:-:S05]  /*c9910*/  IMAD.X R16, R16, 0x1, R2, P6 ;  /* 0x0000000110107824 */ /* 0x004fca00030e0602 */
[----:B------:R1:W-:Y:S04]  /*c9920*/  STL [R1+0x558c], R16 ;  /* 0x00558c1001007387 */ /* 0x0003e80000100800 */
[----:B-1----:R-:W2:Y:S01]  /*c9930*/  LDL.LU R16, [R1+0x54c4] ;  /* 0x0054c40001107983 */ /* 0x002ea20000300800 */
[----:B------:R-:W-:Y:S01]  /*c9940*/  IADD3 R18, P6, R18, R3, RZ ;  /* 0x0000000312127210 */ /* 0x000fe20007fde0ff */
[----:B---3--:R-:W-:-:S05]  /*c9950*/  IMAD.X R7, R7, 0x1, R2, P5 ;  /* 0x0000000107077824 */ /* 0x008fca00028e0602 */
[----:B------:R1:W-:Y:S04]  /*c9960*/  STL [R1+0x5584], R7 ;  /* 0x0055840701007387 */ /* 0x0003e80000100800 */
[----:B-1----:R-:W3:Y:S04]  /*c9970*/  LDL.LU R7, [R1+0x5534] ;  /* 0x0055340001077983 */ /* 0x002ee80000300800 */
[----:B------:R-:W-:Y:S04]  /*c9980*/  STL [R1+0x5560], R18 ;  /* 0x0055601201007387 */ /* 0x000fe80000100800 */
[----:B------:R-:W3:Y:S01]  /*c9990*/  LDL.LU R31, [R1+0x54cc] ;  /* 0x0054cc00011f7983 */ /* 0x000ee20000300800 */
[----:B----4-:R-:W-:-:S05]  /*c99a0*/  IADD3 R6, P5, R6, R3, RZ ;  /* 0x0000000306067210 */ /* 0x010fca0007fbe0ff */
[----:B------:R1:W-:Y:S04]  /*c99b0*/  STL [R1+0x5558], R6 ;  /* 0x0055580601007387 */ /* 0x0003e80000100800 */
[----:B-1----:R-:W4:Y:S04]  /*c99c0*/  LDL.LU R6, [R1+0x552c] ;  /* 0x00552c0001067983 */ /* 0x002f280000300800 */
[----:B------:R-:W4:Y:S01]  /*c99d0*/  LDL.LU R30, [R1+0x54d4] ;  /* 0x0054d400011e7983 */ /* 0x000f220000300800 */
[----:B------:R-:W-:-:S03]  /*c99e0*/  IMAD.X R5, R5, 0x1, R2, P3 ;  /* 0x0000000105057824 */ /* 0x000fc600018e0602 */
[----:B------:R-:W4:Y:S04]  /*c99f0*/  LDL.LU R29, [R1+0x53a4] ;  /* 0x0053a400011d7983 */ /* 0x000f280000300800 */
[----:B------:R-:W4:Y:S04]  /*c9a00*/  LDL.LU R28, [R1+0x54dc] ;  /* 0x0054dc00011c7983 */ /* 0x000f280000300800 */
[----:B------:R1:W-:Y:S04]  /*c9a10*/  STL [R1+0x557c], R5 ;  /* 0x00557c0501007387 */ /* 0x0003e80000100800 */
[----:B------:R-:W4:Y:S04]  /*c9a20*/  LDL.LU R27, [R1+0x54a8] ;  /* 0x0054a800011b7983 */ /* 0x000f280000300800 */
[----:B------:R-:W4:Y:S04]  /*c9a30*/  LDL.LU R18, [R1+0x54e4] ;  /* 0x0054e40001127983 */ /* 0x000f280000300800 */
[----:B-1----:R-:W4:Y:S01]  /*c9a40*/  LDL.LU R5, [R1+0x54b0] ;  /* 0x0054b00001057983 */ /* 0x002f220000300800 */
[----:B------:R-:W-:Y:S01]  /*c9a50*/  IADD3 R45, P3, R45, R3, RZ ;  /* 0x000000032d2d7210 */ /* 0x000fe20007f7e0ff */
        /* <DEDUP_REMOVED lines=26> */
[----:B------:R-:W-:Y:S01]  /*c9c00*/  IADD3 R19, P3, R19, R3, RZ ;  /* 0x0000000313137210 */ /* 0x000fe20007f7e0ff */
[----:B------:R-:W-:-:S05]  /*c9c10*/  IMAD.X R17, R17, 0x1, R2, P4 ;  /* 0x0000000111117824 */ /* 0x000fca00020e0602 */
[----:B------:R1:W-:Y:S04]  /*c9c20*/  STL [R1+0x553c], R17 ;  /* 0x00553c1101007387 */ /* 0x0003e80000100800 */
[----:B------:R-:W-:Y:S04]  /*c9c30*/  STL [R1+0x5544], R32 ;  /* 0x0055442001007387 */ /* 0x000fe80000100800 */
[----:B-1----:R-:W4:Y:S04]  /*c9c40*/  LDL.LU R17, [R1+0x54ec] ;  /* 0x0054ec0001117983 */ /* 0x002f280000300800 */
[----:B------:R1:W-:Y:S04]  /*c9c50*/  STL [R1+0x54bc], R19 ;  /* 0x0054bc1301007387 */ /* 0x0003e80000100800 */
[----:B-1----:R-:W4:Y:S01]  /*c9c60*/  LDL.LU R19, [R1+0x54b8] ;  /* 0x0054b80001137983 */ /* 0x002f220000300800 */
[----:B--2---:R-:W-:-:S05]  /*c9c70*/  IADD3 R16, P4, R16, R3, RZ ;  /* 0x0000000310107210 */ /* 0x004fca0007f9e0ff */
[----:B------:R1:W-:Y:S04]  /*c9c80*/  STL [R1+0x54c4], R16 ;  /* 0x0054c41001007387 */ /* 0x0003e80000100800 */
[----:B-1----:R-:W2:Y:S01]  /*c9c90*/  LDL.LU R16, [R1+0x54f4] ;  /* 0x0054f40001107983 */ /* 0x002ea20000300800 */
[----:B---3--:R-:W-:-:S05]  /*c9ca0*/  IMAD.X R7, R7, 0x1, R2, P2 ;  /* 0x0000000107077824 */ /* 0x008fca00010e0602 */
[----:B------:R1:W-:Y:S01]  /*c9cb0*/  STL [R1+0x5534], R7 ;  /* 0x0055340701007387 */ /* 0x0003e20000100800 */
[----:B------:R-:W-:-:S03]  /*c9cc0*/  IADD3 R31, P2, R31, R3, RZ ;  /* 0x000000031f1f7210 */ /* 0x000fc60007f5e0ff */
[----:B-1----:R-:W3:Y:S01]  /*c9cd0*/  LDL.LU R7, [R1+0x54c0] ;  /* 0x0054c00001077983 */ /* 0x002ee20000300800 */
[----:B----4-:R-:W-:Y:S01]  /*c9ce0*/  IMAD.X R6, R6, 0x1, R2, P1 ;  /* 0x0000000106067824 */ /* 0x010fe200008e0602 */
[----:B------:R-:W-:-:S04]  /*c9cf0*/  IADD3 R30, P1, R30, R3, RZ ;  /* 0x000000031e1e7210 */ /* 0x000fc80007f3e0ff */
[----:B------:R1:W-:Y:S01]  /*c9d00*/  STL [R1+0x552c], R6 ;  /* 0x00552c0601007387 */ /* 0x0003e20000100800 */
[--C-:B------:R-:W-:Y:S01]  /*c9d10*/  IMAD.X R29, R29, 0x1, R2.reuse, P0 ;  /* 0x000000011d1d7824 */ /* 0x100fe200000e0602 */
[----:B------:R-:W-:Y:S02]  /*c9d20*/  IADD3 R28, P0, R28, R3, RZ ;  /* 0x000000031c1c7210 */ /* 0x000fe40007f1e0ff */
[----:B-1----:R-:W4:Y:S04]  /*c9d30*/  LDL.LU R6, [R1+0x54fc] ;  /* 0x0054fc0001067983 */ /* 0x002f280000300800 */
        /* <DEDUP_REMOVED lines=27> */
[----:B------:R1:W-:Y:S01]  /*c9ef0*/  STL [R1+0x54ec], R17 ;  /* 0x0054ec1101007387 */ /* 0x0003e20000100800 */
[----:B------:R-:W-:-:S03]  /*c9f00*/  IMAD.X R19, R19, 0x1, R2, P3 ;  /* 0x0000000113137824 */ /* 0x000fc600018e0602 */
[----:B-1----:R-:W4:Y:S01]  /*c9f10*/  LDL.LU R17, [R1+0x5508] ;  /* 0x0055080001117983 */ /* 0x002f220000300800 */
[----:B--2---:R-:W-:-:S05]  /*c9f20*/  IADD3 R16, P3, R16, R3, RZ ;  /* 0x0000000310107210 */ /* 0x004fca0007f7e0ff */
[----:B------:R1:W-:Y:S04]  /*c9f30*/  STL [R1+0x54f4], R16 ;  /* 0x0054f41001007387 */ /* 0x0003e80000100800 */
[----:B-1----:R-:W2:Y:S04]  /*c9f40*/  LDL.LU R16, [R1+0x5390] ;  /* 0x0053900001107983 */ /* 0x002ea80000300800 */
[----:B------:R-:W-:Y:S04]  /*c9f50*/  STL [R1+0x54b8], R19 ;  /* 0x0054b81301007387 */ /* 0x000fe80000100800 */
[----:B------:R-:W2:Y:S01]  /*c9f60*/  LDL.LU R31, [R1+0x5510] ;  /* 0x00551000011f7983 */ /* 0x000ea20000300800 */
[----:B---3--:R-:W-:-:S05]  /*c9f70*/  IMAD.X R7, R7, 0x1, R2, P4 ;  /* 0x0000000107077824 */ /* 0x008fca00020e0602 */
[----:B------:R1:W-:Y:S04]  /*c9f80*/  STL [R1+0x54c0], R7 ;  /* 0x0054c00701007387 */ /* 0x0003e80000100800 */
[----:B-1----:R-:W3:Y:S04]  /*c9f90*/  LDL.LU R7, [R1+0x5388] ;  /* 0x0053880001077983 */ /* 0x002ee80000300800 */
[----:B------:R-:W3:Y:S04]  /*c9fa0*/  LDL.LU R30, [R1+0x5518] ;  /* 0x00551800011e7983 */ /* 0x000ee80000300800 */
[----:B------:R-:W3:Y:S04]  /*c9fb0*/  LDL.LU R29, [R1+0x5380] ;  /* 0x00538000011d7983 */ /* 0x000ee80000300800 */
[----:B------:R-:W3:Y:S01]  /*c9fc0*/  LDL.LU R28, [R1+0x5520] ;  /* 0x00552000011c7983 */ /* 0x000ee20000300800 */
[----:B----4-:R-:W-:-:S05]  /*c9fd0*/  IADD3 R6, P4, R6, R3, RZ ;  /* 0x0000000306067210 */ /* 0x010fca0007f9e0ff */
[----:B------:R1:W-:Y:S04]  /*c9fe0*/  STL [R1+0x54fc], R6 ;  /* 0x0054fc0601007387 */ /* 0x0003e80000100800 */
[----:B------:R-:W4:Y:S04]  /*c9ff0*/  LDL.LU R27, [R1+0x5378] ;  /* 0x00537800011b7983 */ /* 0x000f280000300800 */
[----:B------:R-:W4:Y:S04]  /*ca000*/  LDL.LU R19, [R1+0x539c] ;  /* 0x00539c0001137983 */ /* 0x000f280000300800 */
[----:B-1----:R-:W4:Y:S01]  /*ca010*/  LDL.LU R6, [R1+0x5370] ;  /* 0x0053700001067983 */ /* 0x002f220000300800 */
[----:B------:R-:W-:Y:S01]  /*ca020*/  IMAD.X R45, R45, 0x1, R2, P2 ;  /* 0x000000012d2d7824 */ /* 0x000fe200010e0602 */
[----:B------:R-:W-:-:S04]  /*ca030*/  IADD3 R44, P2, R44, R3, RZ ;  /* 0x000000032c2c7210 */ /* 0x000fc80007f5e0ff */
        /* <DEDUP_REMOVED lines=35> */
[----:B--2---:R-:W-:-:S05]  /*ca270*/  IADD3 R16, P1, R16, R3, RZ ;  /* 0x0000000310107210 */ /* 0x004fca0007f3e0ff */
[----:B------:R1:W-:Y:S01]  /*ca280*/  STL [R1+0x5390], R16 ;  /* 0x0053901001007387 */ /* 0x0003e20000100800 */
[----:B------:R-:W-:-:S03]  /*ca290*/  IMAD.X R31, R31, 0x1, R2, P0 ;  /* 0x000000011f1f7824 */ /* 0x000fc600000e0602 */
[----:B-1----:R-:W2:Y:S01]  /*ca2a0*/  LDL.LU R16, [R1+0x5360] ;  /* 0x0053600001107983 */ /* 0x002ea20000300800 */
[----:B---3--:R-:W-:Y:S01]  /*ca2b0*/  IADD3 R7, P0, R7, R3, RZ ;  /* 0x0000000307077210 */ /* 0x008fe20007f1e0ff */
[----:B------:R-:W-:-:S04]  /*ca2c0*/  IMAD.X R30, R30, 0x1, R2, P6 ;  /* 0x000000011e1e7824 */ /* 0x000fc800030e0602 */
[----:B------:R1:W-:Y:S01]  /*ca2d0*/  STL [R1+0x5388], R7 ;  /* 0x0053880701007387 */ /* 0x0003e20000100800 */
[-C--:B------:R-:W-:Y:S01]  /*ca2e0*/  IADD3 R29, P6, R29, R3.reuse, RZ ;  /* 0x000000031d1d7210 */ /* 0x080fe20007fde0ff */
[----:B------:R-:W-:Y:S02]  /*ca2f0*/  IMAD.X R28, R28, 0x1, R2, P5 ;  /* 0x000000011c1c7824 */ /* 0x000fe400028e0602 */
[----:B-1----:R-:W3:Y:S04]  /*ca300*/  LDL.LU R7, [R1+0x5384] ;  /* 0x0053840001077983 */ /* 0x002ee80000300800 */
[----:B------:R-:W-:Y:S01]  /*ca310*/  STL [R1+0x5510], R31 ;  /* 0x0055101f01007387 */ /* 0x000fe20000100800 */
[----:B----4-:R-:W-:-:S03]  /*ca320*/  IADD3 R27, P5, R27, R3, RZ ;  /* 0x000000031b1b7210 */ /* 0x010fc60007fbe0ff */
        /* <DEDUP_REMOVED lines=27> */
[----:B------:R-:W-:Y:S01]  /*ca4e0*/  IADD3 R18, P4, R18, R3, RZ ;  /* 0x0000000312127210 */ /* 0x000fe20007f9e0ff */
[----:B------:R-:W-:-:S05]  /*ca4f0*/  IMAD.X R17, R17, 0x1, R2, P2 ;  /* 0x0000000111117824 */ /* 0x000fca00010e0602 */
[----:B------:R1:W-:Y:S04]  /*ca500*/  STL [R1+0x538c], R17 ;  /* 0x00538c1101007387 */ /* 0x0003e80000100800 */
[----:B-1----:R-:W4:Y:S04]  /*ca510*/  LDL.LU R17, [R1+0x4514] ;  /* 0x0045140001117983 */ /* 0x002f280000300800 */
[----:B------:R-:W-:Y:S04]  /*ca520*/  STL [R1+0x5368], R18 ;  /* 0x0053681201007387 */ /* 0x000fe80000100800 */
[----:B------:R-:W4:Y:S01]  /*ca530*/  LDL.LU R31, [R1+0x4650] ;  /* 0x00465000011f7983 */ /* 0x000f220000300800 */
[----:B--2---:R-:W-:-:S05]  /*ca540*/  IADD3 R16, P2, R16, R3, RZ ;  /* 0x0000000310107210 */ /* 0x004fca0007f5e0ff */
[----:B------:R1:W-:Y:S04]  /*ca550*/  STL [R1+0x5360], R16 ;  /* 0x0053601001007387 */ /* 0x0003e80000100800 */
[----:B-1----:R-:W2:Y:S04]  /*ca560*/  LDL.LU R16, [R1+0x451c] ;  /* 0x00451c0001107983 */ /* 0x002ea80000300800 */
[----:B------:R-:W2:Y:S04]  /*ca570*/  LDL.LU R30, [R1+0x4658] ;  /* 0x00465800011e7983 */ /* 0x000ea80000300800 */
[----:B------:R-:W2:Y:S04]  /*ca580*/  LDL.LU R29, [R1+0x4524] ;  /* 0x00452400011d7983 */ /* 0x000ea80000300800 */
[----:B------:R-:W2:Y:S01]  /*ca590*/  LDL.LU R28, [R1+0x4660] ;  /* 0x00466000011c7983 */ /* 0x000ea20000300800 */
[----:B---3--:R-:W-:-:S05]  /*ca5a0*/  IMAD.X R7, R7, 0x1, R2, P1 ;  /* 0x0000000107077824 */ /* 0x008fca00008e0602 */
[----:B------:R1:W-:Y:S04]  /*ca5b0*/  STL [R1+0x5384], R7 ;  /* 0x0053840701007387 */ /* 0x0003e80000100800 */
[----:B------:R-:W3:Y:S04]  /*ca5c0*/  LDL.LU R27, [R1+0x452c] ;  /* 0x00452c00011b7983 */ /* 0x000ee80000300800 */
[----:B------:R-:W3:Y:S04]  /*ca5d0*/  LDL.LU R18, [R1+0x4668] ;  /* 0x0046680001127983 */ /* 0x000ee80000300800 */
[----:B-1----:R-:W3:Y:S01]  /*ca5e0*/  LDL.LU R7, [R1+0x4634] ;  /* 0x0046340001077983 */ /* 0x002ee20000300800 */
[----:B----4-:R-:W-:Y:S01]  /*ca5f0*/  IADD3 R45, P1, R45, R3, RZ ;  /* 0x000000032d2d7210 */ /* 0x010fe20007f3e0ff */
        /* <DEDUP_REMOVED lines=30> */
[----:B-1----:R-:W4:Y:S04]  /*ca7e0*/  LDL.LU R6, [R1+0x4670] ;  /* 0x0046700001067983 */ /* 0x002f280000300800 */
[----:B------:R1:W-:Y:S01]  /*ca7f0*/  STL [R1+0x4640], R19 ;  /* 0x0046401301007387 */ /* 0x0003e20000100800 */
[----:B------:R-:W-:-:S03]  /*ca800*/  IADD3 R5, P0, R5, R3, RZ ;  /* 0x0000000305057210 */ /* 0x000fc60007f1e0ff */
[----:B-1----:R-:W4:Y:S04]  /*ca810*/  LDL.LU R19, [R1+0x463c] ;  /* 0x00463c0001137983 */ /* 0x002f280000300800 */
[----:B------:R1:W-:Y:S04]  /*ca820*/  STL [R1+0x4648], R5 ;  /* 0x0046480501007387 */ /* 0x0003e80000100800 */
[----:B-1----:R-:W4:Y:S01]  /*ca830*/  LDL.LU R5, [R1+0x4678] ;  /* 0x0046780001057983 */ /* 0x002f220000300800 */
[----:B------:R-:W-:-:S05]  /*ca840*/  IMAD.X R17, R17, 0x1, R2, P6 ;  /* 0x0000000111117824 */ /* 0x000fca00030e0602 */
[----:B------:R1:W-:Y:S01]  /*ca850*/  STL [R1+0x4514], R17 ;  /* 0x0045141101007387 */ /* 0x0003e20000100800 */
[----:B------:R-:W-:-:S03]  /*ca860*/  IADD3 R31, P6, R31, R3, RZ ;  /* 0x000000031f1f7210 */ /* 0x000fc60007fde0ff */
[----:B-1----:R-:W4:Y:S01]  /*ca870*/  LDL.LU R17, [R1+0x4644] ;  /* 0x0046440001117983 */ /* 0x002f220000300800 */
[----:B--2---:R-:W-:Y:S01]  /*ca880*/  IMAD.X R16, R16, 0x1, R2, P5 ;  /* 0x0000000110107824 */ /* 0x004fe200028e0602 */
[----:B------:R-:W-:-:S04]  /*ca890*/  IADD3 R30, P5, R30, R3, RZ ;  /* 0x000000031e1e7210 */ /* 0x000fc80007fbe0ff */
[----:B------:R1:W-:Y:S01]  /*ca8a0*/  STL [R1+0x451c], R16 ;  /* 0x00451c1001007387 */ /* 0x0003e20000100800 */
[--C-:B------:R-:W-:Y:S01]  /*ca8b0*/  IMAD.X R29, R29, 0x1, R2.reuse, P3 ;  /* 0x000000011d1d7824 */ /* 0x100fe200018e0602 */
[----:B------:R-:W-:Y:S02]  /*ca8c0*/  IADD3 R28, P3, R28, R3, RZ ;  /* 0x000000031c1c7210 */ /* 0x000fe40007f7e0ff */
[----:B-1----:R-:W2:Y:S04]  /*ca8d0*/  LDL.LU R16, [R1+0x4680] ;  /* 0x0046800001107983 */ /* 0x002ea80000300800 */
[----:B------:R-:W-:Y:S04]  /*ca8e0*/  STL [R1+0x4650], R31 ;  /* 0x0046501f01007387 */ /* 0x000fe80000100800 */
[----:B------:R-:W-:Y:S04]  /*ca8f0*/  STL [R1+0x4658], R30 ;  /* 0x0046581e01007387 */ /* 0x000fe80000100800 */
[----:B------:R-:W-:Y:S04]  /*ca900*/  STL [R1+0x4524], R29 ;  /* 0x0045241d01007387 */ /* 0x000fe80000100800 */
[----:B------:R-:W-:Y:S01]  /*ca910*/  STL [R1+0x4660], R28 ;  /* 0x0046601c01007387 */ /* 0x000fe20000100800 */
[----:B---3--:R-:W-:-:S03]  /*ca920*/  IMAD.X R27, R27, 0x1, R2, P4 ;  /* 0x000000011b1b7824 */ /* 0x008fc600020e0602 */
[----:B------:R-:W3:Y:S01]  /*ca930*/  LDL.LU R45, [R1+0x464c] ;  /* 0x00464c00012d7983 */ /* 0x000ee20000300800 */
[----:B------:R-:W-:-:S03]  /*ca940*/  IADD3 R18, P4, R18, R3, RZ ;  /* 0x0000000312127210 */ /* 0x000fc60007f9e0ff */
[----:B------:R-:W-:Y:S01]  /*ca950*/  STL [R1+0x452c], R27 ;  /* 0x00452c1b01007387 */ /* 0x000fe20000100800 */
[----:B------:R-:W-:-:S03]  /*ca960*/  IMAD.X R7, R7, 0x1, R2, P2 ;  /* 0x0000000107077824 */ /* 0x000fc600010e0602 */
[----:B------:R-:W3:Y:S04]  /*ca970*/  LDL.LU R44, [R1+0x4688] ;  /* 0x00468800012c7983 */ /* 0x000ee80000300800 */
[----:B------:R1:W-:Y:S04]  /*ca980*/  STL [R1+0x4668], R18 ;  /* 0x0046681201007387 */ /* 0x0003e80000100800 */
[----:B------:R-:W3:Y:S04]  /*ca990*/  LDL.LU R43, [R1+0x4654] ;  /* 0x00465400012b7983 */ /* 0x000ee80000300800 */
        /* <DEDUP_REMOVED lines=13> */
[----:B------:R-:W3:Y:S01]  /*caa70*/  LDL.LU R7, [R1+0x46c0] ;  /* 0x0046c00001077983 */ /* 0x000ee20000300800 */
[----:B----4-:R-:W-:-:S05]  /*caa80*/  IADD3 R6, P2, R6, R3, RZ ;  /* 0x0000000306067210 */ /* 0x010fca0007f5e0ff */
[----:B------:R1:W-:Y:S01]  /*caa90*/  STL [R1+0x4670], R6 ;  /* 0x0046700601007387 */ /* 0x0003e20000100800 */
[----:B------:R-:W-:-:S03]  /*caaa0*/  IMAD.X R19, R19, 0x1, R2, P1 ;  /* 0x0000000113137824 */ /* 0x000fc600008e0602 */
[----:B-1----:R-:W4:Y:S01]  /*caab0*/  LDL.LU R6, [R1+0x468c] ;  /* 0x00468c0001067983 */ /* 0x002f220000300800 */
[----:B------:R-:W-:-:S05]  /*caac0*/  IADD3 R5, P1, R5, R3, RZ ;  /* 0x0000000305057210 */ /* 0x000fca0007f3e0ff */
[----:B------:R1:W-:Y:S04]  /*caad0*/  STL [R1+0x4678], R5 ;  /* 0x0046780501007387 */ /* 0x0003e80000100800 */
[----:B-1----:R-:W4:Y:S04]  /*caae0*/  LDL.LU R5, [R1+0x46c8] ;  /* 0x0046c80001057983 */ /* 0x002f280000300800 */
[----:B------:R-:W-:Y:S04]  /*caaf0*/  STL [R1+0x463c], R19 ;  /* 0x00463c1301007387 */ /* 0x000fe80000100800 */
[----:B------:R-:W4:Y:S01]  /*cab00*/  LDL.LU R31, [R1+0x4694] ;  /* 0x00469400011f7983 */ /* 0x000f220000300800 */
[----:B------:R-:W-:-:S05]  /*cab10*/  IMAD.X R17, R17, 0x1, R2, P0 ;  /* 0x0000000111117824 */ /* 0x000fca00000e0602 */
[----:B------:R1:W-:Y:S04]  /*cab20*/  STL [R1+0x4644], R17 ;  /* 0x0046441101007387 */ /* 0x0003e80000100800 */
[----:B-1----:R-:W4:Y:S04]  /*cab30*/  LDL.LU R17, [R1+0x46d0] ;  /* 0x0046d00001117983 */ /* 0x002f280000300800 */
[----:B------:R-:W4:Y:S04]  /*cab40*/  LDL.LU R30, [R1+0x469c] ;  /* 0x00469c00011e7983 */ /* 0x000f280000300800 */
[----:B------:R-:W4:Y:S04]  /*cab50*/  LDL.LU R29, [R1+0x46d8] ;  /* 0x0046d800011d7983 */ /* 0x000f280000300800 */
[----:B------:R-:W4:Y:S01]  /*cab60*/  LDL.LU R28, [R1+0x46a4] ;  /* 0x0046a400011c7983 */ /* 0x000f220000300800 */
[----:B--2---:R-:W-:-:S05]  /*cab70*/  IADD3 R16, P0, R16, R3, RZ ;  /* 0x0000000310107210 */ /* 0x004fca0007f1e0ff */
[----:B------:R1:W-:Y:S04]  /*cab80*/  STL [R1+0x4680], R16 ;  /* 0x0046801001007387 */ /* 0x0003e80000100800 */
[----:B------:R-:W2:Y:S04]  /*cab90*/  LDL.LU R27, [R1+0x46e0] ;  /* 0x0046e000011b7983 */ /* 0x000ea80000300800 */
[----:B------:R-:W2:Y:S04]  /*caba0*/  LDL.LU R19, [R1+0x46ac] ;  /* 0x0046ac0001137983 */ /* 0x000ea80000300800 */
[----:B-1----:R-:W2:Y:S01]  /*cabb0*/  LDL.LU R16, [R1+0x46e8] ;  /* 0x0046e80001107983 */ /* 0x002ea20000300800 */
[----:B---3--:R-:W-:Y:S01]  /*cabc0*/  IMAD.X R45, R45, 0x1, R2, P6 ;  /* 0x000000012d2d7824 */ /* 0x008fe200030e0602 */
        /* <DEDUP_REMOVED lines=30> */
[----:B-1----:R-:W3:Y:S04]  /*cadb0*/  LDL.LU R7, [R1+0x46b4] ;  /* 0x0046b40001077983 */ /* 0x002ee80000300800 */
[----:B------:R1:W-:Y:S04]  /*cadc0*/  STL [R1+0x4684], R18 ;  /* 0x0046841201007387 */ /* 0x0003e80000100800 */
[----:B-1----:R-:W3:Y:S01]  /*cadd0*/  LDL.LU R18, [R1+0x46f0] ;  /* 0x0046f00001127983 */ /* 0x002ee20000300800 */
[----:B----4-:R-:W-:-:S05]  /*cade0*/  IMAD.X R6, R6, 0x1, R2, P5 ;  /* 0x0000000106067824 */ /* 0x010fca00028e0602 */
[----:B------:R1:W-:Y:S04]  /*cadf0*/  STL [R1+0x468c], R6 ;  /* 0x00468c0601007387 */ /* 0x0003e80000100800 */
[----:B-1----:R-:W4:Y:S01]  /*cae00*/  LDL.LU R6, [R1+0x46bc] ;  /* 0x0046bc0001067983 */ /* 0x002f220000300800 */
[----:B------:R-:W-:-:S05]  /*cae10*/  IADD3 R5, P5, R5, R3, RZ ;  /* 0x0000000305057210 */ /* 0x000fca0007fbe0ff */
[----:B------:R1:W-:Y:S04]  /*cae20*/  STL [R1+0x46c8], R5 ;  /* 0x0046c80501007387 */ /* 0x0003e80000100800 */
[----:B-1----:R-:W4:Y:S01]  /*cae30*/  LDL.LU R5, [R1+0x46f8] ;  /* 0x0046f80001057983 */ /* 0x002f220000300800 */
[--C-:B------:R-:W-:Y:S01]  /*cae40*/  IMAD.X R31, R31, 0x1, R2.reuse, P3 ;  /* 0x000000011f1f7824 */ /* 0x100fe200018e0602 */
[----:B------:R-:W-:Y:S01]  /*cae50*/  IADD3 R17, P3, R17, R3, RZ ;  /* 0x0000000311117210 */ /* 0x000fe20007f7e0ff */
[----:B------:R-:W-:-:S04]  /*cae60*/  IMAD.X R30, R30, 0x1, R2, P4 ;  /* 0x000000011e1e7824 */ /* 0x000fc800020e0602 */
[----:B------:R1:W-:Y:S01]  /*cae70*/  STL [R1+0x46d0], R17 ;  /* 0x0046d01101007387 */ /* 0x0003e20000100800 */
[-C--:B------:R-:W-:Y:S01]  /*cae80*/  IADD3 R29, P4, R29, R3.reuse, RZ ;  /* 0x000000031d1d7210 */ /* 0x080fe20007f9e0ff */
[--C-:B------:R-:W-:Y:S02]  /*cae90*/  IMAD.X R28, R28, 0x1, R2.reuse, P2 ;  /* 0x000000011c1c7824 */ /* 0x100fe400010e0602 */
[----:B-1----:R-:W4:Y:S04]  /*caea0*/  LDL.LU R17, [R1+0x46c4] ;  /* 0x0046c40001117983 */ /* 0x002f280000300800 */
[----:B------:R-:W-:Y:S04]  /*caeb0*/  STL [R1+0x4694], R31 ;  /* 0x0046941f01007387 */ /* 0x000fe80000100800 */
[----:B------:R-:W-:Y:S04]  /*caec0*/  STL [R1+0x469c], R30 ;  /* 0x00469c1e01007387 */ /* 0x000fe80000100800 */
[----:B------:R-:W-:Y:S04]  /*caed0*/  STL [R1+0x46d8], R29 ;  /* 0x0046d81d01007387 */ /* 0x000fe80000100800 */
[----:B------:R-:W-:Y:S04]  /*caee0*/  STL [R1+0x46a4], R28 ;  /* 0x0046a41c01007387 */ /* 0x000fe80000100800 */
[----:B------:R-:W4:Y:S01]  /*caef0*/  LDL.LU R45, [R1+0x4700] ;  /* 0x00470000012d7983 */ /* 0x000f220000300800 */
[----:B--2---:R-:W-:Y:S01]  /*caf00*/  IADD3 R27, P2, R27, R3, RZ ;  /* 0x000000031b1b7210 */ /* 0x004fe20007f5e0ff */
[----:B------:R-:W-:-:S04]  /*caf10*/  IMAD.X R19, R19, 0x1, R2, P1 ;  /* 0x0000000113137824 */ /* 0x000fc800008e0602 */
[----:B------:R-:W-:Y:S01]  /*caf20*/  STL [R1+0x46e0], R27 ;  /* 0x0046e01b01007387 */ /* 0x000fe20000100800 */
[----:B------:R-:W-:-:S03]  /*caf30*/  IADD3 R16, P1, R16, R3, RZ ;  /* 0x0000000310107210 */ /* 0x000fc60007f3e0ff */
        /* <DEDUP_REMOVED lines=17> */
[----:B---3--:R-:W-:-:S05]  /*cb050*/  IMAD.X R7, R7, 0x1, R2, P0 ;  /* 0x0000000107077824 */ /* 0x008fca00000e0602 */
[----:B------:R1:W-:Y:S04]  /*cb060*/  STL [R1+0x46b4], R7 ;  /* 0x0046b40701007387 */ /* 0x0003e80000100800 */
[----:B-1----:R-:W3:Y:S01]  /*cb070*/  LDL.LU R7, [R1+0x4840] ;  /* 0x0048400001077983 */ /* 0x002ee20000300800 */
[----:B------:R-:W-:Y:S01]  /*cb080*/  IADD3 R18, P0, R18, R3, RZ ;  /* 0x0000000312127210 */ /* 0x000fe20007f1e0ff */
[----:B----4-:R-:W-:-:S05]  /*cb090*/  IMAD.X R6, R6, 0x1, R2, P6 ;  /* 0x0000000106067824 */ /* 0x010fca00030e0602 */
[----:B------:R1:W-:Y:S04]  /*cb0a0*/  STL [R1+0x46bc], R6 ;  /* 0x0046bc0601007387 */ /* 0x0003e80000100800 */
[----:B-1----:R-:W4:Y:S04]  /*cb0b0*/  LDL.LU R6, [R1+0x470c] ;  /* 0x00470c0001067983 */ /* 0x002f280000300800 */
[----:B------:R-:W-:Y:S04]  /*cb0c0*/  STL [R1+0x46f0], R18 ;  /* 0x0046f01201007387 */ /* 0x000fe80000100800 */
[----:B------:R-:W4:Y:S01]  /*cb0d0*/  LDL.LU R31, [R1+0x4848] ;  /* 0x00484800011f7983 */ /* 0x000f220000300800 */
[----:B------:R-:W-:-:S05]  /*cb0e0*/  IADD3 R5, P6, R5, R3, RZ ;  /* 0x0000000305057210 */ /* 0x000fca0007fde0ff */
[----:B------:R1:W-:Y:S04]  /*cb0f0*/  STL [R1+0x46f8], R5 ;  /* 0x0046f80501007387 */ /* 0x0003e80000100800 */
[----:B-1----:R-:W4:Y:S04]  /*cb100*/  LDL.LU R5, [R1+0x4714] ;  /* 0x0047140001057983 */ /* 0x002f280000300800 */
[----:B------:R-:W4:Y:S04]  /*cb110*/  LDL.LU R30, [R1+0x4850] ;  /* 0x00485000011e7983 */ /* 0x000f280000300800 */
[----:B------:R-:W4:Y:S04]  /*cb120*/  LDL.LU R29, [R1+0x471c] ;  /* 0x00471c00011d7983 */ /* 0x000f280000300800 */
[----:B------:R-:W4:Y:S01]  /*cb130*/  LDL.LU R28, [R1+0x4858] ;  /* 0x00485800011c7983 */ /* 0x000f220000300800 */
[----:B------:R-:W-:-:S05]  /*cb140*/  IMAD.X R17, R17, 0x1, R2, P5 ;  /* 0x0000000111117824 */ /* 0x000fca00028e0602 */
[----:B------:R1:W-:Y:S04]  /*cb150*/  STL [R1+0x46c4], R17 ;  /* 0x0046c41101007387 */ /* 0x0003e80000100800 */
[----:B------:R-:W4:Y:S04]  /*cb160*/  LDL.LU R27, [R1+0x4724] ;  /* 0x00472400011b7983 */ /* 0x000f280000300800 */
[----:B------:R-:W4:Y:S04]  /*cb170*/  LDL.LU R18, [R1+0x4860] ;  /* 0x0048600001127983 */ /* 0x000f280000300800 */
[----:B-1----:R-:W4:Y:S01]  /*cb180*/  LDL.LU R17, [R1+0x472c] ;  /* 0x00472c0001117983 */ /* 0x002f220000300800 */
[----:B------:R-:W-:-:S05]  /*cb190*/  IADD3 R45, P5, R45, R3, RZ ;  /* 0x000000032d2d7210 */ /* 0x000fca0007fbe0ff */
[----:B------:R-:W-:Y:S01]  /*cb1a0*/  STL [R1+0x4700], R45 ;  /* 0x0047002d01007387 */ /* 0x000fe20000100800 */
[----:B--2---:R-:W-:Y:S01]  /*cb1b0*/  IMAD.X R44, R44, 0x1, R2, P3 ;  /* 0x000000012c2c7824 */ /* 0x004fe200018e0602 */
        /* <DEDUP_REMOVED lines=28> */
[----:B-1----:R-:W2:Y:S04]  /*cb380*/  LDL.LU R16, [R1+0x4868] ;  /* 0x0048680001107983 */ /* 0x002ea80000300800 */
[----:B------:R1:W-:Y:S04]  /*cb390*/  STL [R1+0x4838], R19 ;  /* 0x0048381301007387 */ /* 0x0003e80000100800 */
[----:B-1----:R-:W2:Y:S01]  /*cb3a0*/  LDL.LU R19, [R1+0x4834] ;  /* 0x0048340001137983 */ /* 0x002ea20000300800 */
[----:B---3--:R-:W-:-:S05]  /*cb3b0*/  IADD3 R7, P3, R7, R3, RZ ;  /* 0x0000000307077210 */ /* 0x008fca0007f7e0ff */
[----:B------:R1:W-:Y:S04]  /*cb3c0*/  STL [R1+0x4840], R7 ;  /* 0x0048400701007387 */ /* 0x0003e80000100800 */
[----:B-1----:R-:W3:Y:S01]  /*cb3d0*/  LDL.LU R7, [R1+0x4870] ;  /* 0x0048700001077983 */ /* 0x002ee20000300800 */
[----:B----4-:R-:W-:-:S05]  /*cb3e0*/  IMAD.X R6, R6, 0x1, R2, P4 ;  /* 0x0000000106067824 */ /* 0x010fca00020e0602 */
[----:B------:R1:W-:Y:S04]  /*cb3f0*/  STL [R1+0x470c], R6 ;  /* 0x00470c0601007387 */ /* 0x0003e80000100800 */
[----:B-1----:R-:W4:Y:S01]  /*cb400*/  LDL.LU R6, [R1+0x483c] ;  /* 0x00483c0001067983 */ /* 0x002f220000300800 */
[----:B------:R-:W-:-:S05]  /*cb410*/  IMAD.X R5, R5, 0x1, R2, P2 ;  /* 0x0000000105057824 */ /* 0x000fca00010e0602 */
[----:B------:R1:W-:Y:S04]  /*cb420*/  STL [R1+0x4714], R5 ;  /* 0x0047140501007387 */ /* 0x0003e80000100800 */
[----:B-1----:R-:W4:Y:S01]  /*cb430*/  LDL.LU R5, [R1+0x4878] ;  /* 0x0048780001057983 */ /* 0x002f220000300800 */
[-C--:B------:R-:W-:Y:S01]  /*cb440*/  IADD3 R31, P4, R31, R3.reuse, RZ ;  /* 0x000000031f1f7210 */ /* 0x080fe20007f9e0ff */
[--C-:B------:R-:W-:Y:S01]  /*cb450*/  IMAD.X R29, R29, 0x1, R2.reuse, P1 ;  /* 0x000000011d1d7824 */ /* 0x100fe200008e0602 */
[-C--:B------:R-:W-:Y:S02]  /*cb460*/  IADD3 R30, P2, R30, R3.reuse, RZ ;  /* 0x000000031e1e7210 */ /* 0x080fe40007f5e0ff */
[----:B------:R-:W-:Y:S01]  /*cb470*/  IADD3 R28, P1, R28, R3, RZ ;  /* 0x000000031c1c7210 */ /* 0x000fe20007f3e0ff */
        /* <DEDUP_REMOVED lines=26> */
[----:B--2---:R-:W-:-:S05]  /*cb620*/  IADD3 R16, P6, R16, R3, RZ ;  /* 0x0000000310107210 */ /* 0x004fca0007fde0ff */
[----:B------:R1:W-:Y:S01]  /*cb630*/  STL [R1+0x4868], R16 ;  /* 0x0048681001007387 */ /* 0x0003e20000100800 */
[----:B------:R-:W-:-:S03]  /*cb640*/  IMAD.X R19, R19, 0x1, R2, P5 ;  /* 0x0000000113137824 */ /* 0x000fc600028e0602 */
[----:B-1----:R-:W2:Y:S01]  /*cb650*/  LDL.LU R16, [R1+0x4884] ;  /* 0x0048840001107983 */ /* 0x002ea20000300800 */
[----:B---3--:R-:W-:-:S05]  /*cb660*/  IADD3 R7, P5, R7, R3, RZ ;  /* 0x0000000307077210 */ /* 0x008fca0007fbe0ff */
[----:B------:R1:W-:Y:S04]  /*cb670*/  STL [R1+0x4870], R7 ;  /* 0x0048700701007387 */ /* 0x0003e80000100800 */
[----:B-1----:R-:W3:Y:S04]  /*cb680*/  LDL.LU R7, [R1+0x48c0] ;  /* 0x0048c00001077983 */ /* 0x002ee80000300800 */
[----:B------:R-:W-:Y:S04]  /*cb690*/  STL [R1+0x4834], R19 ;  /* 0x0048341301007387 */ /* 0x000fe80000100800 */
[----:B------:R-:W3:Y:S01]  /*cb6a0*/  LDL.LU R31, [R1+0x488c] ;  /* 0x00488c00011f7983 */ /* 0x000ee20000300800 */
[----:B----4-:R-:W-:-:S05]  /*cb6b0*/  IMAD.X R6, R6, 0x1, R2, P3 ;  /* 0x0000000106067824 */ /* 0x010fca00018e0602 */
[----:B------:R1:W-:Y:S04]  /*cb6c0*/  STL [R1+0x483c], R6 ;  /* 0x00483c0601007387 */ /* 0x0003e80000100800 */
[----:B-1----:R-:W4:Y:S04]  /*cb6d0*/  LDL.LU R6, [R1+0x48c8] ;  /* 0x0048c80001067983 */ /* 0x002f280000300800 */
[----:B------:R-:W4:Y:S04]  /*cb6e0*/  LDL.LU R30, [R1+0x4894] ;  /* 0x00489400011e7983 */ /* 0x000f280000300800 */
[----:B------:R-:W4:Y:S04]  /*cb6f0*/  LDL.LU R29, [R1+0x48d0] ;  /* 0x0048d000011d7983 */ /* 0x000f280000300800 */
[----:B------:R-:W4:Y:S01]  /*cb700*/  LDL.LU R28, [R1+0x489c] ;  /* 0x00489c00011c7983 */ /* 0x000f220000300800 */
[----:B------:R-:W-:-:S05]  /*cb710*/  IADD3 R5, P3, R5, R3, RZ ;  /* 0x0000000305057210 */ /* 0x000fca0007f7e0ff */
        /* <DEDUP_REMOVED lines=36> */
[----:B------:R1:W-:Y:S04]  /*cb960*/  STL [R1+0x487c], R18 ;  /* 0x00487c1201007387 */ /* 0x0003e80000100800 */
[----:B-1----:R-:W4:Y:S01]  /*cb970*/  LDL.LU R18, [R1+0x48e8] ;  /* 0x0048e80001127983 */ /* 0x002f220000300800 */
[----:B--2---:R-:W-:-:S05]  /*cb980*/  IMAD.X R16, R16, 0x1, R2, P2 ;  /* 0x0000000110107824 */ /* 0x004fca00010e0602 */
[----:B------:R1:W-:Y:S04]  /*cb990*/  STL [R1+0x4884], R16 ;  /* 0x0048841001007387 */ /* 0x0003e80000100800 */
[----:B-1----:R-:W2:Y:S01]  /*cb9a0*/  LDL.LU R16, [R1+0x48b4] ;  /* 0x0048b40001107983 */ /* 0x002ea20000300800 */
[----:B---3--:R-:W-:-:S05]  /*cb9b0*/  IADD3 R7, P2, R7, R3, RZ ;  /* 0x0000000307077210 */ /* 0x008fca0007f5e0ff */
[----:B------:R1:W-:Y:S01]  /*cb9c0*/  STL [R1+0x48c0], R7 ;  /* 0x0048c00701007387 */ /* 0x0003e20000100800 */
[----:B------:R-:W-:-:S03]  /*cb9d0*/  IMAD.X R31, R31, 0x1, R2, P1 ;  /* 0x000000011f1f7824 */ /* 0x000fc600008e0602 */
[----:B-1----:R-:W3:Y:S01]  /*cb9e0*/  LDL.LU R7, [R1+0x48f0] ;  /* 0x0048f00001077983 */ /* 0x002ee20000300800 */
[----:B----4-:R-:W-:Y:S01]  /*cb9f0*/  IADD3 R6, P1, R6, R3, RZ ;  /* 0x0000000306067210 */ /* 0x010fe20007f3e0ff */
        /* <DEDUP_REMOVED lines=35> */
[----:B--2---:R-:W-:-:S05]  /*cbc30*/  IMAD.X R16, R16, 0x1, R2, P4 ;  /* 0x0000000110107824 */ /* 0x004fca00020e0602 */
[----:B------:R1:W-:Y:S04]  /*cbc40*/  STL [R1+0x48b4], R16 ;  /* 0x0048b41001007387 */ /* 0x0003e80000100800 */
[----:B-1----:R-:W2:Y:S04]  /*cbc50*/  LDL.LU R16, [R1+0x4904] ;  /* 0x0049040001107983 */ /* 0x002ea80000300800 */
[----:B------:R-:W-:Y:S04]  /*cbc60*/  STL [R1+0x48e8], R18 ;  /* 0x0048e81201007387 */ /* 0x000fe80000100800 */
[----:B------:R-:W2:Y:S01]  /*cbc70*/  LDL.LU R31, [R1+0x4a40] ;  /* 0x004a4000011f7983 */ /* 0x000ea20000300800 */
[----:B---3--:R-:W-:-:S05]  /*cbc80*/  IADD3 R7, P4, R7, R3, RZ ;  /* 0x0000000307077210 */ /* 0x008fca0007f9e0ff */
[----:B------:R1:W-:Y:S04]  /*cbc90*/  STL [R1+0x48f0], R7 ;  /* 0x0048f00701007387 */ /* 0x0003e80000100800 */
[----:B-1----:R-:W3:Y:S04]  /*cbca0*/  LDL.LU R7, [R1+0x490c] ;  /* 0x00490c0001077983 */ /* 0x002ee80000300800 */
[----:B------:R-:W3:Y:S04]  /*cbcb0*/  LDL.LU R30, [R1+0x4a48] ;  /* 0x004a4800011e7983 */ /* 0x000ee80000300800 */
[----:B------:R-:W3:Y:S04]  /*cbcc0*/  LDL.LU R29, [R1+0x4914] ;  /* 0x00491400011d7983 */ /* 0x000ee80000300800 */
[----:B------:R-:W3:Y:S01]  /*cbcd0*/  LDL.LU R28, [R1+0x4a50] ;  /* 0x004a5000011c7983 */ /* 0x000ee20000300800 */
[----:B----4-:R-:W-:-:S05]  /*cbce0*/  IMAD.X R6, R6, 0x1, R2, P2 ;  /* 0x0000000106067824 */ /* 0x010fca00010e0602 */
        /* <DEDUP_REMOVED lines=35> */
[----:B------:R-:W-:-:S05]  /*cbf20*/  IADD3 R19, P2, R19, R3, RZ ;  /* 0x0000000313137210 */ /* 0x000fca0007f5e0ff */
[----:B------:R1:W-:Y:S01]  /*cbf30*/  STL [R1+0x4930], R19 ;  /* 0x0049301301007387 */ /* 0x0003e20000100800 */
[----:B------:R-:W-:-:S03]  /*cbf40*/  IADD3 R17, P1, R17, R3, RZ ;  /* 0x0000000311117210 */ /* 0x000fc60007f3e0ff */
[----:B-1----:R-:W4:Y:S04]  /*cbf50*/  LDL.LU R19, [R1+0x492c] ;  /* 0x00492c0001137983 */ /* 0x002f280000300800 */
[----:B------:R1:W-:Y:S04]  /*cbf60*/  STL [R1+0x4a38], R17 ;  /* 0x004a381101007387 */ /* 0x0003e80000100800 */
[----:B-1----:R-:W4:Y:S01]  /*cbf70*/  LDL.LU R17, [R1+0x4a68] ;  /* 0x004a680001117983 */ /* 0x002f220000300800 */
[----:B--2---:R-:W-:-:S05]  /*cbf80*/  IMAD.X R16, R16, 0x1, R2, P0 ;  /* 0x0000000110107824 */ /* 0x004fca00000e0602 */
[----:B------:R1:W-:Y:S01]  /*cbf90*/  STL [R1+0x4904], R16 ;  /* 0x0049041001007387 */ /* 0x0003e20000100800 */
[----:B------:R-:W-:-:S03]  /*cbfa0*/  IADD3 R31, P0, R31, R3, RZ ;  /* 0x000000031f1f7210 */ /* 0x000fc60007f1e0ff */
[----:B-1----:R-:W2:Y:S01]  /*cbfb0*/  LDL.LU R16, [R1+0x4a34] ;  /* 0x004a340001107983 */ /* 0x002ea20000300800 */
[----:B---3--:R-:W-:Y:S01]  /*cbfc0*/  IMAD.X R7, R7, 0x1, R2, P6 ;  /* 0x0000000107077824 */ /* 0x008fe200030e0602 */
[----:B------:R-:W-:-:S04]  /*cbfd0*/  IADD3 R30, P6, R30, R3, RZ ;  /* 0x000000031e1e7210 */ /* 0x000fc80007fde0ff */
[----:B------:R1:W-:Y:S01]  /*cbfe0*/  STL [R1+0x490c], R7 ;  /* 0x00490c0701007387 */ /* 0x0003e20000100800 */
[--C-:B------:R-:W-:Y:S01]  /*cbff0*/  IMAD.X R29, R29, 0x1, R2.reuse, P5 ;  /* 0x000000011d1d7824 */ /* 0x100fe200028e0602 */
[----:B------:R-:W-:Y:S02]  /*cc000*/  IADD3 R28, P5, R28, R3, RZ ;  /* 0x000000031c1c7210 */ /* 0x000fe40007fbe0ff */
[----:B-1----:R-:W3:Y:S04]  /*cc010*/  LDL.LU R7, [R1+0x4a70] ;  /* 0x004a700001077983 */ /* 0x002ee80000300800 */
[----:B------:R-:W-:Y:S04]  /*cc020*/  STL [R1+0x4a40], R31 ;  /* 0x004a401f01007387 */ /* 0x000fe80000100800 */
[----:B------:R-:W-:Y:S04]  /*cc030*/  STL [R1+0x4a48], R30 ;  /* 0x004a481e01007387 */ /* 0x000fe80000100800 */
[----:B------:R-:W-:Y:S04]  /*cc040*/  STL [R1+0x4914], R29 ;  /* 0x0049141d01007387 */ /* 0x000fe80000100800 */
[----:B------:R-:W-:Y:S01]  /*cc050*/  STL [R1+0x4a50], R28 ;  /* 0x004a501c01007387 */ /* 0x000fe20000100800 */
[----:B----4-:R-:W-:-:S03]  /*cc060*/  IMAD.X R27, R27, 0x1, R2, P3 ;  /* 0x000000011b1b7824 */ /* 0x010fc600018e0602 */
[----:B------:R-:W4:Y:S01]  /*cc070*/  LDL.LU R45, [R1+0x4a3c] ;  /* 0x004a3c00012d7983 */ /* 0x000f220000300800 */
[----:B------:R-:W-:-:S03]  /*cc080*/  IADD3 R18, P3, R18, R3, RZ ;  /* 0x0000000312127210 */ /* 0x000fc60007f7e0ff */
[----:B------:R-:W-:Y:S01]  /*cc090*/  STL [R1+0x491c], R27 ;  /* 0x00491c1b01007387 */ /* 0x000fe20000100800 */
[----:B------:R-:W-:-:S03]  /*cc0a0*/  IMAD.X R6, R6, 0x1, R2, P4 ;  /* 0x0000000106067824 */ /* 0x000fc600020e0602 */
        /* <DEDUP_REMOVED lines=29> */
[----:B------:R-:W2:Y:S04]  /*cc280*/  LDL.LU R30, [R1+0x4a8c] ;  /* 0x004a8c00011e7983 */ /* 0x000ea80000300800 */
[----:B------:R-:W2:Y:S04]  /*cc290*/  LDL.LU R29, [R1+0x4ac8] ;  /* 0x004ac800011d7983 */ /* 0x000ea80000300800 */
[----:B------:R-:W2:Y:S01]  /*cc2a0*/  LDL.LU R28, [R1+0x4a94] ;  /* 0x004a9400011c7983 */ /* 0x000ea20000300800 */
[----:B---3--:R-:W-:-:S05]  /*cc2b0*/  IADD3 R7, P1, R7, R3, RZ ;  /* 0x0000000307077210 */ /* 0x008fca0007f3e0ff */
[----:B------:R1:W-:Y:S04]  /*cc2c0*/  STL [R1+0x4a70], R7 ;  /* 0x004a700701007387 */ /* 0x0003e80000100800 */
[----:B------:R-:W3:Y:S04]  /*cc2d0*/  LDL.LU R27, [R1+0x4ad0] ;  /* 0x004ad000011b7983 */ /* 0x000ee80000300800 */
[----:B------:R-:W3:Y:S04]  /*cc2e0*/  LDL.LU R19, [R1+0x4a9c] ;  /* 0x004a9c0001137983 */ /* 0x000ee80000300800 */
[----:B-1----:R-:W3:Y:S01]  /*cc2f0*/  LDL.LU R7, [R1+0x4ad8] ;  /* 0x004ad80001077983 */ /* 0x002ee20000300800 */
[----:B----4-:R-:W-:Y:S01]  /*cc300*/  IMAD.X R45, R45, 0x1, R2, P0 ;  /* 0x000000012d2d7824 */ /* 0x010fe200000e0602 */
        /* <DEDUP_REMOVED lines=33> */
[----:B------:R-:W-:-:S05]  /*cc520*/  IMAD.X R5, R5, 0x1, R2, P6 ;  /* 0x0000000105057824 */ /* 0x000fca00030e0602 */
[----:B------:R1:W-:Y:S04]  /*cc530*/  STL [R1+0x4a7c], R5 ;  /* 0x004a7c0501007387 */ /* 0x0003e80000100800 */
[----:B-1----:R-:W4:Y:S01]  /*cc540*/  LDL.LU R5, [R1+0x4aac] ;  /* 0x004aac0001057983 */ /* 0x002f220000300800 */
[----:B------:R-:W-:Y:S01]  /*cc550*/  IADD3 R17, P6, R17, R3, RZ ;  /* 0x0000000311117210 */ /* 0x000fe20007fde0ff */
[----:B------:R-:W-:-:S04]  /*cc560*/  IMAD.X R31, R31, 0x1, R2, P5 ;  /* 0x000000011f1f7824 */ /* 0x000fc800028e0602 */
[----:B------:R1:W-:Y:S04]  /*cc570*/  STL [R1+0x4ab8], R17 ;  /* 0x004ab81101007387 */ /* 0x0003e80000100800 */
[----:B-1----:R-:W4:Y:S01]  /*cc580*/  LDL.LU R17, [R1+0x4ae8] ;  /* 0x004ae80001117983 */ /* 0x002f220000300800 */
[----:B--2---:R-:W-:Y:S01]  /*cc590*/  IADD3 R16, P5, R16, R3, RZ ;  /* 0x0000000310107210 */ /* 0x004fe20007fbe0ff */
[----:B------:R-:W-:-:S04]  /*cc5a0*/  IMAD.X R30, R30, 0x1, R2, P3 ;  /* 0x000000011e1e7824 */ /* 0x000fc800018e0602 */
[----:B------:R1:W-:Y:S01]  /*cc5b0*/  STL [R1+0x4ac0], R16 ;  /* 0x004ac01001007387 */ /* 0x0003e20000100800 */
[-C--:B------:R-:W-:Y:S01]  /*cc5c0*/  IADD3 R29, P3, R29, R3.reuse, RZ ;  /* 0x000000031d1d7210 */ /* 0x080fe20007f7e0ff */
[----:B------:R-:W-:Y:S02]  /*cc5d0*/  IMAD.X R28, R28, 0x1, R2, P4 ;  /* 0x000000011c1c7824 */ /* 0x000fe400020e0602 */
[----:B-1----:R-:W2:Y:S04]  /*cc5e0*/  LDL.LU R16, [R1+0x4ab4] ;  /* 0x004ab40001107983 */ /* 0x002ea80000300800 */
[----:B------:R-:W-:Y:S04]  /*cc5f0*/  STL [R1+0x4a84], R31 ;  /* 0x004a841f01007387 */ /* 0x000fe80000100800 */
[----:B------:R-:W-:Y:S04]  /*cc600*/  STL [R1+0x4a8c], R30 ;  /* 0x004a8c1e01007387 */ /* 0x000fe80000100800 */
[----:B------:R-:W-:Y:S04]  /*cc610*/  STL [R1+0x4ac8], R29 ;  /* 0x004ac81d01007387 */ /* 0x000fe80000100800 */
[----:B------:R-:W-:Y:S01]  /*cc620*/  STL [R1+0x4a94], R28 ;  /* 0x004a941c01007387 */ /* 0x000fe20000100800 */
[----:B---3--:R-:W-:-:S03]  /*cc630*/  IADD3 R27, P4, R27, R3, RZ ;  /* 0x000000031b1b7210 */ /* 0x008fc60007f9e0ff */
[----:B------:R-:W3:Y:S01]  /*cc640*/  LDL.LU R45, [R1+0x4af0] ;  /* 0x004af000012d7983 */ /* 0x000ee20000300800 */
[----:B------:R-:W-:-:S03]  /*cc650*/  IMAD.X R19, R19, 0x1, R2, P2 ;  /* 0x0000000113137824 */ /* 0x000fc600010e0602 */
[----:B------:R-:W-:Y:S01]  /*cc660*/  STL [R1+0x4ad0], R27 ;  /* 0x004ad01b01007387 */ /* 0x000fe20000100800 */
[----:B------:R-:W-:-:S03]  /*cc670*/  IADD3 R7, P2, R7, R3, RZ ;  /* 0x0000000307077210 */ /* 0x000fc60007f5e0ff */
        /* <DEDUP_REMOVED lines=17> */
[----:B----4-:R-:W-:-:S05]  /*cc790*/  IMAD.X R6, R6, 0x1, R2, P1 ;  /* 0x0000000106067824 */ /* 0x010fca00008e0602 */
[----:B------:R1:W-:Y:S04]  /*cc7a0*/  STL [R1+0x4aa4], R6 ;  /* 0x004aa40601007387 */ /* 0x0003e80000100800 */
[----:B-1----:R-:W4:Y:S01]  /*cc7b0*/  LDL.LU R6, [R1+0x4b30] ;  /* 0x004b300001067983 */ /* 0x002f220000300800 */
[----:B------:R-:W-:-:S05]  /*cc7c0*/  IMAD.X R5, R5, 0x1, R2, P0 ;  /* 0x0000000105057824 */ /* 0x000fca00000e0602 */
[----:B------:R1:W-:Y:S04]  /*cc7d0*/  STL [R1+0x4aac], R5 ;  /* 0x004aac0501007387 */ /* 0x0003e80000100800 */
[----:B-1----:R-:W4:Y:S01]  /*cc7e0*/  LDL.LU R5, [R1+0x4afc] ;  /* 0x004afc0001057983 */ /* 0x002f220000300800 */
[----:B------:R-:W-:-:S05]  /*cc7f0*/  IADD3 R18, P1, R18, R3, RZ ;  /* 0x0000000312127210 */ /* 0x000fca0007f3e0ff */
[----:B------:R1:W-:Y:S04]  /*cc800*/  STL [R1+0x4ae0], R18 ;  /* 0x004ae01201007387 */ /* 0x0003e80000100800 */
[----:B------:R-:W4:Y:S04]  /*cc810*/  LDL.LU R31, [R1+0x4c38] ;  /* 0x004c3800011f7983 */ /* 0x000f280000300800 */
[----:B-1----:R-:W4:Y:S01]  /*cc820*/  LDL.LU R18, [R1+0x4b04] ;  /* 0x004b040001127983 */ /* 0x002f220000300800 */
[----:B------:R-:W-:-:S05]  /*cc830*/  IADD3 R17, P0, R17, R3, RZ ;  /* 0x0000000311117210 */ /* 0x000fca0007f1e0ff */
[----:B------:R1:W-:Y:S04]  /*cc840*/  STL [R1+0x4ae8], R17 ;  /* 0x004ae81101007387 */ /* 0x0003e80000100800 */
[----:B------:R-:W4:Y:S04]  /*cc850*/  LDL.LU R30, [R1+0x4c40] ;  /* 0x004c4000011e7983 */ /* 0x000f280000300800 */
[----:B------:R-:W4:Y:S04]  /*cc860*/  LDL.LU R29, [R1+0x4b0c] ;  /* 0x004b0c00011d7983 */ /* 0x000f280000300800 */
[----:B------:R-:W4:Y:S01]  /*cc870*/  LDL.LU R28, [R1+0x4c48] ;  /* 0x004c4800011c7983 */ /* 0x000f220000300800 */
[----:B--2---:R-:W-:-:S05]  /*cc880*/  IMAD.X R16, R16, 0x1, R2, P6 ;  /* 0x0000000110107824 */ /* 0x004fca00030e0602 */
[----:B------:R2:W-:Y:S04]  /*cc890*/  STL [R1+0x4ab4], R16 ;  /* 0x004ab41001007387 */ /* 0x0005e80000100800 */
[----:B------:R-:W4:Y:S04]  /*cc8a0*/  LDL.LU R27, [R1+0x4b14] ;  /* 0x004b1400011b7983 */ /* 0x000f280000300800 */
[----:B-1----:R-:W4:Y:S04]  /*cc8b0*/  LDL.LU R17, [R1+0x4c50] ;  /* 0x004c500001117983 */ /* 0x002f280000300800 */
[----:B--2---:R-:W2:Y:S01]  /*cc8c0*/  LDL.LU R16, [R1+0x4b1c] ;  /* 0x004b1c0001107983 */ /* 0x004ea20000300800 */
[----:B---3--:R-:W-:Y:S01]  /*cc8d0*/  IADD3 R45, P6, R45, R3, RZ ;  /* 0x000000032d2d7210 */ /* 0x008fe20007fde0ff */
        /* <DEDUP_REMOVED lines=30> */
[----:B-1----:R-:W3:Y:S04]  /*ccac0*/  LDL.LU R7, [R1+0x4c58] ;  /* 0x004c580001077983 */ /* 0x002ee80000300800 */
[----:B------:R1:W-:Y:S04]  /*ccad0*/  STL [R1+0x4b28], R19 ;  /* 0x004b281301007387 */ /* 0x0003e80000100800 */
[----:B-1----:R-:W3:Y:S01]  /*ccae0*/  LDL.LU R19, [R1+0x4b24] ;  /* 0x004b240001137983 */ /* 0x002ee20000300800 */
[----:B----4-:R-:W-:-:S05]  /*ccaf0*/  IADD3 R6, P5, R6, R3, RZ ;  /* 0x0000000306067210 */ /* 0x010fca0007fbe0ff */
[----:B------:R1:W-:Y:S04]  /*ccb00*/  STL [R1+0x4b30], R6 ;  /* 0x004b300601007387 */ /* 0x0003e80000100800 */
[----:B-1----:R-:W4:Y:S01]  /*ccb10*/  LDL.LU R6, [R1+0x4c60] ;  /* 0x004c600001067983 */ /* 0x002f220000300800 */
[----:B------:R-:W-:-:S05]  /*ccb20*/  IMAD.X R5, R5, 0x1, R2, P3 ;  /* 0x0000000105057824 */ /* 0x000fca00018e0602 */
[----:B------:R1:W-:Y:S04]  /*ccb30*/  STL [R1+0x4afc], R5 ;  /* 0x004afc0501007387 */ /* 0x0003e80000100800 */
[----:B-1----:R-:W4:Y:S01]  /*ccb40*/  LDL.LU R5, [R1+0x4b2c] ;  /* 0x004b2c0001057983 */ /* 0x002f220000300800 */
[----:B------:R-:W-:Y:S01]  /*ccb50*/  IMAD.X R18, R18, 0x1, R2, P4 ;  /* 0x0000000112127824 */ /* 0x000fe200020e0602 */
[----:B------:R-:W-:-:S04]  /*ccb60*/  IADD3 R31, P3, R31, R3, RZ ;  /* 0x000000031f1f7210 */ /* 0x000fc80007f7e0ff */
[----:B------:R1:W-:Y:S01]  /*ccb70*/  STL [R1+0x4b04], R18 ;  /* 0x004b041201007387 */ /* 0x0003e20000100800 */
[----:B------:R-:W-:-:S03]  /*ccb80*/  IADD3 R30, P4, R30, R3, RZ ;  /* 0x000000031e1e7210 */ /* 0x000fc60007f9e0ff */
[----:B-1----:R-:W4:Y:S01]  /*ccb90*/  LDL.LU R18, [R1+0x4c68] ;  /* 0x004c680001127983 */ /* 0x002f220000300800 */
[--C-:B------:R-:W-:Y:S01]  /*ccba0*/  IMAD.X R29, R29, 0x1, R2.reuse, P2 ;  /* 0x000000011d1d7824 */ /* 0x100fe200010e0602 */
[-C--:B------:R-:W-:Y:S02]  /*ccbb0*/  IADD3 R28, P2, R28, R3.reuse, RZ ;  /* 0x000000031c1c7210 */ /* 0x080fe40007f5e0ff */
[----:B------:R-:W-:Y:S04]  /*ccbc0*/  STL [R1+0x4c38], R31 ;  /* 0x004c381f01007387 */ /* 0x000fe80000100800 */
[----:B------:R-:W-:Y:S04]  /*ccbd0*/  STL [R1+0x4c40], R30 ;  /* 0x004c401e01007387 */ /* 0x000fe80000100800 */
[----:B------:R-:W-:Y:S04]  /*ccbe0*/  STL [R1+0x4b0c], R29 ;  /* 0x004b0c1d01007387 */ /* 0x000fe80000100800 */
[----:B------:R-:W-:Y:S04]  /*ccbf0*/  STL [R1+0x4c48], R28 ;  /* 0x004c481c01007387 */ /* 0x000fe80000100800 */
[----:B------:R-:W4:Y:S01]  /*ccc00*/  LDL.LU R45, [R1+0x4c34] ;  /* 0x004c3400012d7983 */ /* 0x000f220000300800 */
[----:B------:R-:W-:Y:S01]  /*ccc10*/  IMAD.X R27, R27, 0x1, R2, P1 ;  /* 0x000000011b1b7824 */ /* 0x000fe200008e0602 */
[----:B------:R-:W-:-:S04]  /*ccc20*/  IADD3 R17, P1, R17, R3, RZ ;  /* 0x0000000311117210 */ /* 0x000fc80007f3e0ff */
[----:B------:R-:W-:Y:S01]  /*ccc30*/  STL [R1+0x4b14], R27 ;  /* 0x004b141b01007387 */ /* 0x000fe20000100800 */
[----:B--2---:R-:W-:-:S03]  /*ccc40*/  IMAD.X R16, R16, 0x1, R2, P0 ;  /* 0x0000000110107824 */ /* 0x004fc600000e0602 */
        /* <DEDUP_REMOVED lines=19> */
[----:B------:R-:W-:-:S03]  /*ccd80*/  IMAD.X R19, R19, 0x1, R2, P6 ;  /* 0x0000000113137824 */ /* 0x000fc600030e0602 */
[----:B-1----:R-:W3:Y:S01]  /*ccd90*/  LDL.LU R7, [R1+0x4c74] ;  /* 0x004c740001077983 */ /* 0x002ee20000300800 */
[----:B----4-:R-:W-:-:S05]  /*ccda0*/  IADD3 R6, P6, R6, R3, RZ ;  /* 0x0000000306067210 */ /* 0x010fca0007fde0ff */
[----:B------:R1:W-:Y:S04]  /*ccdb0*/  STL [R1+0x4c60], R6 ;  /* 0x004c600601007387 */ /* 0x0003e80000100800 */
[----:B-1----:R-:W4:Y:S04]  /*ccdc0*/  LDL.LU R6, [R1+0x4cb0] ;  /* 0x004cb00001067983 */ /* 0x002f280000300800 */
[----:B------:R-:W-:Y:S04]  /*ccdd0*/  STL [R1+0x4b24], R19 ;  /* 0x004b241301007387 */ /* 0x000fe80000100800 */
[----:B------:R-:W4:Y:S01]  /*ccde0*/  LDL.LU R31, [R1+0x4c7c] ;  /* 0x004c7c00011f7983 */ /* 0x000f220000300800 */
[----:B------:R-:W-:-:S05]  /*ccdf0*/  IMAD.X R5, R5, 0x1, R2, P5 ;  /* 0x0000000105057824 */ /* 0x000fca00028e0602 */
[----:B------:R1:W-:Y:S04]  /*cce00*/  STL [R1+0x4b2c], R5 ;  /* 0x004b2c0501007387 */ /* 0x0003e80000100800 */
[----:B-1----:R-:W4:Y:S01]  /*cce10*/  LDL.LU R5, [R1+0x4cb8] ;  /* 0x004cb80001057983 */ /* 0x002f220000300800 */
[----:B------:R-:W-:-:S03]  /*cce20*/  IADD3 R18, P5, R18, R3, RZ ;  /* 0x0000000312127210 */ /* 0x000fc60007fbe0ff */
[----:B------:R-:W4:Y:S04]  /*cce30*/  LDL.LU R30, [R1+0x4c84] ;  /* 0x004c8400011e7983 */ /* 0x000f280000300800 */
[----:B------:R-:W4:Y:S04]  /*cce40*/  LDL.LU R29, [R1+0x4cc0] ;  /* 0x004cc000011d7983 */ /* 0x000f280000300800 */
[----:B------:R-:W4:Y:S04]  /*cce50*/  LDL.LU R28, [R1+0x4c8c] ;  /* 0x004c8c00011c7983 */ /* 0x000f280000300800 */
[----:B------:R1:W-:Y:S04]  /*cce60*/  STL [R1+0x4c68], R18 ;  /* 0x004c681201007387 */ /* 0x0003e80000100800 */
[----:B------:R-:W4:Y:S04]  /*cce70*/  LDL.LU R27, [R1+0x4cc8] ;  /* 0x004cc800011b7983 */ /* 0x000f280000300800 */
[----:B------:R-:W4:Y:S01]  /*cce80*/  LDL.LU R19, [R1+0x4c94] ;  /* 0x004c940001137983 */ /* 0x000f220000300800 */
[----:B------:R-:W-:-:S03]  /*cce90*/  IMAD.X R45, R45, 0x1, R2, P3 ;  /* 0x000000012d2d7824 */ /* 0x000fc600018e0602 */
[----:B-1----:R-:W4:Y:S04]  /*ccea0*/  LDL.LU R18, [R1+0x4cd0] ;  /* 0x004cd00001127983 */ /* 0x002f280000300800 */
        /* <DEDUP_REMOVED lines=46> */
[----:B------:R1:W-:Y:S01]  /*cd190*/  STL [R1+0x4c7c], R31 ;  /* 0x004c7c1f01007387 */ /* 0x0003e20000100800 */
[----:B------:R-:W-:-:S03]  /*cd1a0*/  IADD3 R27, P0, R27, R3, RZ ;  /* 0x000000031b1b7210 */ /* 0x000fc60007f1e0ff */
[----:B------:R1:W-:Y:S01]  /*cd1b0*/  STL [R1+0x4c84], R30 ;  /* 0x004c841e01007387 */ /* 0x0003e20000100800 */
[----:B------:R-:W-:-:S03]  /*cd1c0*/  IMAD.X R19, R19, 0x1, R2, P6 ;  /* 0x0000000113137824 */ /* 0x000fc600030e0602 */
[----:B------:R-:W-:Y:S01]  /*cd1d0*/  STL [R1+0x4cc0], R29 ;  /* 0x004cc01d01007387 */ /* 0x000fe20000100800 */
[----:B------:R-:W-:-:S03]  /*cd1e0*/  IADD3 R18, P6, R18, R3, RZ ;  /* 0x0000000312127210 */ /* 0x000fc60007fde0ff */
[----:B------:R-:W-:Y:S04]  /*cd1f0*/  STL [R1+0x4c8c], R28 ;  /* 0x004c8c1c01007387 */ /* 0x000fe80000100800 */
[----:B------:R-:W4:Y:S04]  /*cd200*/  LDL.LU R45, [R1+0x4ce8] ;  /* 0x004ce800012d7983 */ /* 0x000f280000300800 */
[----:B------:R-:W-:Y:S04]  /*cd210*/  STL [R1+0x4cc8], R27 ;  /* 0x004cc81b01007387 */ /* 0x000fe80000100800 */
[----:B------:R-:W4:Y:S04]  /*cd220*/  LDL.LU R44, [R1+0x4cb4] ;  /* 0x004cb400012c7983 */ /* 0x000f280000300800 */
[----:B------:R-:W-:Y:S04]  /*cd230*/  STL [R1+0x4c94], R19 ;  /* 0x004c941301007387 */ /* 0x000fe80000100800 */
        /* <DEDUP_REMOVED lines=15> */
[----:B------:R-:W4:Y:S01]  /*cd330*/  LDL.LU R18, [R1+0x4cf4] ;  /* 0x004cf40001127983 */ /* 0x000f220000300800 */
[----:B--2---:R-:W-:-:S05]  /*cd340*/  IMAD.X R17, R17, 0x1, R2, P5 ;  /* 0x0000000111117824 */ /* 0x004fca00028e0602 */
[----:B------:R1:W-:Y:S04]  /*cd350*/  STL [R1+0x4c9c], R17 ;  /* 0x004c9c1101007387 */ /* 0x0003e80000100800 */
[----:B------:R-:W2:Y:S01]  /*cd360*/  LDL.LU R29, [R1+0x4cfc] ;  /* 0x004cfc00011d7983 */ /* 0x000ea20000300800 */
[----:B------:R-:W-:-:S05]  /*cd370*/  IADD3 R16, P5, R16, R3, RZ ;  /* 0x0000000310107210 */ /* 0x000fca0007fbe0ff */
[----:B------:R1:W-:Y:S04]  /*cd380*/  STL [R1+0x4cd8], R16 ;  /* 0x004cd81001007387 */ /* 0x0003e80000100800 */
[----:B------:R-:W2:Y:S01]  /*cd390*/  LDL.LU R28, [R1+0x4e38] ;  /* 0x004e3800011c7983 */ /* 0x000ea20000300800 */
[----:B---3--:R-:W-:-:S05]  /*cd3a0*/  IMAD.X R7, R7, 0x1, R2, P3 ;  /* 0x0000000107077824 */ /* 0x008fca00018e0602 */
[----:B------:R3:W-:Y:S04]  /*cd3b0*/  STL [R1+0x4ca4], R7 ;  /* 0x004ca40701007387 */ /* 0x0007e80000100800 */
[----:B------:R-:W2:Y:S01]  /*cd3c0*/  LDL.LU R27, [R1+0x4d04] ;  /* 0x004d0400011b7983 */ /* 0x000ea20000300800 */
[----:B----4-:R-:W-:-:S05]  /*cd3d0*/  IADD3 R6, P3, R6, R3, RZ ;  /* 0x0000000306067210 */ /* 0x010fca0007f7e0ff */
[----:B------:R4:W-:Y:S04]  /*cd3e0*/  STL [R1+0x4ce0], R6 ;  /* 0x004ce00601007387 */ /* 0x0009e80000100800 */
[----:B------:R-:W2:Y:S04]  /*cd3f0*/  LDL.LU R19, [R1+0x4e40] ;  /* 0x004e400001137983 */ /* 0x000ea80000300800 */
[----:B-1----:R-:W2:Y:S04]  /*cd400*/  LDL.LU R17, [R1+0x4d0c] ;  /* 0x004d0c0001117983 */ /* 0x002ea80000300800 */
[----:B------:R-:W2:Y:S01]  /*cd410*/  LDL.LU R16, [R1+0x4e48] ;  /* 0x004e480001107983 */ /* 0x000ea20000300800 */
[----:B------:R-:W-:-:S05]  /*cd420*/  IMAD.X R5, R5, 0x1, R2, P4 ;  /* 0x0000000105057824 */ /* 0x000fca00020e0602 */
[----:B------:R1:W-:Y:S04]  /*cd430*/  STL [R1+0x4cac], R5 ;  /* 0x004cac0501007387 */ /* 0x0003e80000100800 */
[----:B---3--:R-:W3:Y:S04]  /*cd440*/  LDL.LU R7, [R1+0x4d14] ;  /* 0x004d140001077983 */ /* 0x008ee80000300800 */
[----:B----4-:R-:W4:Y:S04]  /*cd450*/  LDL.LU R6, [R1+0x4e50] ;  /* 0x004e500001067983 */ /* 0x010f280000300800 */
        /* <DEDUP_REMOVED lines=30> */
[--C-:B------:R-:W-:Y:S02]  /*cd640*/  IMAD.X R30, R30, 0x1, R2.reuse, P2 ;  /* 0x000000011e1e7824 */ /* 0x100fe400010e0602 */
[----:B------:R-:W-:Y:S01]  /*cd650*/  IMAD.X R18, R18, 0x1, R2, P1 ;  /* 0x0000000112127824 */ /* 0x000fe200008e0602 */
[----:B------:R-:W-:Y:S01]  /*cd660*/  STL [R1+0x4d20], R31 ;  /* 0x004d201f01007387 */ /* 0x000fe20000100800 */
[----:B------:R-:W-:-:S03]  /*cd670*/  IADD3 R247, P2, R247, R3, RZ ;  /* 0x00000003f7f77210 */ /* 0x000fc60007f5e0ff */
[----:B------:R1:W-:Y:S04]  /*cd680*/  STL [R1+0x4cf4], R18 ;  /* 0x004cf41201007387 */ /* 0x0003e80000100800 */
[----:B------:R-:W-:Y:S01]  /*cd690*/  STL [R1+0x4cec], R30 ;  /* 0x004cec1e01007387 */ /* 0x000fe20000100800 */
[----:B------:R-:W-:-:S03]  /*cd6a0*/  IADD3 R230, P1, R230, R3, RZ ;  /* 0x00000003e6e67210 */ /* 0x000fc60007f3e0ff */
[----:B-1----:R-:W4:Y:S04]  /*cd6b0*/  LDL.LU R18, [R1+0x4e58] ;  /* 0x004e580001127983 */ /* 0x002f280000300800 */
[----:B------:R-:W-:Y:S01]  /*cd6c0*/  STL [R1+0x4d28], R247 ;  /* 0x004d28f701007387 */ /* 0x000fe20000100800 */
[----:B--2---:R-:W-:-:S05]  /*cd6d0*/  IMAD.X R29, R29, 0x1, R2, P0 ;  /* 0x000000011d1d7824 */ /* 0x004fca00000e0602 */
[----:B------:R-:W-:Y:S04]  /*cd6e0*/  STL [R1+0x4cfc], R29 ;  /* 0x004cfc1d01007387 */ /* 0x000fe80000100800 */
[----:B------:R-:W-:Y:S01]  /*cd6f0*/  STL [R1+0x4d30], R230 ;  /* 0x004d30e601007387 */ /* 0x000fe20000100800 */
[----:B------:R-:W-:-:S05]  /*cd700*/  IADD3 R28, P0, R28, R3, RZ ;  /* 0x000000031c1c7210 */ /* 0x000fca0007f1e0ff */
[----:B------:R-:W-:Y:S01]  /*cd710*/  STL [R1+0x4e38], R28 ;  /* 0x004e381c01007387 */ /* 0x000fe20000100800 */
[----:B------:R-:W-:-:S05]  /*cd720*/  IMAD.X R27, R27, 0x1, R2, P6 ;  /* 0x000000011b1b7824 */ /* 0x000fca00030e0602 */
[----:B------:R-:W-:Y:S01]  /*cd730*/  STL [R1+0x4d04], R27 ;  /* 0x004d041b01007387 */ /* 0x000fe20000100800 */
[----:B------:R-:W-:Y:S01]  /*cd740*/  IADD3 R19, P6, R19, R3, RZ ;  /* 0x0000000313137210 */ /* 0x000fe20007fde0ff */
[----:B------:R-:W-:-:S04]  /*cd750*/  IMAD.X R17, R17, 0x1, R2, P5 ;  /* 0x0000000111117824 */ /* 0x000fc800028e0602 */
[----:B------:R-:W-:Y:S01]  /*cd760*/  STL [R1+0x4e40], R19 ;  /* 0x004e401301007387 */ /* 0x000fe20000100800 */
[----:B------:R-:W-:-:S03]  /*cd770*/  IADD3 R16, P5, R16, R3, RZ ;  /* 0x0000000310107210 */ /* 0x000fc60007fbe0ff */
[----:B------:R1:W-:Y:S04]  /*cd780*/  STL [R1+0x4d0c], R17 ;  /* 0x004d0c1101007387 */ /* 0x0003e80000100800 */
[----:B------:R2:W-:Y:S04]  /*cd790*/  STL [R1+0x4e48], R16 ;  /* 0x004e481001007387 */ /* 0x0005e80000100800 */
[----:B-1----:R-:W2:Y:S01]  /*cd7a0*/  LDL.LU R17, [R1+0x4e60] ;  /* 0x004e600001117983 */ /* 0x002ea20000300800 */
[----:B---3--:R-:W-:Y:S01]  /*cd7b0*/  IMAD.X R7, R7, 0x1, R2, P3 ;  /* 0x0000000107077824 */ /* 0x008fe200018e0602 */
[----:B----4-:R-:W-:-:S04]  /*cd7c0*/  IADD3 R6, P3, R6, R3, RZ ;  /* 0x0000000306067210 */ /* 0x010fc80007f7e0ff */
[----:B------:R1:W-:Y:S01]  /*cd7d0*/  STL [R1+0x4d14], R7 ;  /* 0x004d140701007387 */ /* 0x0003e20000100800 */
[----:B------:R-:W-:-:S03]  /*cd7e0*/  IMAD.X R5, R5, 0x1, R2, P4 ;  /* 0x0000000105057824 */ /* 0x000fc600020e0602 */
[----:B--2---:R-:W2:Y:S04]  /*cd7f0*/  LDL.LU R16, [R1+0x4e68] ;  /* 0x004e680001107983 */ /* 0x004ea80000300800 */
[----:B------:R3:W-:Y:S04]  /*cd800*/  STL [R1+0x4e50], R6 ;  /* 0x004e500601007387 */ /* 0x0007e80000100800 */
[----:B-1----:R-:W4:Y:S04]  /*cd810*/  LDL.LU R7, [R1+0x4e34] ;  /* 0x004e340001077983 */ /* 0x002f280000300800 */
[----:B------:R1:W-:Y:S04]  /*cd820*/  STL [R1+0x4d1c], R5 ;  /* 0x004d1c0501007387 */ /* 0x0003e80000100800 */
[----:B---3--:R-:W3:Y:S04]  /*cd830*/  LDL.LU R6, [R1+0x4e70] ;  /* 0x004e700001067983 */ /* 0x008ee80000300800 */
        /* <DEDUP_REMOVED lines=17> */
[----:B------:R-:W-:-:S05]  /*cd950*/  IADD3 R18, P4, R18, R3, RZ ;  /* 0x0000000312127210 */ /* 0x000fca0007f9e0ff */
[----:B------:R1:W-:Y:S04]  /*cd960*/  STL [R1+0x4e58], R18 ;  /* 0x004e581201007387 */ /* 0x0003e80000100800 */
[----:B------:R-:W3:Y:S04]  /*cd970*/  LDL.LU R37, [R1+0x4e88] ;  /* 0x004e880001257983 */ /* 0x000ee80000300800 */
[----:B------:R-:W3:Y:S04]  /*cd980*/  LDL.LU R36, [R1+0x4e54] ;  /* 0x004e540001247983 */ /* 0x000ee80000300800 */
[----:B------:R-:W3:Y:S04]  /*cd990*/  LDL.LU R35, [R1+0x4e90] ;  /* 0x004e900001237983 */ /* 0x000ee80000300800 */
[----:B------:R-:W3:Y:S01]  /*cd9a0*/  LDL.LU R34, [R1+0x4e5c] ;  /* 0x004e5c0001227983 */ /* 0x000ee20000300800 */
[----:B------:R-:W-:-:S03]  /*cd9b0*/  IMAD.X R252, R252, 0x1, R2, P2 ;  /* 0x00000001fcfc7824 */ /* 0x000fc600010e0602 */
[----:B------:R-:W3:Y:S04]  /*cd9c0*/  LDL.LU R33, [R1+0x4e98] ;  /* 0x004e980001217983 */ /* 0x000ee80000300800 */
[----:B------:R-:W3:Y:S01]  /*cd9d0*/  LDL.LU R32, [R1+0x4e64] ;  /* 0x004e640001207983 */ /* 0x000ee20000300800 */
[----:B------:R-:W-:-:S03]  /*cd9e0*/  IMAD.X R231, R231, 0x1, R2, P1 ;  /* 0x00000001e7e77824 */ /* 0x000fc600008e0602 */
[----:B------:R-:W3:Y:S04]  /*cd9f0*/  LDL.LU R31, [R1+0x4ea0] ;  /* 0x004ea000011f7983 */ /* 0x000ee80000300800 */
[----:B------:R-:W3:Y:S04]  /*cda00*/  LDL.LU R30, [R1+0x4e6c] ;  /* 0x004e6c00011e7983 */ /* 0x000ee80000300800 */
[----:B------:R-:W3:Y:S04]  /*cda10*/  LDL.LU R29, [R1+0x4ea8] ;  /* 0x004ea800011d7983 */ /* 0x000ee80000300800 */
[----:B------:R-:W3:Y:S04]  /*cda20*/  LDL.LU R28, [R1+0x4e74] ;  /* 0x004e7400011c7983 */ /* 0x000ee80000300800 */
[----:B------:R-:W3:Y:S04]  /*cda30*/  LDL.LU R27, [R1+0x4eb0] ;  /* 0x004eb000011b7983 */ /* 0x000ee80000300800 */
[----:B------:R-:W3:Y:S04]  /*cda40*/  LDL.LU R19, [R1+0x4e7c] ;  /* 0x004e7c0001137983 */ /* 0x000ee80000300800 */
[----:B-1----:R-:W3:Y:S01]  /*cda50*/  LDL.LU R18, [R1+0x4e84] ;  /* 0x004e840001127983 */ /* 0x002ee20000300800 */
[----:B------:R-:W-:-:S05]  /*cda60*/  IADD3 R17, P2, R17, R3, RZ ;  /* 0x0000000311117210 */ /* 0x000fca0007f5e0ff */
[----:B------:R1:W-:Y:S04]  /*cda70*/  STL [R1+0x4e60], R17 ;  /* 0x004e601101007387 */ /* 0x0003e80000100800 */
[----:B-1----:R-:W3:Y:S01]  /*cda80*/  LDL.LU R17, [R1+0x4e8c] ;  /* 0x004e8c0001117983 */ /* 0x002ee20000300800 */
[----:B--2---:R-:W-:-:S05]  /*cda90*/  IADD3 R16, P1, R16, R3, RZ ;  /* 0x0000000310107210 */ /* 0x004fca0007f3e0ff */
[----:B------:R1:W-:Y:S01]  /*cdaa0*/  STL [R1+0x4e68], R16 ;  /* 0x004e681001007387 */ /* 0x0003e20000100800 */
[----:B----4-:R-:W-:-:S03]  /*cdab0*/  IMAD.X R7, R7, 0x1, R2, P0 ;  /* 0x0000000107077824 */ /* 0x010fc600000e0602 */
[----:B-1----:R-:W2:Y:S01]  /*cdac0*/  LDL.LU R16, [R1+0x4e94] ;  /* 0x004e940001107983 */ /* 0x002ea20000300800 */
[----:B---3--:R-:W-:-:S03]  /*cdad0*/  IADD3 R6, P0, R6, R3, RZ ;  /* 0x0000000306067210 */ /* 0x008fc60007f1e0ff */
[----:B------:R-:W-:Y:S04]  /*cdae0*/  STL [R1+0x4d24], R252 ;  /* 0x004d24fc01007387 */ /* 0x000fe80000100800 */
[----:B------:R1:W-:Y:S01]  /*cdaf0*/  STL [R1+0x4e34], R7 ;  /* 0x004e340701007387 */ /* 0x0003e20000100800 */
[--C-:B------:R-:W-:Y:S01]  /*cdb00*/  IMAD.X R41, R41, 0x1, R2.reuse, P6 ;  /* 0x0000000129297824 */ /* 0x100fe200030e0602 */
[-C--:B------:R-:W-:Y:S02]  /*cdb10*/  IADD3 R5, P6, R5, R3.reuse, RZ ;  /* 0x0000000305057210 */ /* 0x080fe40007fde0ff */
[----:B-1----:R-:W3:Y:S04]  /*cdb20*/  LDL.LU R7, [R1+0x4e9c] ;  /* 0x004e9c0001077983 */ /* 0x002ee80000300800 */
[----:B------:R1:W-:Y:S04]  /*cdb30*/  STL [R1+0x4e70], R6 ;  /* 0x004e700601007387 */ /* 0x0003e80000100800 */
[----:B-1----:R-:W4:Y:S04]  /*cdb40*/  LDL.LU R6, [R1+0x4ea4] ;  /* 0x004ea40001067983 */ /* 0x002f280000300800 */
[----:B------:R-:W-:Y:S04]  /*cdb50*/  STL [R1+0x4d2c], R231 ;  /* 0x004d2ce701007387 */ /* 0x000fe80000100800 */
[----:B------:R1:W-:Y:S04]  /*cdb60*/  STL [R1+0x4e78], R5 ;  /* 0x004e780501007387 */ /* 0x0003e80000100800 */
[----:B-1----:R-:W4:Y:S04]  /*cdb70*/  LDL.LU R5, [R1+0x4eac] ;  /* 0x004eac0001057983 */ /* 0x002f280000300800 */
[----:B------:R-:W-:Y:S01]  /*cdb80*/  STL [R1+0x4e3c], R41 ;  /* 0x004e3c2901007387 */ /* 0x000fe20000100800 */
[----:B------:R-:W-:Y:S01]  /*cdb90*/  IMAD.X R40, R40, 0x1, R2, P5 ;  /* 0x0000000128287824 */ /* 0x000fe200028e0602 */
[----:B------:R-:W-:-:S04]  /*cdba0*/  IADD3 R39, P5, R39, R3, RZ ;  /* 0x0000000327277210 */ /* 0x000fc80007fbe0ff */
[----:B------:R-:W-:Y:S01]  /*cdbb0*/  STL [R1+0x4e44], R40 ;  /* 0x004e442801007387 */ /* 0x000fe20000100800 */
[----:B------:R-:W-:-:S03]  /*cdbc0*/  IMAD.X R38, R38, 0x1, R2, P3 ;  /* 0x0000000126267824 */ /* 0x000fc600018e0602 */
[----:B------:R-:W-:Y:S04]  /*cdbd0*/  STL [R1+0x4e80], R39 ;  /* 0x004e802701007387 */ /* 0x000fe80000100800 */
[----:B------:R-:W-:Y:S01]  /*cdbe0*/  STL [R1+0x4e4c], R38 ;  /* 0x004e4c2601007387 */ /* 0x000fe20000100800 */
        /* <DEDUP_REMOVED lines=21> */
[--C-:B------:R-:W-:Y:S01]  /*cdd40*/  IMAD.X R19, R19, 0x1, R2.reuse, P5 ;  /* 0x0000000113137824 */ /* 0x100fe200028e0602 */
[-C--:B------:R-:W-:Y:S02]  /*cdd50*/  IADD3 R228, P5, R228, R3.reuse, RZ ;  /* 0x00000003e4e47210 */ /* 0x080fe40007fbe0ff */
[----:B------:R-:W-:Y:S01]  /*cdd60*/  STL [R1+0x4eb0], R27 ;  /* 0x004eb01b01007387 */ /* 0x000fe20000100800 */
[--C-:B------:R-:W-:Y:S01]  /*cdd70*/  IMAD.X R18, R18, 0x1, R2.reuse, P3 ;  /* 0x0000000112127824 */ /* 0x100fe200018e0602 */
[-C--:B------:R-:W-:Y:S02]  /*cdd80*/  IADD3 R226, P3, R226, R3.reuse, RZ ;  /* 0x00000003e2e27210 */ /* 0x080fe40007f7e0ff */
[----:B------:R-:W-:Y:S04]  /*cdd90*/  STL [R1+0x4e7c], R19 ;  /* 0x004e7c1301007387 */ /* 0x000fe80000100800 */
[----:B------:R-:W-:Y:S04]  /*cdda0*/  STL [R1+0x4eb8], R228 ;  /* 0x004eb8e401007387 */ /* 0x000fe80000100800 */
[----:B------:R-:W-:Y:S01]  /*cddb0*/  STL [R1+0x4e84], R18 ;  /* 0x004e841201007387 */ /* 0x000fe20000100800 */
[----:B------:R-:W-:Y:S01]  /*cddc0*/  IMAD.X R17, R17, 0x1, R2, P4 ;  /* 0x0000000111117824 */ /* 0x000fe200020e0602 */
[----:B------:R-:W-:-:S04]  /*cddd0*/  IADD3 R224, P4, R224, R3, RZ ;  /* 0x00000003e0e07210 */ /* 0x000fc80007f9e0ff */
[----:B------:R1:W-:Y:S04]  /*cdde0*/  STL [R1+0x4e8c], R17 ;  /* 0x004e8c1101007387 */ /* 0x0003e80000100800 */
[----:B------:R-:W-:Y:S01]  /*cddf0*/  STL [R1+0x4ec0], R226 ;  /* 0x004ec0e201007387 */ /* 0x000fe20000100800 */
[----:B--2---:R-:W-:Y:S01]  /*cde00*/  IMAD.X R16, R16, 0x1, R2, P2 ;  /* 0x0000000110107824 */ /* 0x004fe200010e0602 */
[----:B------:R-:W-:-:S04]  /*cde10*/  IADD3 R222, P2, R222, R3, RZ ;  /* 0x00000003dede7210 */ /* 0x000fc80007f5e0ff */
[----:B------:R2:W-:Y:S04]  /*cde20*/  STL [R1+0x4e94], R16 ;  /* 0x004e941001007387 */ /* 0x0005e80000100800 */
[----:B------:R-:W-:Y:S01]  /*cde30*/  STL [R1+0x4ec8], R224 ;  /* 0x004ec8e001007387 */ /* 0x000fe20000100800 */
[----:B---3--:R-:W-:-:S05]  /*cde40*/  IMAD.X R7, R7, 0x1, R2, P1 ;  /* 0x0000000107077824 */ /* 0x008fca00008e0602 */
[----:B------:R3:W-:Y:S04]  /*cde50*/  STL [R1+0x4e9c], R7 ;  /* 0x004e9c0701007387 */ /* 0x0007e80000100800 */
[----:B------:R-:W-:Y:S01]  /*cde60*/  STL [R1+0x4ed0], R222 ;  /* 0x004ed0de01007387 */ /* 0x000fe20000100800 */
[----:B----4-:R-:W-:-:S05]  /*cde70*/  IMAD.X R6, R6, 0x1, R2, P0 ;  /* 0x0000000106067824 */ /* 0x010fca00000e0602 */
[----:B------:R4:W-:Y:S04]  /*cde80*/  STL [R1+0x4ea4], R6 ;  /* 0x004ea40601007387 */ /* 0x0009e80000100800 */
[----:B-1----:R-:W4:Y:S04]  /*cde90*/  LDL.LU R17, [R1+0x5038] ;  /* 0x0050380001117983 */ /* 0x002f280000300800 */
[----:B--2---:R-:W2:Y:S04]  /*cdea0*/  LDL.LU R16, [R1+0x5040] ;  /* 0x0050400001107983 */ /* 0x004ea80000300800 */
[----:B---3--:R-:W3:Y:S01]  /*cdeb0*/  LDL.LU R7, [R1+0x5048] ;  /* 0x0050480001077983 */ /* 0x008ee20000300800 */
[----:B------:R-:W-:-:S05]  /*cdec0*/  IMAD.X R5, R5, 0x1, R2, P6 ;  /* 0x0000000105057824 */ /* 0x000fca00030e0602 */
[----:B------:R1:W-:Y:S04]  /*cded0*/  STL [R1+0x4eac], R5 ;  /* 0x004eac0501007387 */ /* 0x0003e80000100800 */
[----:B----4-:R-:W4:Y:S04]  /*cdee0*/  LDL.LU R6, [R1+0x5050] ;  /* 0x0050500001067983 */ /* 0x010f280000300800 */
[----:B-1----:R-:W4:Y:S01]  /*cdef0*/  LDL.LU R5, [R1+0x5058] ;  /* 0x0050580001057983 */ /* 0x002f220000300800 */
[-C--:B------:R-:W-:Y:S01]  /*cdf00*/  IADD3 R220, P1, R220, R3.reuse, RZ ;  /* 0x00000003dcdc7210 */ /* 0x080fe20007f3e0ff */
[--C-:B------:R-:W-:Y:S01]  /*cdf10*/  IMAD.X R229, R229, 0x1, R2.reuse, P5 ;  /* 0x00000001e5e57824 */ /* 0x100fe200028e0602 */
[-C--:B------:R-:W-:Y:S01]  /*cdf20*/  IADD3 R218, P0, R218, R3.reuse, RZ ;  /* 0x00000003dada7210 */ /* 0x080fe20007f1e0ff */
[--C-:B------:R-:W-:Y:S01]  /*cdf30*/  IMAD.X R227, R227, 0x1, R2.reuse, P3 ;  /* 0x00000001e3e37824 */ /* 0x100fe200018e0602 */
[-C--:B------:R-:W-:Y:S01]  /*cdf40*/  IADD3 R216, P6, R216, R3.reuse, RZ ;  /* 0x00000003d8d87210 */ /* 0x080fe20007fde0ff */
[----:B------:R-:W-:Y:S01]  /*cdf50*/  STL [R1+0x4ed8], R220 ;  /* 0x004ed8dc01007387 */ /* 0x000fe20000100800 */
[-C--:B------:R-:W-:Y:S01]  /*cdf60*/  IADD3 R214, P5, R214, R3.reuse, RZ ;  /* 0x00000003d6d67210 */ /* 0x080fe20007fbe0ff */
[--C-:B------:R-:W-:Y:S01]  /*cdf70*/  IMAD.X R225, R225, 0x1, R2.reuse, P4 ;  /* 0x00000001e1e17824 */ /* 0x100fe200020e0602 */
[-C--:B------:R-:W-:Y:S01]  /*cdf80*/  IADD3 R212, P3, R212, R3.reuse, RZ ;  /* 0x00000003d4d47210 */ /* 0x080fe20007f7e0ff */
[----:B------:R-:W-:Y:S01]  /*cdf90*/  STL [R1+0x4ee0], R218 ;  /* 0x004ee0da01007387 */ /* 0x000fe20000100800 */
        /* <DEDUP_REMOVED lines=26> */
[----:B------:R-:W-:Y:S04]  /*ce140*/  STL [R1+0x4ee4], R217 ;  /* 0x004ee4d901007387 */ /* 0x000fe80000100800 */
[----:B------:R-:W-:Y:S01]  /*ce150*/  STL [R1+0x4f18], R204 ;  /* 0x004f18cc01007387 */ /* 0x000fe20000100800 */
[----:B------:R-:W-:-:S03]  /*ce160*/  IMAD.X R209, R209, 0x1, R2, P2 ;  /* 0x00000001d1d17824 */ /* 0x000fc600010e0602 */
[----:B------:R-:W-:Y:S04]  /*ce170*/  STL [R1+0x4eec], R215 ;  /* 0x004eecd701007387 */ /* 0x000fe80000100800 */
[----:B------:R-:W-:Y:S04]  /*ce180*/  STL [R1+0x4f20], R202 ;  /* 0x004f20ca01007387 */ /* 0x000fe80000100800 */
[----:B------:R-:W-:Y:S01]  /*ce190*/  STL [R1+0x4ef4], R213 ;  /* 0x004ef4d501007387 */ /* 0x000fe20000100800 */
[----:B------:R-:W-:-:S03]  /*ce1a0*/  IMAD.X R207, R207, 0x1, R2, P1 ;  /* 0x00000001cfcf7824 */ /* 0x000fc600008e0602 */
[----:B------:R-:W-:Y:S04]  /*ce1b0*/  STL [R1+0x4f28], R200 ;  /* 0x004f28c801007387 */ /* 0x000fe80000100800 */
[----:B------:R-:W-:Y:S01]  /*ce1c0*/  STL [R1+0x4efc], R211 ;  /* 0x004efcd301007387 */ /* 0x000fe20000100800 */
[----:B------:R-:W-:-:S03]  /*ce1d0*/  IMAD.X R205, R205, 0x1, R2, P0 ;  /* 0x00000001cdcd7824 */ /* 0x000fc600000e0602 */
[----:B------:R-:W-:Y:S01]  /*ce1e0*/  STL [R1+0x4f30], R198 ;  /* 0x004f30c601007387 */ /* 0x000fe20000100800 */
[----:B------:R-:W-:Y:S01]  /*ce1f0*/  IMAD.X R203, R203, 0x1, R2, P6 ;  /* 0x00000001cbcb7824 */ /* 0x000fe200030e0602 */
[-C--:B------:R-:W-:Y:S02]  /*ce200*/  IADD3 R17, P4, R17, R3.reuse, RZ ;  /* 0x0000000311117210 */ /* 0x080fe40007f9e0ff */
[----:B--2---:R-:W-:-:S03]  /*ce210*/  IADD3 R16, P2, R16, R3, RZ ;  /* 0x0000000310107210 */ /* 0x004fc60007f5e0ff */
[----:B------:R1:W-:Y:S01]  /*ce220*/  STL [R1+0x5038], R17 ;  /* 0x0050381101007387 */ /* 0x0003e20000100800 */
[----:B---3--:R-:W-:-:S03]  /*ce230*/  IADD3 R7, P1, R7, R3, RZ ;  /* 0x0000000307077210 */ /* 0x008fc60007f3e0ff */
[----:B-1----:R-:W2:Y:S01]  /*ce240*/  LDL.LU R17, [R1+0x5060] ;  /* 0x0050600001117983 */ /* 0x002ea20000300800 */
[----:B----4-:R-:W-:-:S03]  /*ce250*/  IADD3 R6, P0, R6, R3, RZ ;  /* 0x0000000306067210 */ /* 0x010fc60007f1e0ff */
[----:B------:R-:W-:Y:S04]  /*ce260*/  STL [R1+0x4f04], R209 ;  /* 0x004f04d101007387 */ /* 0x000fe80000100800 */
[----:B------:R1:W-:Y:S04]  /*ce270*/  STL [R1+0x5040], R16 ;  /* 0x0050401001007387 */ /* 0x0003e80000100800 */
[----:B-1----:R-:W3:Y:S04]  /*ce280*/  LDL.LU R16, [R1+0x5068] ;  /* 0x0050680001107983 */ /* 0x002ee80000300800 */
[----:B------:R1:W-:Y:S04]  /*ce290*/  STL [R1+0x5048], R7 ;  /* 0x0050480701007387 */ /* 0x0003e80000100800 */
[----:B-1----:R-:W4:Y:S04]  /*ce2a0*/  LDL.LU R7, [R1+0x5034] ;  /* 0x0050340001077983 */ /* 0x002f280000300800 */
[----:B------:R1:W-:Y:S01]  /*ce2b0*/  STL [R1+0x5050], R6 ;  /* 0x0050500601007387 */ /* 0x0003e20000100800 */
[----:B------:R-:W-:-:S03]  /*ce2c0*/  IADD3 R5, P6, R5, R3, RZ ;  /* 0x0000000305057210 */ /* 0x000fc60007fde0ff */
[----:B-1----:R-:W4:Y:S04]  /*ce2d0*/  LDL.LU R6, [R1+0x5070] ;  /* 0x0050700001067983 */ /* 0x002f280000300800 */
[----:B------:R-:W-:Y:S04]  /*ce2e0*/  STL [R1+0x4f0c], R207 ;  /* 0x004f0ccf01007387 */ /* 0x000fe80000100800 */
[----:B------:R-:W4:Y:S04]  /*ce2f0*/  LDL.LU R41, [R1+0x503c] ;  /* 0x00503c0001297983 */ /* 0x000f280000300800 */
[----:B------:R1:W-:Y:S04]  /*ce300*/  STL [R1+0x5058], R5 ;  /* 0x0050580501007387 */ /* 0x0003e80000100800 */
        /* <DEDUP_REMOVED lines=9> */
[----:B------:R-:W-:-:S03]  /*ce3a0*/  IMAD.X R201, R201, 0x1, R2, P5 ;  /* 0x00000001c9c97824 */ /* 0x000fc600028e0602 */
[----:B------:R-:W4:Y:S04]  /*ce3b0*/  LDL.LU R32, [R1+0x5064] ;  /* 0x0050640001207983 */ /* 0x000f280000300800 */
[----:B------:R-:W4:Y:S04]  /*ce3c0*/  LDL.LU R31, [R1+0x50a0] ;  /* 0x0050a000011f7983 */ /* 0x000f280000300800 */
[----:B------:R-:W4:Y:S01]  /*ce3d0*/  LDL.LU R30, [R1+0x506c] ;  /* 0x00506c00011e7983 */ /* 0x000f220000300800 */
[----:B------:R-:W-:-:S03]  /*ce3e0*/  IMAD.X R199, R199, 0x1, R2, P3 ;  /* 0x00000001c7c77824 */ /* 0x000fc600018e0602 */
[----:B------:R-:W4:Y:S04]  /*ce3f0*/  LDL.LU R29, [R1+0x50a8] ;  /* 0x0050a800011d7983 */ /* 0x000f280000300800 */
[----:B------:R-:W4:Y:S04]  /*ce400*/  LDL.LU R28, [R1+0x5074] ;  /* 0x00507400011c7983 */ /* 0x000f280000300800 */
[----:B------:R-:W4:Y:S04]  /*ce410*/  LDL.LU R27, [R1+0x50b0] ;  /* 0x0050b000011b7983 */ /* 0x000f280000300800 */
[----:B------:R-:W4:Y:S04]  /*ce420*/  LDL.LU R19, [R1+0x507c] ;  /* 0x00507c0001137983 */ /* 0x000f280000300800 */
[----:B------:R-:W-:Y:S04]  /*ce430*/  STL [R1+0x4f14], R205 ;  /* 0x004f14cd01007387 */ /* 0x000fe80000100800 */
[----:B------:R-:W4:Y:S01]  /*ce440*/  LDL.LU R18, [R1+0x5084] ;  /* 0x0050840001127983 */ /* 0x000f220000300800 */
[----:B--2---:R-:W-:-:S05]  /*ce450*/  IADD3 R17, P5, R17, R3, RZ ;  /* 0x0000000311117210 */ /* 0x004fca0007fbe0ff */
[----:B------:R1:W-:Y:S04]  /*ce460*/  STL [R1+0x5060], R17 ;  /* 0x0050601101007387 */ /* 0x0003e80000100800 */
[----:B-1----:R-:W2:Y:S01]  /*ce470*/  LDL.LU R17, [R1+0x508c] ;  /* 0x00508c0001117983 */ /* 0x002ea20000300800 */
[----:B---3--:R-:W-:-:S03]  /*ce480*/  IADD3 R16, P3, R16, R3, RZ ;  /* 0x0000000310107210 */ /* 0x008fc60007f7e0ff */
[----:B------:R-:W-:Y:S04]  /*ce490*/  STL [R1+0x4f1c], R203 ;  /* 0x004f1ccb01007387 */ /* 0x000fe80000100800 */
[----:B------:R1:W-:Y:S01]  /*ce4a0*/  STL [R1+0x5068], R16 ;  /* 0x0050681001007387 */ /* 0x0003e20000100800 */
[----:B----4-:R-:W-:-:S03]  /*ce4b0*/  IMAD.X R7, R7, 0x1, R2, P4 ;  /* 0x0000000107077824 */ /* 0x010fc600020e0602 */
[----:B-1----:R-:W3:Y:S04]  /*ce4c0*/  LDL.LU R16, [R1+0x5094] ;  /* 0x0050940001107983 */ /* 0x002ee80000300800 */
[----:B------:R-:W-:Y:S04]  /*ce4d0*/  STL [R1+0x4f24], R201 ;  /* 0x004f24c901007387 */ /* 0x000fe80000100800 */
[----:B------:R1:W-:Y:S01]  /*ce4e0*/  STL [R1+0x5034], R7 ;  /* 0x0050340701007387 */ /* 0x0003e20000100800 */
[----:B------:R-:W-:-:S03]  /*ce4f0*/  IADD3 R6, P4, R6, R3, RZ ;  /* 0x0000000306067210 */ /* 0x000fc60007f9e0ff */
[----:B-1----:R-:W4:Y:S04]  /*ce500*/  LDL.LU R7, [R1+0x509c] ;  /* 0x00509c0001077983 */ /* 0x002f280000300800 */
[----:B------:R1:W-:Y:S01]  /*ce510*/  STL [R1+0x5070], R6 ;  /* 0x0050700601007387 */ /* 0x0003e20000100800 */
[----:B------:R-:W-:-:S03]  /*ce520*/  IMAD.X R41, R41, 0x1, R2, P2 ;  /* 0x0000000129297824 */ /* 0x000fc600010e0602 */
[----:B-1----:R-:W4:Y:S01]  /*ce530*/  LDL.LU R6, [R1+0x50a4] ;  /* 0x0050a40001067983 */ /* 0x002f220000300800 */
[----:B------:R-:W-:-:S03]  /*ce540*/  IADD3 R5, P2, R5, R3, RZ ;  /* 0x0000000305057210 */ /* 0x000fc60007f5e0ff */
[----:B------:R-:W-:Y:S04]  /*ce550*/  STL [R1+0x4f2c], R199 ;  /* 0x004f2cc701007387 */ /* 0x000fe80000100800 */
[----:B------:R1:W-:Y:S04]  /*ce560*/  STL [R1+0x5078], R5 ;  /* 0x0050780501007387 */ /* 0x0003e80000100800 */
[----:B-1----:R-:W4:Y:S01]  /*ce570*/  LDL.LU R5, [R1+0x50ac] ;  /* 0x0050ac0001057983 */ /* 0x002f220000300800 */
[--C-:B------:R-:W-:Y:S01]  /*ce580*/  IMAD.X R40, R40, 0x1, R2.reuse, P1 ;  /* 0x0000000128287824 */ /* 0x100fe200008e0602 */
[-C--:B------:R-:W-:Y:S01]  /*ce590*/  IADD3 R39, P1, R39, R3.reuse, RZ ;  /* 0x0000000327277210 */ /* 0x080fe20007f3e0ff */
[--C-:B------:R-:W-:Y:S01]  /*ce5a0*/  IMAD.X R38, R38, 0x1, R2.reuse, P0 ;  /* 0x0000000126267824 */ /* 0x100fe200000e0602 */
[----:B------:R-:W-:Y:S01]  /*ce5b0*/  IADD3 R37, P0, R37, R3, RZ ;  /* 0x0000000325257210 */ /* 0x000fe20007f1e0ff */
        /* <DEDUP_REMOVED lines=23> */
[----:B------:R-:W-:Y:S04]  /*ce730*/  STL [R1+0x506c], R30 ;  /* 0x00506c1e01007387 */ /* 0x000fe80000100800 */
[----:B------:R-:W-:Y:S01]  /*ce740*/  STL [R1+0x50a8], R29 ;  /* 0x0050a81d01007387 */ /* 0x000fe20000100800 */
[----:B------:R-:W-:Y:S01]  /*ce750*/  IMAD.X R18, R18, 0x1, R2, P0 ;  /* 0x0000000112127824 */ /* 0x000fe200000e0602 */
[----:B------:R-:W-:-:S02]  /*ce760*/  IADD3 R194, P0, R194, R3, RZ ;  /* 0x00000003c2c27210 */ /* 0x000fc40007f1e0ff */
[----:B------:R-:W-:Y:S04]  /*ce770*/  STL [R1+0x5074], R28 ;  /* 0x0050741c01007387 */ /* 0x000fe80000100800 */
[----:B------:R-:W-:Y:S04]  /*ce780*/  STL [R1+0x50b0], R27 ;  /* 0x0050b01b01007387 */ /* 0x000fe80000100800 */
[----:B------:R-:W-:Y:S04]  /*ce790*/  STL [R1+0x507c], R19 ;  /* 0x00507c1301007387 */ /* 0x000fe80000100800 */
[----:B------:R-:W-:Y:S04]  /*ce7a0*/  STL [R1+0x50b8], R196 ;  /* 0x0050b8c401007387 */ /* 0x000fe80000100800 */
[----:B------:R-:W-:Y:S01]  /*ce7b0*/  STL [R1+0x5084], R18 ;  /* 0x0050841201007387 */ /* 0x000fe20000100800 */
[----:B--2---:R-:W-:Y:S01]  /*ce7c0*/  IMAD.X R17, R17, 0x1, R2, P6 ;  /* 0x0000000111117824 */ /* 0x004fe200030e0602 */
[----:B------:R-:W-:-:S04]  /*ce7d0*/  IADD3 R192, P6, R192, R3, RZ ;  /* 0x00000003c0c07210 */ /* 0x000fc80007fde0ff */
[----:B------:R1:W-:Y:S04]  /*ce7e0*/  STL [R1+0x508c], R17 ;  /* 0x00508c1101007387 */ /* 0x0003e80000100800 */
[----:B------:R-:W-:Y:S01]  /*ce7f0*/  STL [R1+0x50c0], R194 ;  /* 0x0050c0c201007387 */ /* 0x000fe20000100800 */
[----:B---3--:R-:W-:Y:S01]  /*ce800*/  IMAD.X R16, R16, 0x1, R2, P5 ;  /* 0x0000000110107824 */ /* 0x008fe200028e0602 */
[----:B------:R-:W-:-:S04]  /*ce810*/  IADD3 R190, P5, R190, R3, RZ ;  /* 0x00000003bebe7210 */ /* 0x000fc80007fbe0ff */
[----:B------:R2:W-:Y:S04]  /*ce820*/  STL [R1+0x5094], R16 ;  /* 0x0050941001007387 */ /* 0x0005e80000100800 */
[----:B------:R-:W-:Y:S01]  /*ce830*/  STL [R1+0x50c8], R192 ;  /* 0x0050c8c001007387 */ /* 0x000fe20000100800 */
[----:B----4-:R-:W-:-:S05]  /*ce840*/  IMAD.X R7, R7, 0x1, R2, P3 ;  /* 0x0000000107077824 */ /* 0x010fca00018e0602 */
[----:B------:R3:W-:Y:S04]  /*ce850*/  STL [R1+0x509c], R7 ;  /* 0x00509c0701007387 */ /* 0x0007e80000100800 */
[----:B------:R-:W-:Y:S01]  /*ce860*/  STL [R1+0x50d0], R190 ;  /* 0x0050d0be01007387 */ /* 0x000fe20000100800 */
[----:B------:R-:W-:-:S05]  /*ce870*/  IMAD.X R6, R6, 0x1, R2, P4 ;  /* 0x0000000106067824 */ /* 0x000fca00020e0602 */
        /* <DEDUP_REMOVED lines=11> */
[----:B------:R-:W4:Y:S01]  /*ce930*/  LDL.LU R34, [R1+0x5260] ;  /* 0x0052600001227983 */ /* 0x000f220000300800 */
[-C--:B------:R-:W-:Y:S01]  /*ce940*/  IADD3 R184, P2, R184, R3.reuse, RZ ;  /* 0x00000003b8b87210 */ /* 0x080fe20007f5e0ff */
[--C-:B------:R-:W-:Y:S01]  /*ce950*/  IMAD.X R195, R195, 0x1, R2.reuse, P0 ;  /* 0x00000001c3c37824 */ /* 0x100fe200000e0602 */
[-C--:B------:R-:W-:Y:S01]  /*ce960*/  IADD3 R182, P1, R182, R3.reuse, RZ ;  /* 0x00000003b6b67210 */ /* 0x080fe20007f3e0ff */
[----:B------:R-:W-:Y:S01]  /*ce970*/  STL [R1+0x50d8], R188 ;  /* 0x0050d8bc01007387 */ /* 0x000fe20000100800 */
[----:B------:R-:W-:Y:S01]  /*ce980*/  IMAD.X R193, R193, 0x1, R2, P6 ;  /* 0x00000001c1c17824 */ /* 0x000fe200030e0602 */
[----:B------:R-:W-:-:S02]  /*ce990*/  IADD3 R180, P0, R180, R3, RZ ;  /* 0x00000003b4b47210 */ /* 0x000fc40007f1e0ff */
[----:B------:R-:W-:Y:S01]  /*ce9a0*/  STL [R1+0x50e0], R186 ;  /* 0x0050e0ba01007387 */ /* 0x000fe20000100800 */
[--C-:B------:R-:W-:Y:S01]  /*ce9b0*/  IMAD.X R191, R191, 0x1, R2.reuse, P5 ;  /* 0x00000001bfbf7824 */ /* 0x100fe200028e0602 */
[----:B------:R-:W-:Y:S02]  /*ce9c0*/  IADD3 R178, P6, R178, R3, RZ ;  /* 0x00000003b2b27210 */ /* 0x000fe40007fde0ff */
        /* <DEDUP_REMOVED lines=25> */
[----:B------:R-:W-:Y:S04]  /*ceb60*/  STL [R1+0x50ec], R183 ;  /* 0x0050ecb701007387 */ /* 0x000fe80000100800 */
[----:B------:R-:W-:Y:S04]  /*ceb70*/  STL [R1+0x5120], R170 ;  /* 0x005120aa01007387 */ /* 0x000fe80000100800 */
[----:B------:R-:W-:Y:S04]  /*ceb80*/  STL [R1+0x50f4], R181 ;  /* 0x0050f4b501007387 */ /* 0x000fe80000100800 */
[----:B------:R-:W-:Y:S04]  /*ceb90*/  STL [R1+0x5128], R168 ;  /* 0x005128a801007387 */ /* 0x000fe80000100800 */
[----:B------:R-:W4:Y:S04]  /*ceba0*/  LDL.LU R33, [R1+0x5268] ;  /* 0x0052680001217983 */ /* 0x000f280000300800 */
[----:B------:R-:W4:Y:S04]  /*cebb0*/  LDL.LU R32, [R1+0x5234] ;  /* 0x0052340001207983 */ /* 0x000f280000300800 */
[----:B------:R-:W4:Y:S01]  /*cebc0*/  LDL.LU R31, [R1+0x5270] ;  /* 0x00527000011f7983 */ /* 0x000f220000300800 */
[----:B------:R-:W-:Y:S01]  /*cebd0*/  IADD3 R166, P0, R166, R3, RZ ;  /* 0x00000003a6a67210 */ /* 0x000fe20007f1e0ff */
[----:B------:R-:W-:-:S02]  /*cebe0*/  IMAD.X R177, R177, 0x1, R2, P5 ;  /* 0x00000001b1b17824 */ /* 0x000fc400028e0602 */
[--C-:B------:R-:W-:Y:S02]  /*cebf0*/  IMAD.X R175, R175, 0x1, R2.reuse, P3 ;  /* 0x00000001afaf7824 */ /* 0x100fe400018e0602 */
[--C-:B------:R-:W-:Y:S02]  /*cec00*/  IMAD.X R173, R173, 0x1, R2.reuse, P4 ;  /* 0x00000001adad7824 */ /* 0x100fe400020e0602 */
[----:B------:R-:W-:Y:S01]  /*cec10*/  IMAD.X R171, R171, 0x1, R2, P2 ;  /* 0x00000001abab7824 */ /* 0x000fe200010e0602 */
[----:B------:R-:W-:-:S05]  /*cec20*/  IADD3 R17, P6, R17, R3, RZ ;  /* 0x0000000311117210 */ /* 0x000fca0007fde0ff */
[----:B------:R1:W-:Y:S04]  /*cec30*/  STL [R1+0x5238], R17 ;  /* 0x0052381101007387 */ /* 0x0003e80000100800 */
[----:B------:R-:W4:Y:S01]  /*cec40*/  LDL.LU R30, [R1+0x523c] ;  /* 0x00523c00011e7983 */ /* 0x000f220000300800 */
[----:B--2---:R-:W-:-:S03]  /*cec50*/  IADD3 R16, P5, R16, R3, RZ ;  /* 0x0000000310107210 */ /* 0x004fc60007fbe0ff */
[----:B------:R-:W2:Y:S04]  /*cec60*/  LDL.LU R29, [R1+0x5278] ;  /* 0x00527800011d7983 */ /* 0x000ea80000300800 */
[----:B------:R-:W2:Y:S04]  /*cec70*/  LDL.LU R28, [R1+0x5244] ;  /* 0x00524400011c7983 */ /* 0x000ea80000300800 */
[----:B------:R-:W2:Y:S01]  /*cec80*/  LDL.LU R27, [R1+0x5280] ;  /* 0x00528000011b7983 */ /* 0x000ea20000300800 */
[----:B---3--:R-:W-:-:S03]  /*cec90*/  IADD3 R7, P3, R7, R3, RZ ;  /* 0x0000000307077210 */ /* 0x008fc60007f7e0ff */
[----:B------:R-:W3:Y:S04]  /*ceca0*/  LDL.LU R19, [R1+0x524c] ;  /* 0x00524c0001137983 */ /* 0x000ee80000300800 */
[----:B------:R-:W3:Y:S01]  /*cecb0*/  LDL.LU R18, [R1+0x5254] ;  /* 0x0052540001127983 */ /* 0x000ee20000300800 */
[----:B----4-:R-:W-:-:S03]  /*cecc0*/  IADD3 R6, P4, R6, R3, RZ ;  /* 0x0000000306067210 */ /* 0x010fc60007f9e0ff */
[----:B------:R-:W-:Y:S04]  /*cecd0*/  STL [R1+0x50fc], R179 ;  /* 0x0050fcb301007387 */ /* 0x000fe80000100800 */
[----:B------:R-:W-:Y:S04]  /*cece0*/  STL [R1+0x5130], R166 ;  /* 0x005130a601007387 */ /* 0x000fe80000100800 */
[----:B-1----:R-:W4:Y:S04]  /*cecf0*/  LDL.LU R17, [R1+0x525c] ;  /* 0x00525c0001117983 */ /* 0x002f280000300800 */
[----:B------:R1:W-:Y:S01]  /*ced00*/  STL [R1+0x5240], R16 ;  /* 0x0052401001007387 */ /* 0x0003e20000100800 */
[----:B------:R-:W-:-:S03]  /*ced10*/  IADD3 R5, P2, R5, R3, RZ ;  /* 0x0000000305057210 */ /* 0x000fc60007f5e0ff */
[----:B-1----:R-:W4:Y:S04]  /*ced20*/  LDL.LU R16, [R1+0x5264] ;  /* 0x0052640001107983 */ /* 0x002f280000300800 */
[----:B------:R-:W-:Y:S04]  /*ced30*/  STL [R1+0x5104], R177 ;  /* 0x005104b101007387 */ /* 0x000fe80000100800 */
[----:B------:R1:W-:Y:S04]  /*ced40*/  STL [R1+0x5248], R7 ;  /* 0x0052480701007387 */ /* 0x0003e80000100800 */
[----:B-1----:R-:W4:Y:S04]  /*ced50*/  LDL.LU R7, [R1+0x526c] ;  /* 0x00526c0001077983 */ /* 0x002f280000300800 */
[----:B------:R1:W-:Y:S04]  /*ced60*/  STL [R1+0x5250], R6 ;  /* 0x0052500601007387 */ /* 0x0003e80000100800 */
[----:B-1----:R-:W4:Y:S04]  /*ced70*/  LDL.LU R6, [R1+0x5274] ;  /* 0x0052740001067983 */ /* 0x002f280000300800 */
[----:B------:R-:W-:Y:S04]  /*ced80*/  STL [R1+0x510c], R175 ;  /* 0x00510caf01007387 */ /* 0x000fe80000100800 */
        /* <DEDUP_REMOVED lines=9> */
[----:B------:R1:W-:Y:S01]  /*cee20*/  STL [R1+0x5260], R34 ;  /* 0x0052602201007387 */ /* 0x0003e20000100800 */
[----:B------:R-:W-:-:S03]  /*cee30*/  IADD3 R31, P6, R31, R3, RZ ;  /* 0x000000031f1f7210 */ /* 0x000fc60007fde0ff */
[----:B------:R-:W-:Y:S04]  /*cee40*/  STL [R1+0x5124], R169 ;  /* 0x005124a901007387 */ /* 0x000fe80000100800 */
[----:B------:R-:W-:Y:S04]  /*cee50*/  STL [R1+0x5268], R33 ;  /* 0x0052682101007387 */ /* 0x000fe80000100800 */
[----:B------:R-:W-:Y:S04]  /*cee60*/  STL [R1+0x512c], R167 ;  /* 0x00512ca701007387 */ /* 0x000fe80000100800 */
[----:B------:R-:W-:Y:S04]  /*cee70*/  STL [R1+0x5234], R32 ;  /* 0x0052342001007387 */ /* 0x000fe80000100800 */
[----:B------:R-:W-:Y:S01]  /*cee80*/  STL [R1+0x5270], R31 ;  /* 0x0052701f01007387 */ /* 0x000fe20000100800 */
[----:B------:R-:W-:Y:S01]  /*cee90*/  IMAD.X R30, R30, 0x1, R2, P5 ;  /* 0x000000011e1e7824 */ /* 0x000fe200028e0602 */
[----:B--2---:R-:W-:-:S04]  /*ceea0*/  IADD3 R29, P5, R29, R3, RZ ;  /* 0x000000031d1d7210 */ /* 0x004fc80007fbe0ff */
[----:B------:R-:W-:Y:S01]  /*ceeb0*/  STL [R1+0x523c], R30 ;  /* 0x00523c1e01007387 */ /* 0x000fe20000100800 */
[----:B------:R-:W-:-:S03]  /*ceec0*/  IMAD.X R28, R28, 0x1, R2, P3 ;  /* 0x000000011c1c7824 */ /* 0x000fc600018e0602 */
[----:B------:R-:W-:Y:S01]  /*ceed0*/  STL [R1+0x5278], R29 ;  /* 0x0052781d01007387 */ /* 0x000fe20000100800 */
[----:B------:R-:W-:-:S03]  /*ceee0*/  IADD3 R27, P3, R27, R3, RZ ;  /* 0x000000031b1b7210 */ /* 0x000fc60007f7e0ff */
[----:B------:R2:W-:Y:S01]  /*ceef0*/  STL [R1+0x5244], R28 ;  /* 0x0052441c01007387 */ /* 0x0005e20000100800 */
[--C-:B---3--:R-:W-:Y:S01]  /*cef00*/  IMAD.X R19, R19, 0x1, R2.reuse, P4 ;  /* 0x0000000113137824 */ /* 0x108fe200020e0602 */
[-C--:B------:R-:W-:Y:S02]  /*cef10*/  IADD3 R66, P4, R66, R3.reuse, RZ ;  /* 0x0000000342427210 */ /* 0x080fe40007f9e0ff */
[----:B------:R3:W-:Y:S01]  /*cef20*/  STL [R1+0x5280], R27 ;  /* 0x0052801b01007387 */ /* 0x0007e20000100800 */
[--C-:B------:R-:W-:Y:S01]  /*cef30*/  IMAD.X R18, R18, 0x1, R2.reuse, P2 ;  /* 0x0000000112127824 */ /* 0x100fe200010e0602 */
[-C--:B------:R-:W-:Y:S02]  /*cef40*/  IADD3 R64, P2, R64, R3.reuse, RZ ;  /* 0x0000000340407210 */ /* 0x080fe40007f5e0ff */
[----:B------:R-:W-:Y:S04]  /*cef50*/  STL [R1+0x524c], R19 ;  /* 0x00524c1301007387 */ /* 0x000fe80000100800 */
[----:B------:R-:W-:Y:S01]  /*cef60*/  STL [R1+0x5288], R66 ;  /* 0x0052884201007387 */ /* 0x000fe20000100800 */
[----:B----4-:R-:W-:Y:S01]  /*cef70*/  IMAD.X R17, R17, 0x1, R2, P1 ;  /* 0x0000000111117824 */ /* 0x010fe200008e0602 */
[----:B------:R-:W-:-:S02]  /*cef80*/  IADD3 R62, P1, R62, R3, RZ ;  /* 0x000000033e3e7210 */ /* 0x000fc40007f3e0ff */
[----:B------:R4:W-:Y:S04]  /*cef90*/  STL [R1+0x5254], R18 ;  /* 0x0052541201007387 */ /* 0x0009e80000100800 */
[----:B------:R-:W-:Y:S04]  /*cefa0*/  STL [R1+0x525c], R17 ;  /* 0x00525c1101007387 */ /* 0x000fe80000100800 */
[----:B------:R-:W-:Y:S01]  /*cefb0*/  STL [R1+0x5290], R64 ;  /* 0x0052904001007387 */ /* 0x000fe20000100800 */
[----:B------:R-:W-:Y:S01]  /*cefc0*/  IMAD.X R16, R16, 0x1, R2, P0 ;  /* 0x0000000110107824 */ /* 0x000fe200000e0602 */
[----:B------:R-:W-:-:S04]  /*cefd0*/  IADD3 R60, P0, R60, R3, RZ ;  /* 0x000000033c3c7210 */ /* 0x000fc80007f1e0ff */
[----:B------:R4:W-:Y:S04]  /*cefe0*/  STL [R1+0x5264], R16 ;  /* 0x0052641001007387 */ /* 0x0009e80000100800 */
[----:B------:R-:W-:Y:S01]  /*ceff0*/  STL [R1+0x5298], R62 ;  /* 0x0052983e01007387 */ /* 0x000fe20000100800 */
[----:B------:R-:W-:-:S05]  /*cf000*/  IMAD.X R7, R7, 0x1, R2, P6 ;  /* 0x0000000107077824 */ /* 0x000fca00030e0602 */
[----:B------:R-:W-:Y:S04]  /*cf010*/  STL [R1+0x526c], R7 ;  /* 0x00526c0701007387 */ /* 0x000fe80000100800 */
[----:B------:R-:W-:Y:S01]  /*cf020*/  STL [R1+0x52a0], R60 ;  /* 0x0052a03c01007387 */ /* 0x000fe20000100800 */
[----:B------:R-:W-:-:S05]  /*cf030*/  IMAD.X R6, R6, 0x1, R2, P5 ;  /* 0x0000000106067824 */ /* 0x000fca00028e0602 */
[----:B------:R4:W-:Y:S04]  /*cf040*/  STL [R1+0x5274], R6 ;  /* 0x0052740601007387 */ /* 0x0009e80000100800 */
[----:B-1----:R-:W4:Y:S04]  /*cf050*/  LDL.LU R34, [R1+0x758] ;  /* 0x0007580001227983 */ /* 0x002f280000300800 */
[----:B------:R-:W4:Y:S04]  /*cf060*/  LDL.LU R35, [R1+0x75c] ;  /* 0x00075c0001237983 */ /* 0x000f280000300800 */
[----:B------:R-:W4:Y:S01]  /*cf070*/  LDL.LU R142, [R1+0x760] ;  /* 0x00076000018e7983 */ /* 0x000f220000300800 */
[----:B------:R-:W-:-:S05]  /*cf080*/  IMAD.X R5, R5, 0x1, R2, P3 ;  /* 0x0000000105057824 */ /* 0x000fca00018e0602 */
[----:B------:R-:W-:Y:S04]  /*cf090*/  STL [R1+0x527c], R5 ;  /* 0x00527c0501007387 */ /* 0x000fe80000100800 */
        /* <DEDUP_REMOVED lines=74> */
[----:B------:R-:W-:-:S03]  /*cf540*/  IADD3 R114, P5, R114, R3, RZ ;  /* 0x0000000372727210 */ /* 0x000fc60007fbe0ff */
[----:B------:R-:W-:Y:S01]  /*cf550*/  STL [R1+0x5300], R122 ;  /* 0x0053007a01007387 */ /* 0x000fe20000100800 */
[----:B------:R-:W-:-:S03]  /*cf560*/  IMAD.X R131, R131, 0x1, R2, P3 ;  /* 0x0000000183837824 */ /* 0x000fc600018e0602 */
        /* <DEDUP_REMOVED lines=10> */
[----:B----4-:R-:W-:-:S02]  /*cf610*/  IMAD.MOV.U32 R55, RZ, RZ, R34 ;  /* 0x000000ffff377224 */ /* 0x010fc400078e0022 */
[----:B------:R-:W-:Y:S02]  /*cf620*/  IMAD.MOV.U32 R54, RZ, RZ, R35 ;  /* 0x000000ffff367224 */ /* 0x000fe400078e0023 */
[----:B------:R-:W-:-:S03]  /*cf630*/  IMAD.MOV.U32 R103, RZ, RZ, R142 ;  /* 0x000000ffff677224 */ /* 0x000fc600078e008e */
[----:B------:R1:W-:Y:S01]  /*cf640*/  STL.64 [R1+0x36e8], R54 ;  /* 0x0036e83601007387 */ /* 0x0003e20000100a00 */
[----:B------:R-:W-:Y:S02]  /*cf650*/  IMAD.MOV.U32 R102, RZ, RZ, R143 ;  /* 0x000000ffff667224 */ /* 0x000fe400078e008f */
[----:B------:R-:W-:-:S03]  /*cf660*/  IMAD.MOV.U32 R99, RZ, RZ, R134 ;  /* 0x000000ffff637224 */ /* 0x000fc600078e0086 */
[----:B------:R4:W-:Y:S01]  /*cf670*/  STL.64 [R1+0x36e0], R102 ;  /* 0x0036e06601007387 */ /* 0x0009e20000100a00 */
[----:B------:R-:W-:Y:S02]  /*cf680*/  IMAD.MOV.U32 R111, RZ, RZ, R135 ;  /* 0x000000ffff6f7224 */ /* 0x000fe400078e0087 */
[----:B------:R-:W-:Y:S01]  /*cf690*/  IMAD.MOV.U32 R110, RZ, RZ, R150 ;  /* 0x000000ffff6e7224 */ /* 0x000fe200078e0096 */
[----:B------:R4:W-:Y:S01]  /*cf6a0*/  STL.64 [R1+0x36d8], R98 ;  /* 0x0036d86201007387 */ /* 0x0009e20000100a00 */
[----:B------:R-:W-:Y:S02]  /*cf6b0*/  IMAD.MOV.U32 R143, RZ, RZ, R151 ;  /* 0x000000ffff8f7224 */ /* 0x000fe400078e0097 */
[----:B------:R-:W-:Y:S01]  /*cf6c0*/  IMAD.MOV.U32 R142, RZ, RZ, R146 ;  /* 0x000000ffff8e7224 */ /* 0x000fe200078e0092 */
[----:B------:R4:W-:Y:S01]  /*cf6d0*/  STL.64 [R1+0x36d0], R110 ;  /* 0x0036d06e01007387 */ /* 0x0009e20000100a00 */
[----:B------:R-:W-:Y:S02]  /*cf6e0*/  IMAD.MOV.U32 R135, RZ, RZ, R147 ;  /* 0x000000ffff877224 */ /* 0x000fe400078e0093 */
[----:B--2---:R-:W-:Y:S01]  /*cf6f0*/  IMAD.MOV.U32 R134, RZ, RZ, R28 ;  /* 0x000000ffff867224 */ /* 0x004fe200078e001c */
[----:B------:R2:W-:Y:S01]  /*cf700*/  STL.64 [R1+0x36c8], R142 ;  /* 0x0036c88e01007387 */ /* 0x0005e20000100a00 */
[----:B------:R-:W-:-:S02]  /*cf710*/  IMAD.MOV.U32 R151, RZ, RZ, R29 ;  /* 0x000000ffff977224 */ /* 0x000fc400078e001d */
[----:B------:R-:W-:Y:S01]  /*cf720*/  IMAD.MOV.U32 R150, RZ, RZ, R30 ;  /* 0x000000ffff967224 */ /* 0x000fe200078e001e */
[----:B------:R2:W-:Y:S01]  /*cf730*/  STL.64 [R1+0x36c0], R134 ;  /* 0x0036c08601007387 */ /* 0x0005e20000100a00 */
[----:B------:R-:W-:Y:S02]  /*cf740*/  IMAD.MOV.U32 R147, RZ, RZ, R31 ;  /* 0x000000ffff937224 */ /* 0x000fe400078e001f */
[----:B---3--:R-:W-:Y:S01]  /*cf750*/  IMAD.MOV.U32 R146, RZ, RZ, R27 ;  /* 0x000000ffff927224 */ /* 0x008fe200078e001b */
[----:B------:R-:W-:-:S04]  /*cf760*/  LOP3.LUT R105, R105, R104, RZ, 0x3c, !PT ;  /* 0x0000006869697212 */ /* 0x000fc800078e3cff */
[----:B------:R-:W-:Y:S02]  /*cf770*/  LOP3.LUT R104, R105, R104, RZ, 0x3c, !PT ;  /* 0x0000006869687212 */ /* 0x000fe400078e3cff */
[----:B------:R-:W-:-:S04]  /*cf780*/  LOP3.LUT R117, R117, R116, RZ, 0x3c, !PT ;  /* 0x0000007475757212 */ /* 0x000fc800078e3cff */
[----:B------:R-:W-:Y:S02]  /*cf790*/  LOP3.LUT R116, R117, R116, RZ, 0x3c, !PT ;  /* 0x0000007475747212 */ /* 0x000fe400078e3cff */
[----:B------:R-:W-:Y:S02]  /*cf7a0*/  LOP3.LUT R129, R129, R128, RZ, 0x3c, !PT ;  /* 0x0000008081817212 */ /* 0x000fe400078e3cff */
[----:B------:R-:W-:Y:S02]  /*cf7b0*/  LOP3.LUT R105, R105, R104, RZ, 0x3c, !PT ;  /* 0x0000006869697212 */ /* 0x000fe400078e3cff */
[----:B------:R-:W-:Y:S02]  /*cf7c0*/  LOP3.LUT R128, R129, R128, RZ, 0x3c, !PT ;  /* 0x0000008081807212 */ /* 0x000fe400078e3cff */
[----:B------:R-:W-:Y:S02]  /*cf7d0*/  LOP3.LUT R121, R121, R120, RZ, 0x3c, !PT ;  /* 0x0000007879797212 */ /* 0x000fe400078e3cff */
[----:B------:R-:W-:-:S02]  /*cf7e0*/  LOP3.LUT R117, R117, R116, RZ, 0x3c, !PT ;  /* 0x0000007475757212 */ /* 0x000fc400078e3cff */
[----:B------:R-:W-:Y:S02]  /*cf7f0*/  LOP3.LUT R120, R121, R120, RZ, 0x3c, !PT ;  /* 0x0000007879787212 */ /* 0x000fe400078e3cff */
[----:B------:R-:W-:Y:S01]  /*cf800*/  LOP3.LUT R155, R155, R154, RZ, 0x3c, !PT ;  /* 0x0000009a9b9b7212 */ /* 0x000fe200078e3cff */
[----:B------:R3:W-:Y:S01]  /*cf810*/  STL.64 [R1+0x36b8], R150 ;  /* 0x0036b89601007387 */ /* 0x0007e20000100a00 */
[----:B------:R-:W-:Y:S02]  /*cf820*/  LOP3.LUT R129, R129, R128, RZ, 0x3c, !PT ;  /* 0x0000008081817212 */ /* 0x000fe400078e3cff */
[----:B------:R-:W-:Y:S02]  /*cf830*/  LOP3.LUT R154, R155, R154, RZ, 0x3c, !PT ;  /* 0x0000009a9b9a7212 */ /* 0x000fe400078e3cff */
[----:B------:R-:W-:Y:S01]  /*cf840*/  LOP3.LUT R159, R159, R158, RZ, 0x3c, !PT ;  /* 0x0000009e9f9f7212 */ /* 0x000fe200078e3cff */
[----:B------:R3:W-:Y:S01]  /*cf850*/  STL.64 [R1+0x36b0], R146 ;  /* 0x0036b09201007387 */ /* 0x0007e20000100a00 */
[----:B------:R-:W-:-:S02]  /*cf860*/  LOP3.LUT R121, R121, R120, RZ, 0x3c, !PT ;  /* 0x0000007879797212 */ /* 0x000fc400078e3cff */
[----:B------:R-:W-:Y:S01]  /*cf870*/  LOP3.LUT R158, R159, R158, RZ, 0x3c, !PT ;  /* 0x0000009e9f9e7212 */ /* 0x000fe200078e3cff */
[----:B------:R3:W-:Y:S01]  /*cf880*/  STL.64 [R1+0x36a8], R104 ;  /* 0x0036a86801007387 */ /* 0x0007e20000100a00 */
[----:B------:R-:W-:Y:S02]  /*cf890*/  LOP3.LUT R155, R155, R154, RZ, 0x3c, !PT ;  /* 0x0000009a9b9b7212 */ /* 0x000fe400078e3cff */
[----:B------:R-:W-:Y:S01]  /*cf8a0*/  LOP3.LUT R159, R159, R158, RZ, 0x3c, !PT ;  /* 0x0000009e9f9f7212 */ /* 0x000fe200078e3cff */
        /* <DEDUP_REMOVED lines=10> */
[----:B------:R-:W4:Y:S04]  /*cf950*/  LDL.LU R34, [R1+0x6b8] ;  /* 0x0006b80001227983 */ /* 0x000f280000300800 */
[----:B------:R-:W2:Y:S04]  /*cf960*/  LDL.LU R35, [R1+0x6bc] ;  /* 0x0006bc0001237983 */ /* 0x000ea80000300800 */
[----:B------:R-:W3:Y:S04]  /*cf970*/  LDL.LU R28, [R1+0x6c0] ;  /* 0x0006c000011c7983 */ /* 0x000ee80000300800 */
[----:B------:R-:W3:Y:S04]  /*cf980*/  LDL.LU R29, [R1+0x6c4] ;  /* 0x0006c400011d7983 */ /* 0x000ee80000300800 */
[----:B------:R-:W3:Y:S04]  /*cf990*/  LDL.LU R30, [R1+0x6c8] ;  /* 0x0006c800011e7983 */ /* 0x000ee80000300800 */
[----:B------:R-:W3:Y:S04]  /*cf9a0*/  LDL.LU R31, [R1+0x6cc] ;  /* 0x0006cc00011f7983 */ /* 0x000ee80000300800 */
[----:B------:R1:W-:Y:S04]  /*cf9b0*/  STL.64 [R1+0x3650], R86 ;  /* 0x0036505601007387 */ /* 0x0003e80000100a00 */
[----:B------:R-:W3:Y:S04]  /*cf9c0*/  LDL.LU R27, [R1+0x6a0] ;  /* 0x0006a000011b7983 */ /* 0x000ee80000300800 */
[----:B------:R1:W-:Y:S04]  /*cf9d0*/  STL.64 [R1+0x3648], R80 ;  /* 0x0036485001007387 */ /* 0x0003e80000100a00 */
[----:B------:R1:W-:Y:S04]  /*cf9e0*/  STL.64 [R1+0x3640], R82 ;  /* 0x0036405201007387 */ /* 0x0003e80000100a00 */
[----:B------:R1:W-:Y:S01]  /*cf9f0*/  STL.64 [R1+0x3638], R76 ;  /* 0x0036384c01007387 */ /* 0x0003e20000100a00 */
[----:B------:R-:W-:-:S03]  /*cfa00*/  UISETP.GT.AND UP1, UPT, UR15, 0x2d, UPT ;  /* 0x0000002d0f00788c */ /* 0x000fc6000bf24270 */
[----:B------:R1:W-:Y:S04]  /*cfa10*/  STL.64 [R1+0x3630], R78 ;  /* 0x0036304e01007387 */ /* 0x0003e80000100a00 */
[----:B------:R1:W-:Y:S04]  /*cfa20*/  STL.64 [R1+0x3628], R72 ;  /* 0x0036284801007387 */ /* 0x0003e80000100a00 */
[----:B------:R1:W-:Y:S04]  /*cfa30*/  STL.64 [R1+0x3620], R74 ;  /* 0x0036204a01007387 */ /* 0x0003e80000100a00 */
[----:B------:R1:W-:Y:S01]  /*cfa40*/  STL.64 [R1+0x3618], R68 ;  /* 0x0036184401007387 */ /* 0x0003e20000100a00 */
[----:B------:R-:W-:-:S03]  /*cfa50*/  USEL UR10, URZ, 0x4, !UP1 ;  /* 0x000000043f0a7887 */ /* 0x000fc6000c800000 */
[----:B------:R1:W-:Y:S04]  /*cfa60*/  STL.64 [R1+0x3610], R70 ;  /* 0x0036104601007387 */ /* 0x0003e80000100a00 */
[----:B------:R1:W-:Y:S04]  /*cfa70*/  STL.64 [R1+0x3608], R236 ;  /* 0x003608ec01007387 */ /* 0x0003e80000100a00 */
[----:B------:R1:W-:Y:S01]  /*cfa80*/  STL.64 [R1+0x3600], R238 ;  /* 0x003600ee01007387 */ /* 0x0003e20000100a00 */
[----:B------:R-:W-:-:S03]  /*cfa90*/  IMAD.MOV.U32 R46, RZ, RZ, R144 ;  /* 0x000000ffff2e7224 */ /* 0x000fc600078e0090 */
[----:B------:R1:W-:Y:S01]  /*cfaa0*/  STL.64 [R1+0x35f8], R240 ;  /* 0x0035f8f001007387 */ /* 0x0003e20000100a00 */
[----:B------:R-:W-:-:S03]  /*cfab0*/  IMAD.MOV.U32 R47, RZ, RZ, R141 ;  /* 0x000000ffff2f7224 */ /* 0x000fc600078e008d */
[----:B------:R1:W-:Y:S01]  /*cfac0*/  STL.64 [R1+0x35f0], R242 ;  /* 0x0035f0f201007387 */ /* 0x0003e20000100a00 */
[----:B------:R-:W-:Y:S01]  /*cfad0*/  IMAD.MOV.U32 R45, RZ, RZ, R145 ;  /* 0x000000ffff2d7224 */ /* 0x000fe200078e0091 */
[----:B------:R-:W-:Y:S02]  /*cfae0*/  USEL UR10, UR10, URZ, !UP0 ;  /* 0x0000003f0a0a7287 */ /* 0x000fe4000c000000 */
[----:B------:R1:W-:Y:S01]  /*cfaf0*/  STL.64 [R1+0x36f8], R248 ;  /* 0x0036f8f801007387 */ /* 0x0003e20000100a00 */
[----:B------:R-:W-:Y:S01]  /*cfb00*/  IMAD.MOV.U32 R42, RZ, RZ, R246 ;  /* 0x000000ffff2a7224 */ /* 0x000fe200078e00f6 */
[----:B------:R-:W-:Y:S01]  /*cfb10*/  LOP3.LUT R15, R15, R14, RZ, 0x3c, !PT ;  /* 0x0000000e0f0f7212 */ /* 0x000fe200078e3cff */
[----:B------:R-:W-:Y:S01]  /*cfb20*/  IMAD.MOV.U32 R43, RZ, RZ, R132 ;  /* 0x000000ffff2b7224 */ /* 0x000fe200078e0084 */
[----:B------:R1:W-:Y:S01]  /*cfb30*/  STL.64 [R1+0x36f0], R250 ;  /* 0x0036f0fa01007387 */ /* 0x0003e20000100a00 */
[----:B------:R-:W-:Y:S01]  /*cfb40*/  IMAD.MOV.U32 R40, RZ, RZ, R136 ;  /* 0x000000ffff287224 */ /* 0x000fe200078e0088 */
[----:B------:R-:W-:Y:S01]  /*cfb50*/  LOP3.LUT R21, R21, R20, RZ, 0x3c, !PT ;  /* 0x0000001415157212 */ /* 0x000fe200078e3cff */
[----:B------:R-:W-:Y:S01]  /*cfb60*/  IMAD.MOV.U32 R41, RZ, RZ, R133 ;  /* 0x000000ffff297224 */ /* 0x000fe200078e0085 */
[----:B------:R1:W-:Y:S01]  /*cfb70*/  STL.64 [R1+0x3718], R244 ;  /* 0x003718f401007387 */ /* 0x0003e20000100a00 */
[----:B------:R-:W-:-:S02]  /*cfb80*/  IMAD.MOV.U32 R38, RZ, RZ, R137 ;  /* 0x000000ffff267224 */ /* 0x000fc400078e0089 */
[----:B------:R-:W-:Y:S01]  /*cfb90*/  IMAD.MOV.U32 R39, RZ, RZ, R109 ;  /* 0x000000ffff277224 */ /* 0x000fe200078e006d */
[----:B------:R-:W-:Y:S01]  /*cfba0*/  LOP3.LUT R14, R15, R14, RZ, 0x3c, !PT ;  /* 0x0000000e0f0e7212 */ /* 0x000fe200078e3cff */
[----:B------:R-:W-:Y:S01]  /*cfbb0*/  IMAD.MOV.U32 R36, RZ, RZ, R140 ;  /* 0x000000ffff247224 */ /* 0x000fe200078e008c */
[----:B------:R-:W-:Y:S01]  /*cfbc0*/  LOP3.LUT R11, R11, R10, RZ, 0x3c, !PT ;  /* 0x0000000a0b0b7212 */ /* 0x000fe200078e3cff */
[----:B------:R-:W-:Y:S01]  /*cfbd0*/  IMAD.MOV.U32 R37, RZ, RZ, R112 ;  /* 0x000000ffff257224 */ /* 0x000fe200078e0070 */
[----:B------:R-:W-:Y:S01]  /*cfbe0*/  LOP3.LUT R20, R21, R20, RZ, 0x3c, !PT ;  /* 0x0000001415147212 */ /* 0x000fe200078e3cff */
[----:B------:R-:W-:Y:S01]  /*cfbf0*/  IMAD.MOV.U32 R32, RZ, RZ, R124 ;  /* 0x000000ffff207224 */ /* 0x000fe200078e007c */
[----:B------:R-:W-:Y:S01]  /*cfc00*/  ISETP.NE.U32.AND P3, PT, RZ, UR10, PT ;  /* 0x0000000aff007c0c */ /* 0x000fe2000bf65070 */
[----:B------:R-:W-:Y:S01]  /*cfc10*/  IMAD.MOV.U32 R33, RZ, RZ, R100 ;  /* 0x000000ffff217224 */ /* 0x000fe200078e0064 */
[----:B------:R-:W-:Y:S01]  /*cfc20*/  LOP3.LUT R13, R13, R12, RZ, 0x3c, !PT ;  /* 0x0000000c0d0d7212 */ /* 0x000fe200078e3cff */
[----:B------:R-:W-:Y:S01]  /*cfc30*/  UISETP.GT.AND UP2, UPT, UR15, 0x31, UPT ;  /* 0x000000310f00788c */ /* 0x000fe2000bf44270 */
[----:B------:R-:W-:Y:S01]  /*cfc40*/  LOP3.LUT R15, R15, R14, RZ, 0x3c, !PT ;  /* 0x0000000e0f0f7212 */ /* 0x000fe200078e3cff */
[----:B------:R-:W-:Y:S01]  /*cfc50*/  IMAD.MOV.U32 R18, RZ, RZ, R23 ;  /* 0x000000ffff127224 */ /* 0x000fe200078e0017 */
[----:B------:R-:W-:Y:S01]  /*cfc60*/  LOP3.LUT R10, R11, R10, RZ, 0x3c, !PT ;  /* 0x0000000a0b0a7212 */ /* 0x000fe200078e3cff */
[----:B------:R-:W-:Y:S01]  /*cfc70*/  IMAD.MOV.U32 R19, RZ, RZ, R22 ;  /* 0x000000ffff137224 */ /* 0x000fe200078e0016 */
[----:B------:R-:W-:Y:S01]  /*cfc80*/  LOP3.LUT R21, R21, R20, RZ, 0x3c, !PT ;  /* 0x0000001415157212 */ /* 0x000fe200078e3cff */
[----:B------:R-:W-:Y:S01]  /*cfc90*/  IMAD.MOV.U32 R16, RZ, RZ, R25 ;  /* 0x000000ffff107224 */ /* 0x000fe200078e0019 */
[----:B------:R-:W-:Y:S01]  /*cfca0*/  LOP3.LUT R12, R13, R12, RZ, 0x3c, !PT ;  /* 0x0000000c0d0c7212 */ /* 0x000fe200078e3cff */
[----:B------:R-:W-:Y:S01]  /*cfcb0*/  IMAD.MOV.U32 R17, RZ, RZ, R24 ;  /* 0x000000ffff117224 */ /* 0x000fe200078e0018 */
[----:B------:R-:W-:Y:S01]  /*cfcc0*/  USEL UR10, URZ, 0x4, !UP2 ;  /* 0x000000043f0a7887 */ /* 0x000fe2000d000000 */
[----:B------:R-:W-:Y:S01]  /*cfcd0*/  LOP3.LUT R11, R11, R10, RZ, 0x3c, !PT ;  /* 0x0000000a0b0b7212 */ /* 0x000fe200078e3cff */
[----:B------:R-:W-:Y:S01]  /*cfce0*/  IMAD.MOV.U32 R6, RZ, RZ, R9 ;  /* 0x000000ffff067224 */ /* 0x000fe200078e0009 */
[----:B------:R-:W-:Y:S01]  /*cfcf0*/  LOP3.LUT R13, R13, R12, RZ, 0x3c, !PT ;  /* 0x0000000c0d0d7212 */ /* 0x000fe200078e3cff */
[----:B------:R-:W-:Y:S01]  /*cfd00*/  IMAD.MOV.U32 R7, RZ, RZ, R8 ;  /* 0x000000ffff077224 */ /* 0x000fe200078e0008 */
[----:B------:R-:W-:Y:S01]  /*cfd10*/  USEL UR10, UR10, URZ, !UP0 ;  /* 0x0000003f0a0a7287 */ /* 0x000fe2000c000000 */
[----:B------:R-:W-:Y:S01]  /*cfd20*/  LDGSTS.E [R4+0x16800], desc[UR28][R54.64], P3 ;  /* 0x1680000036047fae */ /* 0x000fe2000992185c */
[----:B------:R-:W-:Y:S01]  /*cfd30*/  UISETP.GT.AND UP3, UPT, UR15, 0x35, UPT ;  /* 0x000000350f00788c */ /* 0x000fe2000bf64270 */
[----:B------:R-:W1:Y:S02]  /*cfd40*/  LDC R246, c[0x0][0x23c] ;  /* 0x00008f00fff67b82 */ /* 0x000e640000000800 */
[----:B------:R-:W-:Y:S01]  /*cfd50*/  LDGSTS.E [R4+0x16880], desc[UR28][R102.64], P3 ;  /* 0x1688000066047fae */ /* 0x000fe2000992185c */
[----:B------:R-:W-:-:S03]  /*cfd60*/  ISETP.NE.U32.AND P4, PT, RZ, UR10, PT ;  /* 0x0000000aff007c0c */ /* 0x000fc6000bf85070 */
[----:B------:R1:W-:Y:S04]  /*cfd70*/  LDGSTS.E [R4+0x16900], desc[UR28][R98.64], P3 ;  /* 0x1690000062047fae */ /* 0x0003e8000992185c */
        /* <DEDUP_REMOVED lines=35> */
[----:B----4-:R-:W-:-:S02]  /*cffb0*/  IMAD.MOV.U32 R107, RZ, RZ, R34 ;  /* 0x000000ffff6b7224 */ /* 0x010fc400078e0022 */
[----:B--2---:R-:W-:Y:S02]  /*cffc0*/  IMAD.MOV.U32 R106, RZ, RZ, R35 ;  /* 0x000000ffff6a7224 */ /* 0x004fe400078e0023 */
[----:B---3--:R-:W-:Y:S02]  /*cffd0*/  IMAD.MOV.U32 R51, RZ, RZ, R28 ;  /* 0x000000ffff337224 */ /* 0x008fe400078e001c */
[----:B------:R-:W-:Y:S01]  /*cffe0*/  IMAD.MOV.U32 R50, RZ, RZ, R29 ;  /* 0x000000ffff327224 */ /* 0x000fe200078e001d */
[----:B------:R2:W-:Y:S01]  /*cfff0*/  STL.64 [R1+0x3710], R106 ;  /* 0x0037106a01007387 */ /* 0x0005e20000100a00 */
[----:B------:R-:W-:Y:S02]  /*d0000*/  IMAD.MOV.U32 R49, RZ, RZ, R30 ;  /* 0x000000ffff317224 */ /* 0x000fe400078e001e */
[----:B------:R-:W-:Y:S01]  /*d0010*/  IMAD.MOV.U32 R48, RZ, RZ, R31 ;  /* 0x000000ffff307224 */ /* 0x000fe200078e001f */
        /* <DEDUP_REMOVED lines=8> */
[----:B------:R-:W-:Y:S01]  /*d00a0*/  IMAD.MOV.U32 R31, RZ, RZ, R101 ;  /* 0x000000ffff1f7224 */ /* 0x000fe200078e0065 */
[----:B------:R-:W-:Y:S01]  /*d00b0*/  STL.64 [R1+0x3738], R42 ;  /* 0x0037382a01007387 */ /* 0x000fe20000100a00 */
[----:B------:R-:W-:Y:S02]  /*d00c0*/  IMAD.MOV.U32 R28, RZ, RZ, R108 ;  /* 0x000000ffff1c7224 */ /* 0x000fe400078e006c */
[----:B------:R-:W-:Y:S01]  /*d00d0*/  IMAD.MOV.U32 R29, RZ, RZ, R96 ;  /* 0x000000ffff1d7224 */ /* 0x000fe200078e0060 */
        /* <DEDUP_REMOVED lines=15> */
[----:B------:R-:W4:Y:S04]  /*d01d0*/  LDL.LU.64 R102, [R1+0x6090] ;  /* 0x0060900001667983 */ /* 0x000f280000300a00 */
[----:B------:R-:W4:Y:S04]  /*d01e0*/  LDL.LU R99, [R1+0x6088] ;  /* 0x0060880001637983 */ /* 0x000f280000300800 */
        /* <DEDUP_REMOVED lines=32> */
[----:B------:R1:W-:Y:S01]  /*d03f0*/  LDGSTS.E [R4+0x1a980], desc[UR28][R106.64], P3 ;  /* 0x1a9800006a047fae */ /* 0x0003e2000992185c */
[----:B------:R-:W-:-:S03]  /*d0400*/  UISETP.GT.AND UP4, UPT, UR15, 0x39, UPT ;  /* 0x000000390f00788c */ /* 0x000fc6000bf84270 */
[----:B------:R-:W-:Y:S04]  /*d0410*/  LDGSTS.E [R4+0x1aa00], desc[UR28][R50.64], P3 ;  /* 0x1aa0000032047fae */ /* 0x000fe8000992185c */
[----:B--2---:R-:W1:Y:S04]  /*d0420*/  LDL.LU R106, [R1+0x5328] ;  /* 0x00532800016a7983 */ /* 0x004e680000300800 */
[----:B------:R-:W2:Y:S04]  /*d0430*/  LDL.LU R100, [R1+0x5330] ;  /* 0x0053300001647983 */ /* 0x000ea80000300800 */
[----:B------:R-:W3:Y:S04]  /*d0440*/  LDL.LU R123, [R1+0x52fc] ;  /* 0x0052fc00017b7983 */ /* 0x000ee80000300800 */
[----:B------:R-:W4:Y:S04]  /*d0450*/  LDL.LU R113, [R1+0x5304] ;  /* 0x0053040001717983 */ /* 0x000f280000300800 */
[----:B------:R-:W4:Y:S04]  /*d0460*/  LDL.LU R112, [R1+0x530c] ;  /* 0x00530c0001707983 */ /* 0x000f280000300800 */
[----:B------:R-:W4:Y:S04]  /*d0470*/  LDL.LU R109, [R1+0x5314] ;  /* 0x00531400016d7983 */ /* 0x000f280000300800 */
[----:B------:R-:W4:Y:S04]  /*d0480*/  LDL.LU R108, [R1+0x531c] ;  /* 0x00531c00016c7983 */ /* 0x000f280000300800 */
[----:B------:R-:W4:Y:S04]  /*d0490*/  LDL.LU R107, [R1+0x5324] ;  /* 0x00532400016b7983 */ /* 0x000f280000300800 */
[----:B------:R-:W4:Y:S01]  /*d04a0*/  LDL.LU R101, [R1+0x532c] ;  /* 0x00532c0001657983 */ /* 0x000f220000300800 */
[----:B------:R-:W-:-:S03]  /*d04b0*/  USEL UR12, URZ, 0x4, !UP4 ;  /* 0x000000043f0c7887 */ /* 0x000fc6000e000000 */
[----:B------:R-:W-:Y:S01]  /*d04c0*/  LDGSTS.E [R4+0x1aa80], desc[UR28][R48.64], P3 ;  /* 0x1aa8000030047fae */ /* 0x000fe2000992185c */
[----:B------:R-:W-:-:S03]  /*d04d0*/  USEL UR12, UR12, URZ, !UP0 ;  /* 0x0000003f0c0c7287 */ /* 0x000fc6000c000000 */
        /* <DEDUP_REMOVED lines=17> */
[----:B------:R4:W-:Y:S01]  /*d05f0*/  LDGSTS.E [R4+0x1cb00], desc[UR28][R6.64], P4 ;  /* 0x1cb0000006047fae */ /* 0x0009e2000a12185c */
[----:B------:R-:W-:Y:S01]  /*d0600*/  UISETP.GT.AND UP1, UPT, UR15, 0x2, UPT ;  /* 0x000000020f00788c */ /* 0x000fe2000bf24270 */
[----:B------:R-:W-:Y:S01]  /*d0610*/  IMAD.SHL.U32 R246, R246, 0x40, RZ ;  /* 0x00000040f6f67824 */ /* 0x000fe200078e00ff */
[----:B------:R-:W-:Y:S01]  /*d0620*/  UISETP.GT.AND UP2, UPT, UR15, 0x3d, UPT ;  /* 0x0000003d0f00788c */ /* 0x000fe2000bf44270 */
[----:B------:R-:W-:Y:S01]  /*d0630*/  LOP3.LUT R98, R26, 0x60, RZ, 0x3c, !PT ;  /* 0x000000601a627812 */ /* 0x000fe200078e3cff */
[----:B------:R-:W-:Y:S01]  /*d0640*/  USEL UR10, URZ, 0x4, !UP1 ;  /* 0x000000043f0a7887 */ /* 0x000fe2000c800000 */
[----:B------:R-:W-:Y:S01]  /*d0650*/  IMAD.SHL.U32 R246, R246, 0x4, RZ ;  /* 0x00000004f6f67824 */ /* 0x000fe200078e00ff */
[----:B------:R-:W-:Y:S01]  /*d0660*/  USEL UR11, URZ, 0x4, !UP2 ;  /* 0x000000043f0b7887 */ /* 0x000fe2000d000000 */
[----:B------:R-:W-:Y:S01]  /*d0670*/  LOP3.LUT R5, R26, 0x40, RZ, 0x3c, !PT ;  /* 0x000000401a057812 */ /* 0x000fe200078e3cff */
[----:B------:R-:W-:-:S02]  /*d0680*/  USEL UR10, UR10, URZ, !UP0 ;  /* 0x0000003f0a0a7287 */ /* 0x000fc4000c000000 */
[----:B------:R-:W-:Y:S01]  /*d0690*/  USEL UR11, UR11, URZ, !UP0 ;  /* 0x0000003f0b0b7287 */ /* 0x000fe2000c000000 */
[-C--:B-1----:R-:W-:Y:S01]  /*d06a0*/  IADD3 R106, P3, R106, R3.reuse, RZ ;  /* 0x000000036a6a7210 */ /* 0x082fe20007f7e0ff */
[----:B---3--:R-:W-:Y:S01]  /*d06b0*/  IMAD.X R123, R123, 0x1, R2, P2 ;  /* 0x000000017b7b7824 */ /* 0x008fe200010e0602 */
[----:B--2---:R-:W-:-:S03]  /*d06c0*/  IADD3 R100, P2, R100, R3, RZ ;  /* 0x0000000364647210 */ /* 0x004fc60007f5e0ff */
[----:B------:R-:W-:Y:S01]  /*d06d0*/  STL [R1+0x5328], R106 ;  /* 0x0053286a01007387 */ /* 0x000fe20000100800 */
[----:B----4-:R-:W-:-:S03]  /*d06e0*/  IMAD.X R113, R113, 0x1, R2, P1 ;  /* 0x0000000171717824 */ /* 0x010fc600008e0602 */
[----:B------:R-:W-:Y:S01]  /*d06f0*/  STL [R1+0x52fc], R123 ;  /* 0x0052fc7b01007387 */ /* 0x000fe20000100800 */
[----:B------:R-:W-:-:S03]  /*d0700*/  IMAD.X R112, R112, 0x1, R2, P0 ;  /* 0x0000000170707824 */ /* 0x000fc600000e0602 */
        /* <DEDUP_REMOVED lines=8> */
[----:B------:R-:W-:Y:S04]  /*d0790*/  STL [R1+0x531c], R108 ;  /* 0x00531c6c01007387 */ /* 0x000fe80000100800 */
[----:B------:R-:W-:Y:S04]  /*d07a0*/  STL [R1+0x5324], R107 ;  /* 0x0053246b01007387 */ /* 0x000fe80000100800 */
[----:B------:R-:W-:Y:S04]  /*d07b0*/  STL [R1+0x532c], R101 ;  /* 0x00532c6501007387 */ /* 0x000fe80000100800 */
        /* <DEDUP_REMOVED lines=66> */
[----:B-1----:R-:W4:Y:S01]  /*d0be0*/  LDL.LU.64 R68, [R1+0x44d0] ;  /* 0x0044d00001447983 */ /* 0x002f220000300a00 */
[----:B--2---:R-:W-:-:S05]  /*d0bf0*/  IADD3 R7, P0, R8, R3, RZ ;  /* 0x0000000308077210 */ /* 0x004fca0007f1e0ff */
[----:B------:R-:W-:Y:S01]  /*d0c00*/  IMAD.X R6, R9, 0x1, R2, P0 ;  /* 0x0000000109067824 */ /* 0x000fe200000e0602 */
[----:B---3--:R-:W-:-:S05]  /*d0c10*/  IADD3 R9, P0, R10, R3, RZ ;  /* 0x000000030a097210 */ /* 0x008fca0007f1e0ff */
[----:B------:R-:W-:Y:S01]  /*d0c20*/  IMAD.X R8, R11, 0x1, R2, P0 ;  /* 0x000000010b087824 */ /* 0x000fe200000e0602 */
[----:B----4-:R-:W-:-:S05]  /*d0c30*/  IADD3 R11, P0, R12, R3, RZ ;  /* 0x000000030c0b7210 */ /* 0x010fca0007f1e0ff */
[----:B------:R-:W-:Y:S01]  /*d0c40*/  IMAD.X R10, R13, 0x1, R2, P0 ;  /* 0x000000010d0a7824 */ /* 0x000fe200000e0602 */
[----:B------:R-:W-:-:S05]  /*d0c50*/  IADD3 R13, P0, R14, R3, RZ ;  /* 0x000000030e0d7210 */ /* 0x000fca0007f1e0ff */
        /* <DEDUP_REMOVED lines=40> */
[----:B------:R1:W-:Y:S01]  /*d0ee0*/  STL.64 [R1+0x44c8], R6 ;  /* 0x0044c80601007387 */ /* 0x0003e20000100a00 */
        /* <DEDUP_REMOVED lines=10> */
[----:B------:R4:W-:Y:S01]  /*d0f90*/  STL.64 [R1+0x44a0], R16 ;  /* 0x0044a01001007387 */ /* 0x0009e20000100a00 */
[----:B------:R-:W-:-:S03]  /*d0fa0*/  IADD3 R25, P0, R26, R3, RZ ;  /* 0x000000031a197210 */ /* 0x000fc60007f1e0ff */
[----:B------:R-:W-:Y:S02]  /*d0fb0*/  LDGSTS.E [R4+0x1cb80], desc[UR28][R54.64], P4 ;  /* 0x1cb8000036047fae */ /* 0x000fe4000a12185c */
[--C-:B------:R-:W-:Y:S01]  /*d0fc0*/  IMAD.X R24, R27, 0x1, R2.reuse, P0 ;  /* 0x000000011b187824 */ /* 0x100fe200000e0602 */
[-C--:B------:R-:W-:Y:S01]  /*d0fd0*/  IADD3 R27, P0, R28, R3.reuse, RZ ;  /* 0x000000031c1b7210 */ /* 0x080fe20007f1e0ff */
[----:B------:R4:W-:Y:S04]  /*d0fe0*/  STL.64 [R1+0x4498], R18 ;  /* 0x0044981201007387 */ /* 0x0009e80000100a00 */
[--C-:B------:R-:W-:Y:S01]  /*d0ff0*/  IMAD.X R26, R29, 0x1, R2.reuse, P0 ;  /* 0x000000011d1a7824 */ /* 0x100fe200000e0602 */
[-C--:B------:R-:W-:Y:S01]  /*d1000*/  IADD3 R29, P0, R30, R3.reuse, RZ ;  /* 0x000000031e1d7210 */ /* 0x080fe20007f1e0ff */
[----:B------:R-:W-:Y:S04]  /*d1010*/  LDGSTS.E [R4+0x1cc00], desc[UR28][R52.64], P4 ;  /* 0x1cc0000034047fae */ /* 0x000fe8000a12185c */
[----:B------:R-:W-:Y:S01]  /*d1020*/  IMAD.X R28, R31, 0x1, R2, P0 ;  /* 0x000000011f1c7824 */ /* 0x000fe200000e0602 */
[----:B------:R-:W-:-:S02]  /*d1030*/  IADD3 R31, P0, R32, R3, RZ ;  /* 0x00000003201f7210 */ /* 0x000fc40007f1e0ff */
[----:B------:R-:W-:Y:S01]  /*d1040*/  LOP3.LUT R25, R25, R24, RZ, 0x3c, !PT ;  /* 0x0000001819197212 */ /* 0x000fe200078e3cff */
[----:B------:R4:W-:Y:S02]  /*d1050*/  STL.64 [R1+0x4490], R20 ;  /* 0x0044901401007387 */ /* 0x0009e40000100a00 */
[--C-:B------:R-:W-:Y:S01]  /*d1060*/  IMAD.X R30, R33, 0x1, R2.reuse, P0 ;  /* 0x00000001211e7824 */ /* 0x100fe200000e0602 */
[-C--:B------:R-:W-:Y:S01]  /*d1070*/  IADD3 R33, P0, R34, R3.reuse, RZ ;  /* 0x0000000322217210 */ /* 0x080fe20007f1e0ff */
[----:B------:R1:W-:Y:S04]  /*d1080*/  LDGSTS.E [R4+0x1cc80], desc[UR28][R6.64], P4 ;  /* 0x1cc8000006047fae */ /* 0x0003e8000a12185c */
[----:B------:R-:W-:Y:S01]  /*d1090*/  IMAD.X R32, R35, 0x1, R2, P0 ;  /* 0x0000000123207824 */ /* 0x000fe200000e0602 */
[----:B------:R-:W-:-:S02]  /*d10a0*/  IADD3 R35, P0, R36, R3, RZ ;  /* 0x0000000324237210 */ /* 0x000fc40007f1e0ff */
[----:B------:R-:W-:Y:S02]  /*d10b0*/  LOP3.LUT R27, R27, R26, RZ, 0x3c, !PT ;  /* 0x0000001a1b1b7212 */ /* 0x000fe400078e3cff */
[----:B------:R-:W-:Y:S01]  /*d10c0*/  LOP3.LUT R29, R29, R28, RZ, 0x3c, !PT ;  /* 0x0000001c1d1d7212 */ /* 0x000fe200078e3cff */
[--C-:B------:R-:W-:Y:S01]  /*d10d0*/  IMAD.X R34, R37, 0x1, R2.reuse, P0 ;  /* 0x0000000125227824 */ /* 0x100fe200000e0602 */
[-C--:B------:R-:W-:Y:S02]  /*d10e0*/  IADD3 R37, P0, R38, R3.reuse, RZ ;  /* 0x0000000326257210 */ /* 0x080fe40007f1e0ff */
[----:B------:R-:W-:Y:S01]  /*d10f0*/  LOP3.LUT R24, R25, R24, RZ, 0x3c, !PT ;  /* 0x0000001819187212 */ /* 0x000fe200078e3cff */
[----:B------:R4:W-:Y:S02]  /*d1100*/  STL.64 [R1+0x4488], R22 ;  /* 0x0044881601007387 */ /* 0x0009e40000100a00 */
[--C-:B------:R-:W-:Y:S01]  /*d1110*/  IMAD.X R36, R39, 0x1, R2.reuse, P0 ;  /* 0x0000000127247824 */ /* 0x100fe200000e0602 */
[-C--:B------:R-:W-:Y:S01]  /*d1120*/  IADD3 R39, P0, R40, R3.reuse, RZ ;  /* 0x0000000328277210 */ /* 0x080fe20007f1e0ff */
[----:B------:R-:W-:Y:S04]  /*d1130*/  LDGSTS.E [R4+0x1cd00], desc[UR28][R8.64], P4 ;  /* 0x1cd0000008047fae */ /* 0x000fe8000a12185c */
        /* <DEDUP_REMOVED lines=12> */
[----:B------:R-:W-:Y:S01]  /*d1200*/  IMAD.X R46, R49, 0x1, R2, P0 ;  /* 0x00000001312e7824 */ /* 0x000fe200000e0602 */
[----:B------:R-:W-:Y:S01]  /*d1210*/  IADD3 R49, P0, R50, R3, RZ ;  /* 0x0000000332317210 */ /* 0x000fe20007f1e0ff */
[----:B------:R-:W-:Y:S01]  /*d1220*/  LDGSTS.E [R4+0x1cf80], desc[UR28][R18.64], P4 ;  /* 0x1cf8000012047fae */ /* 0x000fe2000a12185c */
[----:B------:R-:W-:-:S03]  /*d1230*/  LOP3.LUT R31, R31, R30, RZ, 0x3c, !PT ;  /* 0x0000001e1f1f7212 */ /* 0x000fc600078e3cff */
[--C-:B------:R-:W-:Y:S01]  /*d1240*/  IMAD.X R48, R51, 0x1, R2.reuse, P0 ;  /* 0x0000000133307824 */ /* 0x100fe200000e0602 */
[----:B------:R-:W-:Y:S02]  /*d1250*/  IADD3 R51, P0, R68, R3, RZ ;  /* 0x0000000344337210 */ /* 0x000fe40007f1e0ff */
[----:B------:R-:W-:Y:S02]  /*d1260*/  LOP3.LUT R33, R33, R32, RZ, 0x3c, !PT ;  /* 0x0000002021217212 */ /* 0x000fe400078e3cff */
[----:B------:R-:W-:Y:S02]  /*d1270*/  LOP3.LUT R26, R27, R26, RZ, 0x3c, !PT ;  /* 0x0000001a1b1a7212 */ /* 0x000fe400078e3cff */
[----:B------:R-:W-:Y:S02]  /*d1280*/  LOP3.LUT R35, R35, R34, RZ, 0x3c, !PT ;  /* 0x0000002223237212 */ /* 0x000fe400078e3cff */
[----:B------:R-:W-:Y:S02]  /*d1290*/  LOP3.LUT R28, R29, R28, RZ, 0x3c, !PT ;  /* 0x0000001c1d1c7212 */ /* 0x000fe400078e3cff */
[----:B------:R-:W-:Y:S01]  /*d12a0*/  LOP3.LUT R37, R37, R36, RZ, 0x3c, !PT ;  /* 0x0000002425257212 */ /* 0x000fe200078e3cff */
[----:B------:R-:W-:Y:S01]  /*d12b0*/  IMAD.X R50, R69, 0x1, R2, P0 ;  /* 0x0000000145327824 */ /* 0x000fe200000e0602 */
        /* <DEDUP_REMOVED lines=14> */
[----:B------:R4:W-:Y:S01]  /*d13a0*/  STL.64 [R1+0x4480], R24 ;  /* 0x0044801801007387 */ /* 0x0009e20000100a00 */
[----:B------:R-:W-:Y:S02]  /*d13b0*/  LOP3.LUT R33, R33, R32, RZ, 0x3c, !PT ;  /* 0x0000002021217212 */ /* 0x000fe400078e3cff */
[----:B------:R-:W-:Y:S02]  /*d13c0*/  LOP3.LUT R40, R41, R40, RZ, 0x3c, !PT ;  /* 0x0000002829287212 */ /* 0x000fe400078e3cff */
[----:B------:R-:W-:Y:S01]  /*d13d0*/  LOP3.LUT R49, R49, R48, RZ, 0x3c, !PT ;  /* 0x0000003031317212 */ /* 0x000fe200078e3cff */
[----:B------:R4:W-:Y:S01]  /*d13e0*/  STL.64 [R1+0x4478], R26 ;  /* 0x0044781a01007387 */ /* 0x0009e20000100a00 */
[----:B------:R-:W-:Y:S02]  /*d13f0*/  LOP3.LUT R35, R35, R34, RZ, 0x3c, !PT ;  /* 0x0000002223237212 */ /* 0x000fe400078e3cff */
[----:B------:R-:W-:-:S02]  /*d1400*/  LOP3.LUT R42, R43, R42, RZ, 0x3c, !PT ;  /* 0x0000002a2b2a7212 */ /* 0x000fc400078e3cff */
[----:B------:R-:W-:Y:S01]  /*d1410*/  LOP3.LUT R51, R51, R50, RZ, 0x3c, !PT ;  /* 0x0000003233337212 */ /* 0x000fe200078e3cff */
[----:B------:R4:W-:Y:S01]  /*d1420*/  STL.64 [R1+0x4470], R28 ;  /* 0x0044701c01007387 */ /* 0x0009e20000100a00 */
        /* <DEDUP_REMOVED lines=17> */
[----:B------:R4:W-:Y:S04]  /*d1540*/  STL.64 [R1+0x4440], R40 ;  /* 0x0044402801007387 */ /* 0x0009e80000100a00 */
[----:B------:R4:W-:Y:S04]  /*d1550*/  STL.64 [R1+0x4438], R42 ;  /* 0x0044382a01007387 */ /* 0x0009e80000100a00 */
[----:B------:R4:W-:Y:S04]  /*d1560*/  STL.64 [R1+0x4430], R44 ;  /* 0x0044302c01007387 */ /* 0x0009e80000100a00 */
[----:B------:R4:W-:Y:S04]  /*d1570*/  STL.64 [R1+0x4428], R46 ;  /* 0x0044282e01007387 */ /* 0x0009e80000100a00 */
[----:B------:R4:W-:Y:S04]  /*d1580*/  STL.64 [R1+0x4420], R48 ;  /* 0x0044203001007387 */ /* 0x0009e80000100a00 */
[----:B------:R4:W-:Y:S04]  /*d1590*/  STL.64 [R1+0x44d0], R50 ;  /* 0x0044d03201007387 */ /* 0x0009e80000100a00 */
[----:B------:R-:W1:Y:S04]  /*d15a0*/  LDL R138, [R1+0x5a1c] ;  /* 0x005a1c00018a7983 */ /* 0x000e680000100800 */
[----:B------:R-:W2:Y:S04]  /*d15b0*/  LDL R139, [R1+0x5b24] ;  /* 0x005b2400018b7983 */ /* 0x000ea80000100800 */
[----:B------:R-:W3:Y:S04]  /*d15c0*/  LDL R148, [R1+0x5a14] ;  /* 0x005a140001947983 */ /* 0x000ee80000100800 */
[----:B------:R-:W4:Y:S04]  /*d15d0*/  LDL R149, [R1+0x5a20] ;  /* 0x005a200001957983 */ /* 0x000f280000100800 */
[----:B------:R-:W3:Y:S04]  /*d15e0*/  LDL R152, [R1+0x5a0c] ;  /* 0x005a0c0001987983 */ /* 0x000ee80000100800 */
        /* <DEDUP_REMOVED lines=18> */
[----:B------:R-:W3:Y:S01]  /*d1710*/  LDL R141, [R1+0x59d0] ;  /* 0x0059d000018d7983 */ /* 0x000ee20000100800 */
[----:B------:R-:W-:-:S02]  /*d1720*/  ISETP.NE.U32.AND P0, PT, RZ, UR11, PT ;  /* 0x0000000bff007c0c */ /* 0x000fc4000bf05070 */
[----:B------:R-:W-:Y:S01]  /*d1730*/  ISETP.NE.U32.AND P1, PT, RZ, UR10, PT ;  /* 0x0000000aff007c0c */ /* 0x000fe2000bf25070 */
[----:B------:R-:W-:Y:S01]  /*d1740*/  VIADD R5, R5, UR16 ;  /* 0x0000001005057c36 */ /* 0x000fe20008000000 */
[----:B------:R-:W3:Y:S04]  /*d1750*/  LDL R122, [R1+0x59bc] ;  /* 0x0059bc00017a7983 */ /* 0x000ee80000100800 */
[----:B------:R-:W3:Y:S04]  /*d1760*/  LDL R123, [R1+0x59c8] ;  /* 0x0059c800017b7983 */ /* 0x000ee80000100800 */
[----:B------:R-:W3:Y:S04]  /*d1770*/  LDL R126, [R1+0x59ac] ;  /* 0x0059ac00017e7983 */ /* 0x000ee80000100800 */
        /* <DEDUP_REMOVED lines=16> */
[----:B------:R-:W3:Y:S04]  /*d1880*/  LDL R127, [R1+0x59b8] ;  /* 0x0059b800017f7983 */ /* 0x000ee80000100800 */
[----:B------:R-:W3:Y:S04]  /*d1890*/  LDL R130, [R1+0x59a4] ;  /* 0x0059a40001827983 */ /* 0x000ee80000100800 */
[----:B------:R-:W3:Y:S01]  /*d18a0*/  LDL R131, [R1+0x59b0] ;  /* 0x0059b00001837983 */ /* 0x000ee20000100800 */
[----:B-1----:R-:W-:-:S03]  /*d18b0*/  IMAD.MOV.U32 R7, RZ, RZ, R138 ;  /* 0x000000ffff077224 */ /* 0x002fc600078e008a */
[----:B------:R-:W3:Y:S01]  /*d18c0*/  LDL R138, [R1+0x581c] ;  /* 0x00581c00018a7983 */ /* 0x000ee20000100800 */
[----:B--2---:R-:W-:-:S03]  /*d18d0*/  IMAD.MOV.U32 R6, RZ, RZ, R139 ;  /* 0x000000ffff067224 */ /* 0x004fc600078e008b */
[----:B------:R-:W2:Y:S04]  /*d18e0*/  LDL R139, [R1+0x5928] ;  /* 0x00592800018b7983 */ /* 0x000ea80000100800 */
[----:B------:R4:W-:Y:S02]  /*d18f0*/  LDGSTS.E [R5+0x1000], desc[UR28][R6.64], P1 ;  /* 0x0100000006057fae */ /* 0x0009e4000892185c */
[----:B----4-:R-:W-:Y:S02]  /*d1900*/  IMAD.MOV.U32 R6, RZ, RZ, R149 ;  /* 0x000000ffff067224 */ /* 0x010fe400078e0095 */
[----:B---3--:R-:W-:Y:S01]  /*d1910*/  IMAD.MOV.U32 R7, RZ, RZ, R148 ;  /* 0x000000ffff077224 */ /* 0x008fe200078e0094 */
[----:B------:R-:W3:Y:S04]  /*d1920*/  LDL R149, [R1+0x5820] ;  /* 0x0058200001957983 */ /* 0x000ee80000100800 */
[----:B------:R1:W-:Y:S04]  /*d1930*/  LDGSTS.E [R5+0x1080], desc[UR28][R6.64], P1 ;  /* 0x0108000006057fae */ /* 0x0003e8000892185c */
[----:B------:R-:W4:Y:S01]  /*d1940*/  LDL R148, [R1+0x5814] ;  /* 0x0058140001947983 */ /* 0x000f220000100800 */
[----:B-1----:R-:W-:-:S02]  /*d1950*/  IMAD.MOV.U32 R6, RZ, RZ, R153 ;  /* 0x000000ffff067224 */ /* 0x002fc400078e0099 */
[----:B------:R-:W-:Y:S01]  /*d1960*/  IMAD.MOV.U32 R7, RZ, RZ, R152 ;  /* 0x000000ffff077224 */ /* 0x000fe200078e0098 */
[----:B------:R-:W4:Y:S04]  /*d1970*/  LDL R153, [R1+0x5818] ;  /* 0x0058180001997983 */ /* 0x000f280000100800 */
        /* <DEDUP_REMOVED lines=44> */
[----:B------:R-:W2:Y:S04]  /*d1c40*/  LDL R141, [R1+0x59c0] ;  /* 0x0059c000018d7983 */ /* 0x000ea80000100800 */
[----:B------:R-:W3:Y:S04]  /*d1c50*/  LDL R144, [R1+0x59b4] ;  /* 0x0059b40001907983 */ /* 0x000ee80000100800 */
[----:B------:R1:W-:Y:S02]  /*d1c60*/  LDGSTS.E [R5+0x1580], desc[UR28][R6.64], P1 ;  /* 0x0158000006057fae */ /* 0x0003e4000892185c */
[----:B-1----:R-:W-:-:S02]  /*d1c70*/  IMAD.MOV.U32 R6, RZ, RZ, R123 ;  /* 0x000000ffff067224 */ /* 0x002fc400078e007b */
[----:B------:R-:W-:Y:S01]  /*d1c80*/  IMAD.MOV.U32 R7, RZ, RZ, R122 ;  /* 0x000000ffff077224 */ /* 0x000fe200078e007a */
[----:B------:R-:W-:Y:S01]  /*d1c90*/  UISETP.GT.AND UP1, UPT, UR15, 0x6, UPT ;  /* 0x000000060f00788c */ /* 0x000fe2000bf24270 */
[----:B------:R-:W4:Y:S04]  /*d1ca0*/  LDL R122, [R1+0x57a8] ;  /* 0x0057a800017a7983 */ /* 0x000f280000100800 */
[----:B------:R2:W-:Y:S01]  /*d1cb0*/  LDGSTS.E [R5+0x1600], desc[UR28][R6.64], P1 ;  /* 0x0160000006057fae */ /* 0x0005e2000892185c */
[----:B------:R-:W-:-:S03]  /*d1cc0*/  USEL UR10, URZ, 0x4, !UP1 ;  /* 0x000000043f0a7887 */ /* 0x000fc6000c800000 */
[----:B------:R-:W4:Y:S01]  /*d1cd0*/  LDL R123, [R1+0x57ac] ;  /* 0x0057ac00017b7983 */ /* 0x000f220000100800 */
[----:B------:R-:W-:-:S06]  /*d1ce0*/  USEL UR10, UR10, URZ, !UP0 ;  /* 0x0000003f0a0a7287 */ /* 0x000fcc000c000000 */
[----:B------:R-:W-:Y:S01]  /*d1cf0*/  ISETP.NE.U32.AND P0, PT, RZ, UR10, PT ;  /* 0x0000000aff007c0c */ /* 0x000fe2000bf05070 */
[----:B--2---:R-:W-:Y:S02]  /*d1d00*/  IMAD.MOV.U32 R6, RZ, RZ, R141 ;  /* 0x000000ffff067224 */ /* 0x004fe400078e008d */
[----:B------:R-:W2:Y:S01]  /*d1d10*/  LDL R141, [R1+0x57d0] ;  /* 0x0057d000018d7983 */ /* 0x000ea20000100800 */
[----:B---3--:R-:W-:-:S03]  /*d1d20*/  IMAD.MOV.U32 R7, RZ, RZ, R144 ;  /* 0x000000ffff077224 */ /* 0x008fc600078e0090 */
[----:B------:R-:W3:Y:S04]  /*d1d30*/  LDL R144, [R1+0x57a4] ;  /* 0x0057a40001907983 */ /* 0x000ee80000100800 */
[----:B------:R1:W-:Y:S02]  /*d1d40*/  LDGSTS.E [R5+0x1680], desc[UR28][R6.64], P1 ;  /* 0x0168000006057fae */ /* 0x0003e4000892185c */
[----:B-1----:R-:W-:Y:S02]  /*d1d50*/  IMAD.MOV.U32 R6, RZ, RZ, R127 ;  /* 0x000000ffff067224 */ /* 0x002fe400078e007f */
[----:B------:R-:W-:Y:S01]  /*d1d60*/  IMAD.MOV.U32 R7, RZ, RZ, R126 ;  /* 0x000000ffff077224 */ /* 0x000fe200078e007e */
[----:B------:R-:W3:Y:S04]  /*d1d70*/  LDL R127, [R1+0x57bc] ;  /* 0x0057bc00017f7983 */ /* 0x000ee80000100800 */
[----:B------:R1:W-:Y:S04]  /*d1d80*/  LDGSTS.E [R5+0x1700], desc[UR28][R6.64], P1 ;  /* 0x0170000006057fae */ /* 0x0003e8000892185c */
[----:B------:R-:W3:Y:S01]  /*d1d90*/  LDL R126, [R1+0x57b8] ;  /* 0x0057b800017e7983 */ /* 0x000ee20000100800 */
[----:B-1----:R-:W-:-:S02]  /*d1da0*/  IMAD.MOV.U32 R6, RZ, RZ, R131 ;  /* 0x000000ffff067224 */ /* 0x002fc400078e0083 */
        /* <DEDUP_REMOVED lines=10> */
[----:B----4-:R-:W-:Y:S01]  /*d1e50*/  IMAD.MOV.U32 R7, RZ, RZ, R148 ;  /* 0x000000ffff077224 */ /* 0x010fe200078e0094 */
        /* <DEDUP_REMOVED lines=48> */
[----:B--2---:R-:W-:-:S03]  /*d2160*/  IMAD.MOV.U32 R6, RZ, RZ, R141 ;  /* 0x000000ffff067224 */ /* 0x004fc600078e008d */
[----:B------:R-:W2:Y:S01]  /*d2170*/  LDL R141, [R1+0x57b4] ;  /* 0x0057b400018d7983 */ /* 0x000ea20000100800 */
[----:B---3--:R-:W-:-:S03]  /*d2180*/  IMAD.MOV.U32 R7, RZ, RZ, R144 ;  /* 0x000000ffff077224 */ /* 0x008fc600078e0090 */
[----:B------:R-:W3:Y:S04]  /*d2190*/  LDL R144, [R1+0x57b0] ;  /* 0x0057b00001907983 */ /* 0x000ee80000100800 */
[----:B------:R1:W-:Y:S02]  /*d21a0*/  LDGSTS.E [R5+0x3580], desc[UR28][R6.64], P0 ;  /* 0x0358000006057fae */ /* 0x0003e4000812185c */
[----:B-1----:R-:W-:Y:S02]  /*d21b0*/  IMAD.MOV.U32 R6, RZ, RZ, R123 ;  /* 0x000000ffff067224 */ /* 0x002fe400078e007b */
        /* <DEDUP_REMOVED lines=28> */
[----:B----4-:R-:W-:-:S02]  /*d2380*/  IMAD.MOV.U32 R6, RZ, RZ, R149 ;  /* 0x000000ffff067224 */ /* 0x010fc400078e0095 */
        /* <DEDUP_REMOVED lines=545> */
[----:B------:R-:W-:Y:S01]  /*d45a0*/  UISETP.GT.AND UP1, UPT, UR15, 0x26, UPT ;  /* 0x000000260f00788c */ /* 0x000fe2000bf24270 */
[----:B------:R-:W4:Y:S04]  /*d45b0*/  LDL R136, [R1+0x507c] ;  /* 0x00507c0001887983 */ /* 0x000f280000100800 */
[----:B------:R1:W-:Y:S04]  /*d45c0*/  LDGSTS.E [R5+0x11480], desc[UR28][R6.64], P1 ;  /* 0x1148000006057fae */ /* 0x0003e8000892185c */
[----:B------:R-:W4:Y:S01]  /*d45d0*/  LDL R133, [R1+0x5080] ;  /* 0x0050800001857983 */ /* 0x000f220000100800 */
[----:B-1----:R-:W-:-:S02]  /*d45e0*/  IMAD.MOV.U32 R6, RZ, RZ, R145 ;  /* 0x000000ffff067224 */ /* 0x002fc400078e0091 */
[----:B------:R-:W-:Y:S01]  /*d45f0*/  IMAD.MOV.U32 R7, RZ, RZ, R132 ;  /* 0x000000ffff077224 */ /* 0x000fe200078e0084 */
[----:B------:R-:W-:Y:S01]  /*d4600*/  USEL UR10, URZ, 0x4, !UP1 ;  /* 0x000000043f0a7887 */ /* 0x000fe2000c800000 */
[----:B------:R-:W4:Y:S04]  /*d4610*/  LDL R132, [R1+0x5084] ;  /* 0x0050840001847983 */ /* 0x000f280000100800 */
[----:B------:R2:W-:Y:S04]  /*d4620*/  LDGSTS.E [R5+0x11500], desc[UR28][R6.64], P1 ;  /* 0x1150000006057fae */ /* 0x0005e8000892185c */
[----:B------:R-:W4:Y:S01]  /*d4630*/  LDL R145, [R1+0x5088] ;  /* 0x0050880001917983 */ /* 0x000f220000100800 */
[----:B--2---:R-:W-:-:S03]  /*d4640*/  IMAD.MOV.U32 R6, RZ, RZ, R141 ;  /* 0x000000ffff067224 */ /* 0x004fc600078e008d */
[----:B------:R-:W2:Y:S01]  /*d4650*/  LDL R141, [R1+0x5078] ;  /* 0x00507800018d7983 */ /* 0x000ea20000100800 */
[----:B---3--:R-:W-:-:S03]  /*d4660*/  IMAD.MOV.U32 R7, RZ, RZ, R144 ;  /* 0x000000ffff077224 */ /* 0x008fc600078e0090 */
[----:B------:R-:W3:Y:S04]  /*d4670*/  LDL R144, [R1+0x5074] ;  /* 0x0050740001907983 */ /* 0x000ee80000100800 */
[----:B------:R1:W-:Y:S01]  /*d4680*/  LDGSTS.E [R5+0x11580], desc[UR28][R6.64], P1 ;  /* 0x1158000006057fae */ /* 0x0003e2000892185c */
[----:B------:R-:W-:Y:S01]  /*d4690*/  USEL UR10, UR10, URZ, !UP0 ;  /* 0x0000003f0a0a7287 */ /* 0x000fe2000c000000 */
[----:B-1----:R-:W-:Y:S02]  /*d46a0*/  IMAD.MOV.U32 R6, RZ, RZ, R123 ;  /* 0x000000ffff067224 */ /* 0x002fe400078e007b */
[----:B------:R-:W-:-:S05]  /*d46b0*/  IMAD.MOV.U32 R7, RZ, RZ, R122 ;  /* 0x000000ffff077224 */ /* 0x000fca00078e007a */
[----:B------:R1:W-:Y:S01]  /*d46c0*/  LDGSTS.E [R5+0x11600], desc[UR28][R6.64], P1 ;  /* 0x1160000006057fae */ /* 0x0003e2000892185c */
[----:B------:R-:W-:Y:S01]  /*d46d0*/  ISETP.NE.U32.AND P0, PT, RZ, UR10, PT ;  /* 0x0000000aff007c0c */ /* 0x000fe2000bf05070 */
        /* <DEDUP_REMOVED lines=62> */
[----:B------:R-:W4:Y:S04]  /*d4ac0*/  LDL R133, [R1+0x5270] ;  /* 0x0052700001857983 */ /* 0x000f280000100800 */
[----:B------:R-:W4:Y:S04]  /*d4ad0*/  LDL R136, [R1+0x526c] ;  /* 0x00526c0001887983 */ /* 0x000f280000100800 */
[----:B------:R1:W-:Y:S02]  /*d4ae0*/  LDGSTS.E [R5+0x13480], desc[UR28][R6.64], P0 ;  /* 0x1348000006057fae */ /* 0x0003e4000812185c */
[----:B-1----:R-:W-:-:S02]  /*d4af0*/  IMAD.MOV.U32 R6, RZ, RZ, R145 ;  /* 0x000000ffff067224 */ /* 0x002fc400078e0091 */
[----:B------:R-:W-:Y:S01]  /*d4b00*/  IMAD.MOV.U32 R7, RZ, RZ, R132 ;  /* 0x000000ffff077224 */ /* 0x000fe200078e0084 */
[----:B------:R-:W4:Y:S04]  /*d4b10*/  LDL R145, [R1+0x5278] ;  /* 0x0052780001917983 */ /* 0x000f280000100800 */
[----:B------:R-:W4:Y:S04]  /*d4b20*/  LDL R132, [R1+0x5274] ;  /* 0x0052740001847983 */ /* 0x000f280000100800 */
[----:B------:R2:W-:Y:S01]  /*d4b30*/  LDGSTS.E [R5+0x13500], desc[UR28][R6.64], P0 ;  /* 0x1350000006057fae */ /* 0x0005e2000812185c */
[----:B------:R-:W-:-:S04]  /*d4b40*/  UISETP.GT.AND UP1, UPT, UR15, 0x2a, UPT ;  /* 0x0000002a0f00788c */ /* 0x000fc8000bf24270 */
[----:B------:R-:W-:-:S04]  /*d4b50*/  USEL UR10, URZ, 0x4, !UP1 ;  /* 0x000000043f0a7887 */ /* 0x000fc8000c800000 */
[----:B------:R-:W-:Y:S01]  /*d4b60*/  USEL UR10, UR10, URZ, !UP0 ;  /* 0x0000003f0a0a7287 */ /* 0x000fe2000c000000 */
[----:B--2---:R-:W-:Y:S02]  /*d4b70*/  IMAD.MOV.U32 R6, RZ, RZ, R141 ;  /* 0x000000ffff067224 */ /* 0x004fe400078e008d */
[----:B------:R-:W2:Y:S01]  /*d4b80*/  LDL R141, [R1+0x5280] ;  /* 0x00528000018d7983 */ /* 0x000ea20000100800 */
[----:B---3--:R-:W-:-:S03]  /*d4b90*/  IMAD.MOV.U32 R7, RZ, RZ, R144 ;  /* 0x000000ffff077224 */ /* 0x008fc600078e0090 */
[----:B------:R-:W3:Y:S04]  /*d4ba0*/  LDL R144, [R1+0x527c] ;  /* 0x00527c0001907983 */ /* 0x000ee80000100800 */
[----:B------:R1:W-:Y:S01]  /*d4bb0*/  LDGSTS.E [R5+0x13580], desc[UR28][R6.64], P0 ;  /* 0x1358000006057fae */ /* 0x0003e2000812185c */
[----:B------:R-:W-:-:S03]  /*d4bc0*/  ISETP.NE.U32.AND P1, PT, RZ, UR10, PT ;  /* 0x0000000aff007c0c */ /* 0x000fc6000bf25070 */
[----:B------:R-:W3:Y:S04]  /*d4bd0*/  LDL.LU.64 R8, [R1+0x4410] ;  /* 0x0044100001087983 */ /* 0x000ee80000300a00 */
[----:B------:R-:W3:Y:S01]  /*d4be0*/  LDL.LU.64 R10, [R1+0x4408] ;  /* 0x00440800010a7983 */ /* 0x000ee20000300a00 */
[----:B-1----:R-:W-:-:S03]  /*d4bf0*/  IMAD.MOV.U32 R6, RZ, RZ, R127 ;  /* 0x000000ffff067224 */ /* 0x002fc600078e007f */
[----:B------:R-:W3:Y:S01]  /*d4c00*/  LDL.LU.64 R12, [R1+0x4400] ;  /* 0x00440000010c7983 */ /* 0x000ee20000300a00 */
[----:B------:R-:W-:-:S03]  /*d4c10*/  IMAD.MOV.U32 R7, RZ, RZ, R126 ;  /* 0x000000ffff077224 */ /* 0x000fc600078e007e */
[----:B------:R-:W3:Y:S04]  /*d4c20*/  LDL.LU.64 R14, [R1+0x43f8] ;  /* 0x0043f800010e7983 */ /* 0x000ee80000300a00 */
[----:B------:R1:W-:Y:S04]  /*d4c30*/  LDGSTS.E [R5+0x13600], desc[UR28][R6.64], P0 ;  /* 0x1360000006057fae */ /* 0x0003e8000812185c */
        /* <DEDUP_REMOVED lines=16> */
[----:B----4-:R-:W-:-:S03]  /*d4d40*/  IMAD.MOV.U32 R6, RZ, RZ, R149 ;  /* 0x000000ffff067224 */ /* 0x010fc600078e0095 */
[----:B------:R-:W4:Y:S01]  /*d4d50*/  LDL.LU.64 R36, [R1+0x43a0] ;  /* 0x0043a00001247983 */ /* 0x000f220000300a00 */
[----:B------:R-:W-:-:S03]  /*d4d60*/  IMAD.MOV.U32 R7, RZ, RZ, R148 ;  /* 0x000000ffff077224 */ /* 0x000fc600078e0094 */
[----:B------:R-:W4:Y:S04]  /*d4d70*/  LDL.LU.64 R38, [R1+0x4398] ;  /* 0x0043980001267983 */ /* 0x000f280000300a00 */
[----:B------:R1:W-:Y:S04]  /*d4d80*/  LDGSTS.E [R5+0x13780], desc[UR28][R6.64], P0 ;  /* 0x1378000006057fae */ /* 0x0003e8000812185c */
[----:B------:R-:W4:Y:S04]  /*d4d90*/  LDL.LU.64 R40, [R1+0x4390] ;  /* 0x0043900001287983 */ /* 0x000f280000300a00 */
[----:B------:R-:W4:Y:S01]  /*d4da0*/  LDL.LU.64 R42, [R1+0x4388] ;  /* 0x00438800012a7983 */ /* 0x000f220000300a00 */
[----:B-1----:R-:W-:-:S03]  /*d4db0*/  IMAD.MOV.U32 R6, RZ, RZ, R153 ;  /* 0x000000ffff067224 */ /* 0x002fc600078e0099 */
        /* <DEDUP_REMOVED lines=32> */
[----:B--2---:R-:W-:Y:S02]  /*d4fc0*/  IMAD.MOV.U32 R6, RZ, RZ, R141 ;  /* 0x000000ffff067224 */ /* 0x004fe400078e008d */
[----:B---3--:R-:W-:-:S05]  /*d4fd0*/  IMAD.MOV.U32 R7, RZ, RZ, R144 ;  /* 0x000000ffff077224 */ /* 0x008fca00078e0090 */
        /* <DEDUP_REMOVED lines=17> */
[----:B------:R-:W-:Y:S02]  /*d50f0*/  IMAD.MOV.U32 R7, RZ, RZ, R57 ;  /* 0x000000ffff077224 */ /* 0x000fe400078e0039 */
[----:B------:R-:W2:Y:S04]  /*d5100*/  LDL.LU.64 R56, [R1+0x4350] ;  /* 0x0043500001387983 */ /* 0x000ea80000300a00 */
[----:B------:R-:W3:Y:S04]  /*d5110*/  LDL.LU.64 R58, [R1+0x4348] ;  /* 0x00434800013a7983 */ /* 0x000ee80000300a00 */
[----:B------:R-:W3:Y:S04]  /*d5120*/  LDL.LU.64 R60, [R1+0x4340] ;  /* 0x00434000013c7983 */ /* 0x000ee80000300a00 */
[----:B------:R-:W3:Y:S04]  /*d5130*/  LDL.LU.64 R62, [R1+0x4338] ;  /* 0x00433800013e7983 */ /* 0x000ee80000300a00 */
[----:B------:R-:W3:Y:S04]  /*d5140*/  LDL.LU.64 R64, [R1+0x4330] ;  /* 0x0043300001407983 */ /* 0x000ee80000300a00 */
[----:B------:R-:W3:Y:S04]  /*d5150*/  LDL.LU.64 R66, [R1+0x4328] ;  /* 0x0043280001427983 */ /* 0x000ee80000300a00 */
[----:B------:R-:W3:Y:S04]  /*d5160*/  LDL.LU.64 R70, [R1+0x4320] ;  /* 0x0043200001467983 */ /* 0x000ee80000300a00 */
[----:B------:R-:W3:Y:S04]  /*d5170*/  LDL.LU.64 R68, [R1+0x4418] ;  /* 0x0044180001447983 */ /* 0x000ee80000300a00 */
[----:B------:R-:W4:Y:S04]  /*d5180*/  LDL.LU R162, [R1+0x8e8] ;  /* 0x0008e80001a27983 */ /* 0x000f280000300800 */
[----:B------:R-:W4:Y:S04]  /*d5190*/  LDL.LU R163, [R1+0x8ec] ;  /* 0x0008ec0001a37983 */ /* 0x000f280000300800 */
        /* <DEDUP_REMOVED lines=18> */
[----:B------:R1:W-:Y:S01]  /*d52c0*/  LDGSTS.E [R5+0x15780], desc[UR28][R6.64], P1 ;  /* 0x1578000006057fae */ /* 0x0003e2000892185c */
[----:B----4-:R-:W-:-:S04]  /*d52d0*/  LOP3.LUT R163, R163, R162, RZ, 0x3c, !PT ;  /* 0x000000a2a3a37212 */ /* 0x010fc800078e3cff */
[----:B------:R-:W-:Y:S02]  /*d52e0*/  LOP3.LUT R162, R163, R162, RZ, 0x3c, !PT ;  /* 0x000000a2a3a27212 */ /* 0x000fe400078e3cff */
[----:B--2---:R-:W-:-:S04]  /*d52f0*/  LOP3.LUT R161, R161, R160, RZ, 0x3c, !PT ;  /* 0x000000a0a1a17212 */ /* 0x004fc800078e3cff */
[----:B------:R-:W-:Y:S02]  /*d5300*/  LOP3.LUT R160, R161, R160, RZ, 0x3c, !PT ;  /* 0x000000a0a1a07212 */ /* 0x000fe400078e3cff */
[----:B---3--:R-:W-:Y:S02]  /*d5310*/  LOP3.LUT R157, R157, R156, RZ, 0x3c, !PT ;  /* 0x0000009c9d9d7212 */ /* 0x008fe400078e3cff */
[----:B------:R-:W-:Y:S02]  /*d5320*/  LOP3.LUT R163, R163, R162, RZ, 0x3c, !PT ;  /* 0x000000a2a3a37212 */ /* 0x000fe400078e3cff */
[----:B------:R-:W-:Y:S02]  /*d5330*/  LOP3.LUT R156, R157, R156, RZ, 0x3c, !PT ;  /* 0x0000009c9d9c7212 */ /* 0x000fe400078e3cff */
[----:B------:R-:W-:Y:S02]  /*d5340*/  LOP3.LUT R161, R161, R160, RZ, 0x3c, !PT ;  /* 0x000000a0a1a17212 */ /* 0x000fe400078e3cff */
[----:B------:R-:W-:Y:S01]  /*d5350*/  LOP3.LUT R153, R153, R152, RZ, 0x3c, !PT ;  /* 0x0000009899997212 */ /* 0x000fe200078e3cff */
[----:B------:R2:W-:Y:S01]  /*d5360*/  STL.64 [R1+0x34e0], R162 ;  /* 0x0034e0a201007387 */ /* 0x0005e20000100a00 */
[----:B------:R-:W-:-:S02]  /*d5370*/  LOP3.LUT R157, R157, R156, RZ, 0x3c, !PT ;  /* 0x0000009c9d9d7212 */ /* 0x000fc400078e3cff */
[----:B------:R-:W-:Y:S02]  /*d5380*/  LOP3.LUT R152, R153, R152, RZ, 0x3c, !PT ;  /* 0x0000009899987212 */ /* 0x000fe400078e3cff */
[----:B------:R-:W-:Y:S01]  /*d5390*/  LOP3.LUT R149, R149, R148, RZ, 0x3c, !PT ;  /* 0x0000009495957212 */ /* 0x000fe200078e3cff */
[----:B------:R3:W-:Y:S01]  /*d53a0*/  STL.64 [R1+0x34d8], R160 ;  /* 0x0034d8a001007387 */ /* 0x0007e20000100a00 */
[----:B------:R-:W-:Y:S02]  /*d53b0*/  LOP3.LUT R153, R153, R152, RZ, 0x3c, !PT ;  /* 0x0000009899997212 */ /* 0x000fe400078e3cff */
[C---:B------:R-:W-:Y:S01]  /*d53c0*/  LOP3.LUT R148, R149.reuse, R148, RZ, 0x3c, !PT ;  /* 0x0000009495947212 */ /* 0x040fe200078e3cff */
[----:B------:R-:W-:Y:S02]  /*d53d0*/  IMAD.MOV.U32 R139, RZ, RZ, R140 ;  /* 0x000000ffff8b7224 */ /* 0x000fe400078e008c */
[----:B------:R-:W4:Y:S01]  /*d53e0*/  LDL.LU R140, [R1+0x938] ;  /* 0x00093800018c7983 */ /* 0x000f220000300800 */
[----:B------:R-:W-:Y:S01]  /*d53f0*/  IMAD.MOV.U32 R138, RZ, RZ, R137 ;  /* 0x000000ffff8a7224 */ /* 0x000fe200078e0089 */
[----:B------:R-:W-:-:S02]  /*d5400*/  LOP3.LUT R149, R149, R148, RZ, 0x3c, !PT ;  /* 0x0000009495957212 */ /* 0x000fc400078e3cff */
[----:B------:R-:W2:Y:S01]  /*d5410*/  LDL.LU R137, [R1+0x93c] ;  /* 0x00093c0001897983 */ /* 0x000ea20000300800 */
[----:B------:R-:W-:-:S03]  /*d5420*/  IMAD.MOV.U32 R131, RZ, RZ, R136 ;  /* 0x000000ffff837224 */ /* 0x000fc600078e0088 */
[----:B------:R3:W-:Y:S01]  /*d5430*/  STL.64 [R1+0x34d0], R156 ;  /* 0x0034d09c01007387 */ /* 0x0007e20000100a00 */
[----:B------:R-:W-:-:S03]  /*d5440*/  IMAD.MOV.U32 R130, RZ, RZ, R133 ;  /* 0x000000ffff827224 */ /* 0x000fc600078e0085 */
[----:B------:R-:W3:Y:S01]  /*d5450*/  LDL.LU R136, [R1+0x940] ;  /* 0x0009400001887983 */ /* 0x000ee20000300800 */
[----:B------:R-:W-:-:S03]  /*d5460*/  IMAD.MOV.U32 R127, RZ, RZ, R132 ;  /* 0x000000ffff7f7224 */ /* 0x000fc600078e0084 */
[----:B------:R-:W3:Y:S01]  /*d5470*/  LDL.LU R133, [R1+0x944] ;  /* 0x0009440001857983 */ /* 0x000ee20000300800 */
[----:B------:R-:W-:-:S03]  /*d5480*/  IMAD.MOV.U32 R126, RZ, RZ, R145 ;  /* 0x000000ffff7e7224 */ /* 0x000fc600078e0091 */
[----:B------:R1:W-:Y:S01]  /*d5490*/  STL.64 [R1+0x34c8], R152 ;  /* 0x0034c89801007387 */ /* 0x0003e20000100a00 */
[----:B------:R-:W-:-:S03]  /*d54a0*/  IMAD.MOV.U32 R123, RZ, RZ, R144 ;  /* 0x000000ffff7b7224 */ /* 0x000fc600078e0090 */
[----:B------:R-:W3:Y:S01]  /*d54b0*/  LDL.LU R132, [R1+0x948] ;  /* 0x0009480001847983 */ /* 0x000ee20000300800 */
[----:B------:R-:W-:-:S03]  /*d54c0*/  IMAD.MOV.U32 R122, RZ, RZ, R141 ;  /* 0x000000ffff7a7224 */ /* 0x000fc600078e008d */
[----:B------:R-:W3:Y:S04]  /*d54d0*/  LDL.LU R145, [R1+0x94c] ;  /* 0x00094c0001917983 */ /* 0x000ee80000300800 */
[----:B------:R1:W-:Y:S04]  /*d54e0*/  STL.64 [R1+0x34c0], R148 ;  /* 0x0034c09401007387 */ /* 0x0003e80000100a00 */
[----:B------:R-:W3:Y:S04]  /*d54f0*/  LDL.LU R144, [R1+0x950] ;  /* 0x0009500001907983 */ /* 0x000ee80000300800 */
[----:B------:R-:W3:Y:S04]  /*d5500*/  LDL.LU R141, [R1+0x954] ;  /* 0x00095400018d7983 */ /* 0x000ee80000300800 */
        /* <DEDUP_REMOVED lines=17> */
[----:B------:R-:W3:Y:S04]  /*d5620*/  LDL.LU R125, [R1+0x990] ;  /* 0x00099000017d7983 */ /* 0x000ee80000300800 */
[----:B------:R-:W3:Y:S04]  /*d5630*/  LDL.LU R124, [R1+0x994] ;  /* 0x00099400017c7983 */ /* 0x000ee80000300800 */
[----:B------:R1:W-:Y:S01]  /*d5640*/  STL.64 [R1+0x34b0], R130 ;  /* 0x0034b08201007387 */ /* 0x0003e20000100a00 */
[----:B----4-:R-:W-:-:S03]  /*d5650*/  IMAD.MOV.U32 R113, RZ, RZ, R140 ;  /* 0x000000ffff717224 */ /* 0x010fc600078e008c */
[----:B------:R-:W4:Y:S01]  /*d5660*/  LDL.LU R140, [R1+0x998] ;  /* 0x00099800018c7983 */ /* 0x000f220000300800 */
[----:B--2---:R-:W-:-:S03]  /*d5670*/  IMAD.MOV.U32 R112, RZ, RZ, R137 ;  /* 0x000000ffff707224 */ /* 0x004fc600078e0089 */
[----:B------:R-:W2:Y:S04]  /*d5680*/  LDL.LU R137, [R1+0x99c] ;  /* 0x00099c0001897983 */ /* 0x000ea80000300800 */
[----:B------:R1:W-:Y:S01]  /*d5690*/  STL.64 [R1+0x34a8], R126 ;  /* 0x0034a87e01007387 */ /* 0x0003e20000100a00 */
[----:B---3--:R-:W-:-:S03]  /*d56a0*/  IMAD.MOV.U32 R115, RZ, RZ, R136 ;  /* 0x000000ffff737224 */ /* 0x008fc600078e0088 */
[----:B------:R-:W3:Y:S01]  /*d56b0*/  LDL.LU R136, [R1+0x9a0] ;  /* 0x0009a00001887983 */ /* 0x000ee20000300800 */
[----:B------:R-:W-:-:S03]  /*d56c0*/  IMAD.MOV.U32 R114, RZ, RZ, R133 ;  /* 0x000000ffff727224 */ /* 0x000fc600078e0085 */
[----:B------:R-:W3:Y:S04]  /*d56d0*/  LDL.LU R133, [R1+0x9a4] ;  /* 0x0009a40001857983 */ /* 0x000ee80000300800 */
[----:B------:R1:W-:Y:S01]  /*d56e0*/  STL.64 [R1+0x34a0], R122 ;  /* 0x0034a07a01007387 */ /* 0x0003e20000100a00 */
[----:B------:R-:W-:-:S03]  /*d56f0*/  IMAD.MOV.U32 R109, RZ, RZ, R132 ;  /* 0x000000ffff6d7224 */ /* 0x000fc600078e0084 */
[----:B------:R-:W3:Y:S01]  /*d5700*/  LDL.LU R132, [R1+0x9a8] ;  /* 0x0009a80001847983 */ /* 0x000ee20000300800 */
[----:B------:R-:W-:-:S03]  /*d5710*/  IMAD.MOV.U32 R108, RZ, RZ, R145 ;  /* 0x000000ffff6c7224 */ /* 0x000fc600078e0091 */
[----:B------:R-:W3:Y:S04]  /*d5720*/  LDL.LU R145, [R1+0x9ac] ;  /* 0x0009ac0001917983 */ /* 0x000ee80000300800 */
[----:B------:R1:W-:Y:S01]  /*d5730*/  STL.64 [R1+0x3498], R118 ;  /* 0x0034987601007387 */ /* 0x0003e20000100a00 */
[----:B------:R-:W-:-:S03]  /*d5740*/  IMAD.MOV.U32 R107, RZ, RZ, R144 ;  /* 0x000000ffff6b7224 */ /* 0x000fc600078e0090 */
[----:B------:R-:W3:Y:S01]  /*d5750*/  LDL.LU R144, [R1+0x9b0] ;  /* 0x0009b00001907983 */ /* 0x000ee20000300800 */
[----:B------:R-:W-:-:S03]  /*d5760*/  IMAD.MOV.U32 R106, RZ, RZ, R141 ;  /* 0x000000ffff6a7224 */ /* 0x000fc600078e008d */
[----:B------:R-:W3:Y:S01]  /*d5770*/  LDL.LU R141, [R1+0x9b4] ;  /* 0x0009b400018d7983 */ /* 0x000ee20000300800 */
[----:B------:R-:W-:-:S04]  /*d5780*/  LOP3.LUT R101, R101, R100, RZ, 0x3c, !PT ;  /* 0x0000006465657212 */ /* 0x000fc800078e3cff */
[----:B------:R-:W-:Y:S02]  /*d5790*/  LOP3.LUT R100, R101, R100, RZ, 0x3c, !PT ;  /* 0x0000006465647212 */ /* 0x000fe400078e3cff */
[----:B------:R-:W-:-:S04]  /*d57a0*/  LOP3.LUT R147, R147, R146, RZ, 0x3c, !PT ;  /* 0x0000009293937212 */ /* 0x000fc800078e3cff */
        /* <DEDUP_REMOVED lines=28> */
[----:B------:R-:W-:-:S03]  /*d5970*/  LOP3.LUT R103, R103, R102, RZ, 0x3c, !PT ;  /* 0x0000006667677212 */ /* 0x000fc600078e3cff */
[----:B------:R-:W3:Y:S01]  /*d5980*/  LDL.LU R236, [R1+0x9c0] ;  /* 0x0009c00001ec7983 */ /* 0x000ee20000300800 */
[----:B------:R-:W-:-:S03]  /*d5990*/  IMAD.MOV.U32 R244, RZ, RZ, R124 ;  /* 0x000000fffff47224 */ /* 0x000fc600078e007c */
[----:B------:R-:W3:Y:S01]  /*d59a0*/  LDL.LU R237, [R1+0x9c4] ;  /* 0x0009c40001ed7983 */ /* 0x000ee20000300800 */
[----:B------:R-:W-:-:S03]  /*d59b0*/  IMAD.MOV.U32 R245, RZ, RZ, R125 ;  /* 0x000000fffff57224 */ /* 0x000fc600078e007d */
[----:B------:R1:W-:Y:S04]  /*d59c0*/  STL.64 [R1+0x3538], R142 ;  /* 0x0035388e01007387 */ /* 0x0003e80000100a00 */
[----:B------:R-:W3:Y:S04]  /*d59d0*/  LDL.LU R234, [R1+0x9c8] ;  /* 0x0009c80001ea7983 */ /* 0x000ee80000300800 */
[----:B------:R-:W3:Y:S04]  /*d59e0*/  LDL.LU R235, [R1+0x9cc] ;  /* 0x0009cc0001eb7983 */ /* 0x000ee80000300800 */
[----:B------:R1:W-:Y:S04]  /*d59f0*/  STL.64 [R1+0x3530], R102 ;  /* 0x0035306601007387 */ /* 0x0003e80000100a00 */
[----:B------:R-:W3:Y:S04]  /*d5a00*/  LDL.LU R232, [R1+0x9d0] ;  /* 0x0009d00001e87983 */ /* 0x000ee80000300800 */
[----:B------:R-:W3:Y:S04]  /*d5a10*/  LDL.LU R233, [R1+0x9d4] ;  /* 0x0009d40001e97983 */ /* 0x000ee80000300800 */
[----:B------:R1:W-:Y:S01]  /*d5a20*/  STL.64 [R1+0x3528], R244 ;  /* 0x003528f401007387 */ /* 0x0003e20000100a00 */
[----:B----4-:R-:W-:-:S02]  /*d5a30*/  IMAD.MOV.U32 R251, RZ, RZ, R140 ;  /* 0x000000fffffb7224 */ /* 0x010fc400078e008c */
[----:B--2---:R-:W-:Y:S02]  /*d5a40*/  IMAD.MOV.U32 R250, RZ, RZ, R137 ;  /* 0x000000fffffa7224 */ /* 0x004fe400078e0089 */
[----:B---3--:R-:W-:Y:S02]  /*d5a50*/  IMAD.MOV.U32 R249, RZ, RZ, R136 ;  /* 0x000000fffff97224 */ /* 0x008fe400078e0088 */
[----:B------:R-:W-:Y:S02]  /*d5a60*/  IMAD.MOV.U32 R248, RZ, RZ, R133 ;  /* 0x000000fffff87224 */ /* 0x000fe400078e0085 */
[----:B------:R-:W-:Y:S02]  /*d5a70*/  IMAD.MOV.U32 R242, RZ, RZ, R145 ;  /* 0x000000fffff27224 */ /* 0x000fe400078e0091 */
[----:B------:R-:W2:Y:S01]  /*d5a80*/  LDL.LU R145, [R1+0x720] ;  /* 0x0007200001917983 */ /* 0x000ea20000300800 */
[----:B------:R-:W-:-:S03]  /*d5a90*/  IMAD.MOV.U32 R241, RZ, RZ, R144 ;  /* 0x000000fffff17224 */ /* 0x000fc600078e0090 */
[----:B------:R-:W2:Y:S01]  /*d5aa0*/  LDL.LU R144, [R1+0x724] ;  /* 0x0007240001907983 */ /* 0x000ea20000300800 */
        /* <DEDUP_REMOVED lines=16> */
[----:B------:R4:W-:Y:S04]  /*d5bb0*/  STL.64 [R1+0x3520], R250 ;  /* 0x003520fa01007387 */ /* 0x0009e80000100a00 */
[----:B------:R-:W4:Y:S04]  /*d5bc0*/  LDL.LU R88, [R1+0x540] ;  /* 0x0005400001587983 */ /* 0x000f280000300800 */
[----:B------:R-:W4:Y:S01]  /*d5bd0*/  LDL.LU R89, [R1+0x59c] ;  /* 0x00059c0001597983 */ /* 0x000f220000300800 */
[----:B------:R-:W-:-:S03]  /*d5be0*/  LOP3.LUT R239, R239, R238, RZ, 0x3c, !PT ;  /* 0x000000eeefef7212 */ /* 0x000fc600078e3cff */
[----:B------:R4:W-:Y:S01]  /*d5bf0*/  STL.64 [R1+0x3518], R248 ;  /* 0x003518f801007387 */ /* 0x0009e20000100a00 */
[----:B------:R-:W-:-:S03]  /*d5c00*/  LOP3.LUT R238, R239, R238, RZ, 0x3c, !PT ;  /* 0x000000eeefee7212 */ /* 0x000fc600078e3cff */
[----:B------:R-:W4:Y:S04]  /*d5c10*/  LDL.LU R86, [R1+0x544] ;  /* 0x0005440001567983 */ /* 0x000f280000300800 */
[----:B------:R-:W4:Y:S04]  /*d5c20*/  LDL.LU R87, [R1+0x610] ;  /* 0x0006100001577983 */ /* 0x000f280000300800 */
[----:B------:R4:W-:Y:S04]  /*d5c30*/  STL.64 [R1+0x3510], R242 ;  /* 0x003510f201007387 */ /* 0x0009e80000100a00 */
[----:B------:R-:W4:Y:S01]  /*d5c40*/  LDL.LU R84, [R1+0x548] ;  /* 0x0005480001547983 */ /* 0x000f220000300800 */
[----:B------:R-:W-:-:S03]  /*d5c50*/  LOP3.LUT R239, R239, R238, RZ, 0x3c, !PT ;  /* 0x000000eeefef7212 */ /* 0x000fc600078e3cff */
[----:B------:R-:W4:Y:S04]  /*d5c60*/  LDL.LU R85, [R1+0x614] ;  /* 0x0006140001557983 */ /* 0x000f280000300800 */
[----:B------:R4:W-:Y:S04]  /*d5c70*/  STL.64 [R1+0x3508], R240 ;  /* 0x003508f001007387 */ /* 0x0009e80000100a00 */
[----:B------:R-:W4:Y:S04]  /*d5c80*/  LDL.LU R83, [R1+0x54c] ;  /* 0x00054c0001537983 */ /* 0x000f280000300800 */
[----:B------:R4:W-:Y:S04]  /*d5c90*/  STL.64 [R1+0x3500], R238 ;  /* 0x003500ee01007387 */ /* 0x0009e80000100a00 */
[----:B------:R-:W4:Y:S01]  /*d5ca0*/  LDL.LU R81, [R1+0x590] ;  /* 0x0005900001517983 */ /* 0x000f220000300800 */
[----:B-1----:R-:W-:-:S05]  /*d5cb0*/  IADD3 R7, P0, R8, R3, RZ ;  /* 0x0000000308077210 */ /* 0x002fca0007f1e0ff */
        /* <DEDUP_REMOVED lines=49> */
[----:B------:R-:W-:Y:S02]  /*d5fd0*/  IADD3 R57, P0, R58, R3, RZ ;  /* 0x000000033a397210 */ /* 0x000fe40007f1e0ff */
[----:B------:R-:W-:-:S03]  /*d5fe0*/  LOP3.LUT R237, R237, R236, RZ, 0x3c, !PT ;  /* 0x000000eceded7212 */ /* 0x000fc600078e3cff */
[--C-:B------:R-:W-:Y:S01]  /*d5ff0*/  IMAD.X R56, R59, 0x1, R2.reuse, P0 ;  /* 0x000000013b387824 */ /* 0x100fe200000e0602 */
[-C--:B------:R-:W-:Y:S02]  /*d6000*/  IADD3 R59, P0, R60, R3.reuse, RZ ;  /* 0x000000033c3b7210 */ /* 0x080fe40007f1e0ff */
[----:B------:R-:W-:Y:S02]  /*d6010*/  LOP3.LUT R235, R235, R234, RZ, 0x3c, !PT ;  /* 0x000000eaebeb7212 */ /* 0x000fe400078e3cff */
[----:B------:R-:W-:Y:S01]  /*d6020*/  LOP3.LUT R233, R233, R232, RZ, 0x3c, !PT ;  /* 0x000000e8e9e97212 */ /* 0x000fe200078e3cff */
[----:B------:R-:W-:Y:S01]  /*d6030*/  IMAD.X R58, R61, 0x1, R2, P0 ;  /* 0x000000013d3a7824 */ /* 0x000fe200000e0602 */
[----:B------:R-:W-:Y:S02]  /*d6040*/  IADD3 R61, P0, R62, R3, RZ ;  /* 0x000000033e3d7210 */ /* 0x000fe40007f1e0ff */
[----:B------:R-:W-:Y:S02]  /*d6050*/  LOP3.LUT R236, R237, R236, RZ, 0x3c, !PT ;  /* 0x000000ecedec7212 */ /* 0x000fe400078e3cff */
[----:B------:R-:W-:-:S02]  /*d6060*/  LOP3.LUT R234, R235, R234, RZ, 0x3c, !PT ;  /* 0x000000eaebea7212 */ /* 0x000fc400078e3cff */
[----:B------:R-:W-:Y:S01]  /*d6070*/  LOP3.LUT R232, R233, R232, RZ, 0x3c, !PT ;  /* 0x000000e8e9e87212 */ /* 0x000fe200078e3cff */
[--C-:B------:R-:W-:Y:S01]  /*d6080*/  IMAD.X R60, R63, 0x1, R2.reuse, P0 ;  /* 0x000000013f3c7824 */ /* 0x100fe200000e0602 */
[----:B------:R-:W-:Y:S02]  /*d6090*/  LOP3.LUT R237, R237, R236, RZ, 0x3c, !PT ;  /* 0x000000eceded7212 */ /* 0x000fe400078e3cff */
[----:B------:R-:W-:Y:S02]  /*d60a0*/  LOP3.LUT R235, R235, R234, RZ, 0x3c, !PT ;  /* 0x000000eaebeb7212 */ /* 0x000fe400078e3cff */
[----:B------:R-:W-:Y:S02]  /*d60b0*/  IADD3 R63, P0, R64, R3, RZ ;  /* 0x00000003403f7210 */ /* 0x000fe40007f1e0ff */
[----:B------:R-:W-:Y:S01]  /*d60c0*/  LOP3.LUT R233, R233, R232, RZ, 0x3c, !PT ;  /* 0x000000e8e9e97212 */ /* 0x000fe200078e3cff */
[----:B------:R1:W-:Y:S02]  /*d60d0*/  STL.64 [R1+0x34f8], R236 ;  /* 0x0034f8ec01007387 */ /* 0x0003e40000100a00 */
[----:B------:R-:W-:-:S02]  /*d60e0*/  IMAD.X R62, R65, 0x1, R2, P0 ;  /* 0x00000001413e7824 */ /* 0x000fc400000e0602 */
[----:B------:R-:W-:Y:S01]  /*d60f0*/  STL.64 [R1+0x34f0], R234 ;  /* 0x0034f0ea01007387 */ /* 0x000fe20000100a00 */
[----:B------:R-:W-:-:S03]  /*d6100*/  IADD3 R65, P0, R66, R3, RZ ;  /* 0x0000000342417210 */ /* 0x000fc60007f1e0ff */
[----:B------:R-:W-:Y:S01]  /*d6110*/  STL.64 [R1+0x34e8], R232 ;  /* 0x0034e8e801007387 */ /* 0x000fe20000100a00 */
[----:B---3--:R-:W-:-:S04]  /*d6120*/  LOP3.LUT R141, R141, R140, RZ, 0x3c, !PT ;  /* 0x0000008c8d8d7212 */ /* 0x008fc800078e3cff */
[----:B------:R-:W-:-:S04]  /*d6130*/  LOP3.LUT R140, R141, R140, RZ, 0x3c, !PT ;  /* 0x0000008c8d8c7212 */ /* 0x000fc800078e3cff */
[----:B------:R-:W-:Y:S01]  /*d6140*/  LOP3.LUT R141, R141, R140, RZ, 0x3c, !PT ;  /* 0x0000008c8d8d7212 */ /* 0x000fe200078e3cff */
[----:B--2---:R-:W-:Y:S04]  /*d6150*/  STL.64 [R1+0x3560], R144 ;  /* 0x0035609001007387 */ /* 0x004fe80000100a00 */
[----:B------:R-:W-:Y:S01]  /*d6160*/  STL.64 [R1+0x3558], R140 ;  /* 0x0035588c01007387 */ /* 0x000fe20000100a00 */
[----:B------:R-:W-:-:S03]  /*d6170*/  IMAD.X R64, R67, 0x1, R2, P0 ;  /* 0x0000000143407824 */ /* 0x000fc600000e0602 */
[----:B----4-:R-:W-:Y:S01]  /*d6180*/  STL.64 [R1+0x3570], R136 ;  /* 0x0035708801007387 */ /* 0x010fe20000100a00 */
[----:B------:R-:W-:-:S03]  /*d6190*/  LOP3.LUT R7, R7, R6, RZ, 0x3c, !PT ;  /* 0x0000000607077212 */ /* 0x000fc600078e3cff */
[----:B------:R-:W-:Y:S01]  /*d61a0*/  STL.64 [R1+0x3568], R132 ;  /* 0x0035688401007387 */ /* 0x000fe20000100a00 */
        /* <DEDUP_REMOVED lines=8> */
[----:B------:R-:W-:-:S04]  /*d6230*/  LOP3.LUT R89, R89, R88, RZ, 0x3c, !PT ;  /* 0x0000005859597212 */ /* 0x000fc800078e3cff */
[----:B------:R-:W-:Y:S02]  /*d6240*/  LOP3.LUT R88, R89, R88, RZ, 0x3c, !PT ;  /* 0x0000005859587212 */ /* 0x000fe400078e3cff */
[----:B------:R-:W-:Y:S02]  /*d6250*/  LOP3.LUT R91, R91, R90, RZ, 0x3c, !PT ;  /* 0x0000005a5b5b7212 */ /* 0x000fe400078e3cff */
[----:B------:R-:W-:-:S04]  /*d6260*/  LOP3.LUT R87, R87, R86, RZ, 0x3c, !PT ;  /* 0x0000005657577212 */ /* 0x000fc800078e3cff */
[----:B------:R-:W-:Y:S01]  /*d6270*/  LOP3.LUT R86, R87, R86, RZ, 0x3c, !PT ;  /* 0x0000005657567212 */ /* 0x000fe200078e3cff */
[----:B------:R-:W-:Y:S01]  /*d6280*/  STL.64 [R1+0x3580], R124 ;  /* 0x0035807c01007387 */ /* 0x000fe20000100a00 */
[----:B------:R-:W-:Y:S02]  /*d6290*/  LOP3.LUT R89, R89, R88, RZ, 0x3c, !PT ;  /* 0x0000005859597212 */ /* 0x000fe400078e3cff */
[----:B------:R-:W-:-:S04]  /*d62a0*/  LOP3.LUT R85, R85, R84, RZ, 0x3c, !PT ;  /* 0x0000005455557212 */ /* 0x000fc800078e3cff */
[----:B------:R-:W-:Y:S01]  /*d62b0*/  LOP3.LUT R84, R85, R84, RZ, 0x3c, !PT ;  /* 0x0000005455547212 */ /* 0x000fe200078e3cff */
[----:B------:R-:W-:Y:S01]  /*d62c0*/  STL.64 [R1+0x3578], R94 ;  /* 0x0035785e01007387 */ /* 0x000fe20000100a00 */
[----:B------:R-:W-:Y:S02]  /*d62d0*/  LOP3.LUT R87, R87, R86, RZ, 0x3c, !PT ;  /* 0x0000005657577212 */ /* 0x000fe400078e3cff */
[----:B------:R-:W-:Y:S01]  /*d62e0*/  LOP3.LUT R85, R85, R84, RZ, 0x3c, !PT ;  /* 0x0000005455557212 */ /* 0x000fe200078e3cff */
[----:B------:R-:W-:Y:S01]  /*d62f0*/  IMAD.MOV.U32 R82, RZ, RZ, R83 ;  /* 0x000000ffff527224 */ /* 0x000fe200078e0053 */
[----:B------:R-:W-:Y:S01]  /*d6300*/  IADD3 R67, P0, R70, R3, RZ ;  /* 0x0000000346437210 */ /* 0x000fe20007f1e0ff */
[----:B------:R-:W-:Y:S01]  /*d6310*/  STL.64 [R1+0x35e0], R92 ;  /* 0x0035e05c01007387 */ /* 0x000fe20000100a00 */
[----:B------:R-:W-:Y:S01]  /*d6320*/  IMAD.MOV.U32 R83, RZ, RZ, R129 ;  /* 0x000000ffff537224 */ /* 0x000fe200078e0081 */
[----:B------:R-:W-:Y:S01]  /*d6330*/  LOP3.LUT R9, R9, R8, RZ, 0x3c, !PT ;  /* 0x0000000809097212 */ /* 0x000fe200078e3cff */
[----:B------:R-:W-:Y:S01]  /*d6340*/  IMAD.MOV.U32 R78, RZ, RZ, R158 ;  /* 0x000000ffff4e7224 */ /* 0x000fe200078e009e */
[----:B------:R-:W-:Y:S01]  /*d6350*/  STL.64 [R1+0x35d8], R90 ;  /* 0x0035d85a01007387 */ /* 0x000fe20000100a00 */
        /* <DEDUP_REMOVED lines=11> */
[----:B------:R-:W-:Y:S01]  /*d6410*/  LOP3.LUT R15, R15, R14, RZ, 0x3c, !PT ;  /* 0x0000000e0f0f7212 */ /* 0x000fe200078e3cff */
[----:B------:R-:W-:Y:S01]  /*d6420*/  STL.64 [R1+0x35c0], R84 ;  /* 0x0035c05401007387 */ /* 0x000fe20000100a00 */
[----:B------:R-:W-:Y:S01]  /*d6430*/  IMAD.MOV.U32 R75, RZ, RZ, R117 ;  /* 0x000000ffff4b7224 */ /* 0x000fe200078e0075 */
[----:B------:R-:W-:Y:S01]  /*d6440*/  LOP3.LUT R8, R9, R8, RZ, 0x3c, !PT ;  /* 0x0000000809087212 */ /* 0x000fe200078e3cff */
[----:B------:R-:W-:Y:S01]  /*d6450*/  IMAD.X R66, R71, 0x1, R2, P0 ;  /* 0x0000000147427824 */ /* 0x000fe200000e0602 */
[----:B------:R-:W-:Y:S01]  /*d6460*/  LOP3.LUT R17, R17, R16, RZ, 0x3c, !PT ;  /* 0x0000001011117212 */ /* 0x000fe200078e3cff */
[----:B------:R-:W-:Y:S01]  /*d6470*/  UISETP.GT.AND UP1, UPT, UR15, 0x2e, UPT ;  /* 0x0000002e0f00788c */ /* 0x000fe2000bf24270 */
[----:B------:R-:W-:Y:S01]  /*d6480*/  STL.64 [R1+0x35b8], R82 ;  /* 0x0035b85201007387 */ /* 0x000fe20000100a00 */
[----:B------:R-:W-:Y:S01]  /*d6490*/  IMAD.MOV.U32 R72, RZ, RZ, R121 ;  /* 0x000000ffff487224 */ /* 0x000fe200078e0079 */
[----:B------:R-:W-:Y:S01]  /*d64a0*/  LOP3.LUT R10, R11, R10, RZ, 0x3c, !PT ;  /* 0x0000000a0b0a7212 */ /* 0x000fe200078e3cff */
[----:B------:R-:W-:Y:S01]  /*d64b0*/  IMAD.MOV.U32 R73, RZ, RZ, R104 ;  /* 0x000000ffff497224 */ /* 0x000fe200078e0068 */
[----:B------:R-:W-:Y:S01]  /*d64c0*/  LOP3.LUT R19, R19, R18, RZ, 0x3c, !PT ;  /* 0x0000001213137212 */ /* 0x000fe200078e3cff */
[----:B------:R4:W-:Y:S01]  /*d64d0*/  STL.64 [R1+0x35b0], R80 ;  /* 0x0035b05001007387 */ /* 0x0009e20000100a00 */
[----:B------:R-:W-:Y:S01]  /*d64e0*/  IMAD.MOV.U32 R70, RZ, RZ, R128 ;  /* 0x000000ffff467224 */ /* 0x000fe200078e0080 */
[----:B------:R-:W-:Y:S01]  /*d64f0*/  LOP3.LUT R12, R13, R12, RZ, 0x3c, !PT ;  /* 0x0000000c0d0c7212 */ /* 0x000fe200078e3cff */
[----:B------:R-:W-:Y:S01]  /*d6500*/  IMAD.MOV.U32 R71, RZ, RZ, R105 ;  /* 0x000000ffff477224 */ /* 0x000fe200078e0069 */
[----:B------:R-:W-:Y:S01]  /*d6510*/  LOP3.LUT R21, R21, R20, RZ, 0x3c, !PT ;  /* 0x0000001415157212 */ /* 0x000fe200078e3cff */
[----:B------:R-:W-:Y:S01]  /*d6520*/  STL.64 [R1+0x35a8], R78 ;  /* 0x0035a84e01007387 */ /* 0x000fe20000100a00 */
[----:B------:R-:W-:-:S02]  /*d6530*/  LOP3.LUT R7, R7, R6, RZ, 0x3c, !PT ;  /* 0x0000000607077212 */ /* 0x000fc400078e3cff */
[----:B------:R-:W-:Y:S01]  /*d6540*/  LOP3.LUT R14, R15, R14, RZ, 0x3c, !PT ;  /* 0x0000000e0f0e7212 */ /* 0x000fe200078e3cff */
[----:B------:R-:W-:Y:S01]  /*d6550*/  STL.64 [R1+0x35a0], R76 ;  /* 0x0035a04c01007387 */ /* 0x000fe20000100a00 */
[----:B------:R-:W-:Y:S01]  /*d6560*/  LOP3.LUT R23, R23, R22, RZ, 0x3c, !PT ;  /* 0x0000001617177212 */ /* 0x000fe200078e3cff */
[----:B------:R-:W-:Y:S01]  /*d6570*/  USEL UR10, URZ, 0x4, !UP1 ;  /* 0x000000043f0a7887 */ /* 0x000fe2000c800000 */
[----:B------:R-:W-:Y:S01]  /*d6580*/  LOP3.LUT R9, R9, R8, RZ, 0x3c, !PT ;  /* 0x0000000809097212 */ /* 0x000fe200078e3cff */
[----:B------:R-:W-:Y:S01]  /*d6590*/  STL.64 [R1+0x3598], R74 ;  /* 0x0035984a01007387 */ /* 0x000fe20000100a00 */
[----:B------:R-:W-:Y:S02]  /*d65a0*/  LOP3.LUT R16, R17, R16, RZ, 0x3c, !PT ;  /* 0x0000001011107212 */ /* 0x000fe400078e3cff */
[----:B------:R-:W-:Y:S01]  /*d65b0*/  LOP3.LUT R25, R25, R24, RZ, 0x3c, !PT ;  /* 0x0000001819197212 */ /* 0x000fe200078e3cff */
[----:B------:R-:W-:Y:S01]  /*d65c0*/  STL.64 [R1+0x3590], R72 ;  /* 0x0035904801007387 */ /* 0x000fe20000100a00 */
[----:B------:R-:W-:-:S02]  /*d65d0*/  LOP3.LUT R11, R11, R10, RZ, 0x3c, !PT ;  /* 0x0000000a0b0b7212 */ /* 0x000fc400078e3cff */
[----:B------:R-:W-:Y:S02]  /*d65e0*/  LOP3.LUT R18, R19, R18, RZ, 0x3c, !PT ;  /* 0x0000001213127212 */ /* 0x000fe400078e3cff */
[----:B------:R-:W-:Y:S01]  /*d65f0*/  LOP3.LUT R27, R27, R26, RZ, 0x3c, !PT ;  /* 0x0000001a1b1b7212 */ /* 0x000fe200078e3cff */
[----:B------:R-:W-:Y:S01]  /*d6600*/  STL.64 [R1+0x3588], R70 ;  /* 0x0035884601007387 */ /* 0x000fe20000100a00 */
        /* <DEDUP_REMOVED lines=8> */
[----:B------:R-:W-:Y:S01]  /*d6690*/  LOP3.LUT R17, R17, R16, RZ, 0x3c, !PT ;  /* 0x0000001011117212 */ /* 0x000fe200078e3cff */
[----:B------:R-:W-:Y:S01]  /*d66a0*/  USEL UR10, UR10, URZ, !UP0 ;  /* 0x0000003f0a0a7287 */ /* 0x000fe2000c000000 */
[----:B------:R-:W-:Y:S02]  /*d66b0*/  LOP3.LUT R24, R25, R24, RZ, 0x3c, !PT ;  /* 0x0000001819187212 */ /* 0x000fe400078e3cff */
[----:B------:R-:W-:Y:S01]  /*d66c0*/  LOP3.LUT R33, R33, R32, RZ, 0x3c, !PT ;  /* 0x0000002021217212 */ /* 0x000fe200078e3cff */
[----:B------:R4:W-:Y:S01]  /*d66d0*/  STL.64 [R1+0x4400], R10 ;  /* 0x0044000a01007387 */ /* 0x0009e20000100a00 */
[----:B------:R-:W-:-:S02]  /*d66e0*/  IADD3 R97, P0, R68, R3, RZ ;  /* 0x0000000344617210 */ /* 0x000fc40007f1e0ff */
[----:B------:R-:W-:Y:S02]  /*d66f0*/  LOP3.LUT R19, R19, R18, RZ, 0x3c, !PT ;  /* 0x0000001213137212 */ /* 0x000fe400078e3cff */
        /* <DEDUP_REMOVED lines=12> */
[----:B------:R-:W-:Y:S02]  /*d67c0*/  LOP3.LUT R32, R33, R32, RZ, 0x3c, !PT ;  /* 0x0000002021207212 */ /* 0x000fe400078e3cff */
[----:B------:R-:W-:Y:S01]  /*d67d0*/  LOP3.LUT R41, R41, R40, RZ, 0x3c, !PT ;  /* 0x0000002829297212 */ /* 0x000fe200078e3cff */
[----:B------:R-:W-:Y:S01]  /*d67e0*/  IMAD.X R96, R69, 0x1, R2, P0 ;  /* 0x0000000145607824 */ /* 0x000fe200000e0602 */
[----:B------:R-:W-:Y:S01]  /*d67f0*/  LOP3.LUT R27, R27, R26, RZ, 0x3c, !PT ;  /* 0x0000001a1b1b7212 */ /* 0x000fe200078e3cff */
[----:B------:R4:W-:Y:S01]  /*d6800*/  STL.64 [R1+0x43e0], R18 ;  /* 0x0043e01201007387 */ /* 0x0009e20000100a00 */
        /* <DEDUP_REMOVED lines=9> */
[----:B------:R-:W-:Y:S02]  /*d68a0*/  LOP3.LUT R47, R47, R46, RZ, 0x3c, !PT ;  /* 0x0000002e2f2f7212 */ /* 0x000fe400078e3cff */
[----:B------:R-:W-:Y:S01]  /*d68b0*/  ISETP.NE.U32.AND P0, PT, RZ, UR10, PT ;  /* 0x0000000aff007c0c */ /* 0x000fe2000bf05070 */
[----:B------:R-:W-:Y:S01]  /*d68c0*/  UISETP.GT.AND UP2, UPT, UR15, 0x32, UPT ;  /* 0x000000320f00788c */ /* 0x000fe2000bf44270 */
[----:B------:R-:W-:Y:S01]  /*d68d0*/  LOP3.LUT R33, R33, R32, RZ, 0x3c, !PT ;  /* 0x0000002021217212 */ /* 0x000fe200078e3cff */
[----:B------:R4:W-:Y:S01]  /*d68e0*/  STL.64 [R1+0x43c8], R24 ;  /* 0x0043c81801007387 */ /* 0x0009e20000100a00 */
        /* <DEDUP_REMOVED lines=14> */
[----:B------:R-:W-:Y:S01]  /*d69d0*/  USEL UR11, URZ, 0x4, !UP2 ;  /* 0x000000043f0b7887 */ /* 0x000fe2000d000000 */
        /* <DEDUP_REMOVED lines=27> */
[----:B------:R-:W-:Y:S01]  /*d6b90*/  LOP3.LUT R60, R61, R60, RZ, 0x3c, !PT ;  /* 0x0000003c3d3c7212 */ /* 0x000fe200078e3cff */
[----:B------:R4:W-:Y:S01]  /*d6ba0*/  STL.64 [R1+0x4370], R46 ;  /* 0x0043702e01007387 */ /* 0x0009e20000100a00 */
[----:B------:R-:W-:Y:S02]  /*d6bb0*/  LOP3.LUT R55, R55, R54, RZ, 0x3c, !PT ;  /* 0x0000003637377212 */ /* 0x000fe400078e3cff */
[----:B------:R-:W-:Y:S01]  /*d6bc0*/  LOP3.LUT R62, R63, R62, RZ, 0x3c, !PT ;  /* 0x0000003e3f3e7212 */ /* 0x000fe200078e3cff */
[----:B------:R-:W-:Y:S01]  /*d6bd0*/  LDGSTS.E [R5+0x17000], desc[UR28][R162.64], P0 ;  /* 0x17000000a2057fae */ /* 0x000fe2000812185c */
[----:B------:R-:W-:-:S02]  /*d6be0*/  LOP3.LUT R57, R57, R56, RZ, 0x3c, !PT ;  /* 0x0000003839397212 */ /* 0x000fc400078e3cff */
[----:B------:R-:W-:Y:S01]  /*d6bf0*/  LOP3.LUT R64, R65, R64, RZ, 0x3c, !PT ;  /* 0x0000004041407212 */ /* 0x000fe200078e3cff */
[----:B------:R4:W-:Y:S01]  /*d6c00*/  STL.64 [R1+0x4368], R48 ;  /* 0x0043683001007387 */ /* 0x0009e20000100a00 */
[----:B------:R-:W-:Y:S02]  /*d6c10*/  LOP3.LUT R59, R59, R58, RZ, 0x3c, !PT ;  /* 0x0000003a3b3b7212 */ /* 0x000fe400078e3cff */
[----:B------:R-:W-:Y:S01]  /*d6c20*/  LOP3.LUT R66, R67, R66, RZ, 0x3c, !PT ;  /* 0x0000004243427212 */ /* 0x000fe200078e3cff */
[----:B------:R-:W-:Y:S01]  /*d6c30*/  LDGSTS.E [R5+0x17080], desc[UR28][R160.64], P0 ;  /* 0x17080000a0057fae */ /* 0x000fe2000812185c */
[----:B------:R-:W-:Y:S02]  /*d6c40*/  LOP3.LUT R61, R61, R60, RZ, 0x3c, !PT ;  /* 0x0000003c3d3d7212 */ /* 0x000fe400078e3cff */
[----:B------:R-:W-:Y:S01]  /*d6c50*/  LOP3.LUT R63, R63, R62, RZ, 0x3c, !PT ;  /* 0x0000003e3f3f7212 */ /* 0x000fe200078e3cff */
[----:B------:R4:W-:Y:S01]  /*d6c60*/  STL.64 [R1+0x4360], R50 ;  /* 0x0043603201007387 */ /* 0x0009e20000100a00 */
[----:B------:R-:W-:-:S03]  /*d6c70*/  ISETP.NE.U32.AND P1, PT, RZ, UR11, PT ;  /* 0x0000000bff007c0c */ /* 0x000fc6000bf25070 */
[----:B------:R-:W-:Y:S01]  /*d6c80*/  LDGSTS.E [R5+0x17100], desc[UR28][R156.64], P0 ;  /* 0x171000009c057fae */ /* 0x000fe2000812185c */
[----:B------:R-:W-:Y:S01]  /*d6c90*/  LOP3.LUT R65, R65, R64, RZ, 0x3c, !PT ;  /* 0x0000004041417212 */ /* 0x000fe200078e3cff */
[----:B------:R-:W-:Y:S02]  /*d6ca0*/  UISETP.GT.AND UP3, UPT, UR15, 0x36, UPT ;  /* 0x000000360f00788c */ /* 0x000fe4000bf64270 */
[----:B------:R4:W-:Y:S01]  /*d6cb0*/  STL.64 [R1+0x4358], R52 ;  /* 0x0043583401007387 */ /* 0x0009e20000100a00 */
[----:B------:R-:W-:-:S03]  /*d6cc0*/  LOP3.LUT R67, R67, R66, RZ, 0x3c, !PT ;  /* 0x0000004243437212 */ /* 0x000fc600078e3cff */
[----:B------:R-:W-:Y:S01]  /*d6cd0*/  LDGSTS.E [R5+0x17180], desc[UR28][R152.64], P0 ;  /* 0x1718000098057fae */ /* 0x000fe2000812185c */
[----:B------:R-:W-:-:S03]  /*d6ce0*/  IMAD.MOV.U32 R68, RZ, RZ, R97 ;  /* 0x000000ffff447224 */ /* 0x000fc600078e0061 */
[----:B------:R4:W-:Y:S01]  /*d6cf0*/  STL.64 [R1+0x4350], R54 ;  /* 0x0043503601007387 */ /* 0x0009e20000100a00 */
[----:B------:R-:W-:-:S03]  /*d6d00*/  IMAD.MOV.U32 R69, RZ, RZ, R96 ;  /* 0x000000ffff457224 */ /* 0x000fc600078e0060 */
[----:B------:R-:W-:Y:S04]  /*d6d10*/  LDGSTS.E [R5+0x17200], desc[UR28][R148.64], P0 ;  /* 0x1720000094057fae */ /* 0x000fe8000812185c */
[----:B------:R4:W-:Y:S04]  /*d6d20*/  STL.64 [R1+0x4348], R56 ;  /* 0x0043483801007387 */ /* 0x0009e80000100a00 */
[----:B------:R-:W-:Y:S01]  /*d6d30*/  LDGSTS.E [R5+0x17280], desc[UR28][R138.64], P0 ;  /* 0x172800008a057fae */ /* 0x000fe2000812185c */
[----:B------:R-:W-:-:S03]  /*d6d40*/  USEL UR12, URZ, 0x4, !UP3 ;  /* 0x000000043f0c7887 */ /* 0x000fc6000d800000 */
[----:B------:R4:W-:Y:S04]  /*d6d50*/  STL.64 [R1+0x4340], R58 ;  /* 0x0043403a01007387 */ /* 0x0009e80000100a00 */
[----:B------:R-:W-:Y:S04]  /*d6d60*/  LDGSTS.E [R5+0x17300], desc[UR28][R130.64], P0 ;  /* 0x1730000082057fae */ /* 0x000fe8000812185c */
[----:B------:R4:W-:Y:S04]  /*d6d70*/  STL.64 [R1+0x4338], R60 ;  /* 0x0043383c01007387 */ /* 0x0009e80000100a00 */
[----:B------:R-:W-:Y:S04]  /*d6d80*/  LDGSTS.E [R5+0x17380], desc[UR28][R126.64], P0 ;  /* 0x173800007e057fae */ /* 0x000fe8000812185c */
[----:B------:R4:W-:Y:S04]  /*d6d90*/  STL.64 [R1+0x4330], R62 ;  /* 0x0043303e01007387 */ /* 0x0009e80000100a00 */
[----:B------:R-:W-:Y:S04]  /*d6da0*/  LDGSTS.E [R5+0x17400], desc[UR28][R122.64], P0 ;  /* 0x174000007a057fae */ /* 0x000fe8000812185c */
[----:B------:R4:W-:Y:S04]  /*d6db0*/  STL.64 [R1+0x4328], R64 ;  /* 0x0043284001007387 */ /* 0x0009e80000100a00 */
[----:B------:R-:W-:Y:S01]  /*d6dc0*/  LDGSTS.E [R5+0x17480], desc[UR28][R118.64], P0 ;  /* 0x1748000076057fae */ /* 0x000fe2000812185c */
[----:B------:R-:W-:-:S03]  /*d6dd0*/  USEL UR12, UR12, URZ, !UP0 ;  /* 0x0000003f0c0c7287 */ /* 0x000fc6000c000000 */
[----:B------:R4:W-:Y:S04]  /*d6de0*/  STL.64 [R1+0x4320], R66 ;  /* 0x0043204201007387 */ /* 0x0009e80000100a00 */
[----:B------:R-:W-:Y:S04]  /*d6df0*/  LDGSTS.E [R5+0x17500], desc[UR28][R112.64], P0 ;  /* 0x1750000070057fae */ /* 0x000fe8000812185c */
[----:B------:R4:W-:Y:S04]  /*d6e00*/  STL.64 [R1+0x4418], R68 ;  /* 0x0044184401007387 */ /* 0x0009e80000100a00 */
[----:B------:R-:W-:Y:S04]  /*d6e10*/  LDGSTS.E [R5+0x17580], desc[UR28][R114.64], P0 ;  /* 0x1758000072057fae */ /* 0x000fe8000812185c */
[----:B------:R-:W4:Y:S04]  /*d6e20*/  LDL.LU.64 R162, [R1+0x60e0] ;  /* 0x0060e00001a27983 */ /* 0x000f280000300a00 */
[----:B------:R-:W-:Y:S04]  /*d6e30*/  LDGSTS.E [R5+0x17600], desc[UR28][R108.64], P0 ;  /* 0x176000006c057fae */ /* 0x000fe8000812185c */
[----:B------:R-:W4:Y:S04]  /*d6e40*/  LDL.LU.64 R160, [R1+0x60d8] ;  /* 0x0060d80001a07983 */ /* 0x000f280000300a00 */
[----:B------:R-:W-:Y:S04]  /*d6e50*/  LDGSTS.E [R5+0x17680], desc[UR28][R106.64], P0 ;  /* 0x176800006a057fae */ /* 0x000fe8000812185c */
[----:B------:R-:W4:Y:S04]  /*d6e60*/  LDL.LU.64 R156, [R1+0x60d0] ;  /* 0x0060d000019c7983 */ /* 0x000f280000300a00 */
[----:B------:R-:W-:Y:S04]  /*d6e70*/  LDGSTS.E [R5+0x17700], desc[UR28][R100.64], P0 ;  /* 0x1770000064057fae */ /* 0x000fe8000812185c */
[----:B------:R-:W4:Y:S04]  /*d6e80*/  LDL.LU.64 R152, [R1+0x60c8] ;  /* 0x0060c80001987983 */ /* 0x000f280000300a00 */
[----:B------:R-:W-:Y:S01]  /*d6e90*/  LDGSTS.E [R5+0x17780], desc[UR28][R146.64], P0 ;  /* 0x1778000092057fae */ /* 0x000fe2000812185c */
[----:B------:R-:W-:-:S03]  /*d6ea0*/  ISETP.NE.U32.AND P2, PT, RZ, UR12, PT ;  /* 0x0000000cff007c0c */ /* 0x000fc6000bf45070 */
[----:B------:R-:W4:Y:S04]  /*d6eb0*/  LDL.LU.64 R148, [R1+0x60c0] ;  /* 0x0060c00001947983 */ /* 0x000f280000300a00 */
        /* <DEDUP_REMOVED lines=35> */
[----:B------:R-:W5:Y:S04]  /*d70f0*/  LDL.LU.64 R250, [R1+0x6030] ;  /* 0x0060300001fa7983 */ /* 0x000f680000300a00 */
        /* <DEDUP_REMOVED lines=9> */
[----:B-1----:R-:W5:Y:S04]  /*d7190*/  LDL.LU.64 R236, [R1+0x6008] ;  /* 0x0060080001ec7983 */ /* 0x002f680000300a00 */
[----:B------:R-:W-:Y:S04]  /*d71a0*/  LDGSTS.E [R5+0x1b380], desc[UR28][R86.64], P2 ;  /* 0x1b38000056057fae */ /* 0x000fe8000912185c */
[----:B--2---:R-:W2:Y:S04]  /*d71b0*/  LDL R88, [R1+0x5994] ;  /* 0x0059940001587983 */ /* 0x004ea80000100800 */
[----:B------:R-:W2:Y:S04]  /*d71c0*/  LDL R89, [R1+0x59a0] ;  /* 0x0059a00001597983 */ /* 0x000ea80000100800 */
[----:B---3--:R-:W3:Y:S04]  /*d71d0*/  LDL R86, [R1+0x599c] ;  /* 0x00599c0001567983 */ /* 0x008ee80000100800 */
        /* <DEDUP_REMOVED lines=20> */
[----:B------:R-:W2:Y:S01]  /*d7320*/  LDL R141, [R1+0x5950] ;  /* 0x00595000018d7983 */ /* 0x000ea20000100800 */
[----:B------:R-:W-:-:S02]  /*d7330*/  UISETP.GT.AND UP4, UPT, UR15, 0x3a, UPT ;  /* 0x0000003a0f00788c */ /* 0x000fc4000bf84270 */
[----:B------:R-:W-:Y:S01]  /*d7340*/  UISETP.GT.AND UP5, UPT, UR15, 0x3e, UPT ;  /* 0x0000003e0f00788c */ /* 0x000fe2000bfa4270 */
[----:B------:R-:W-:Y:S01]  /*d7350*/  LDGSTS.E [R5+0x1b400], desc[UR28][R84.64], P2 ;  /* 0x1b40000054057fae */ /* 0x000fe2000912185c */
[----:B------:R-:W-:Y:S02]  /*d7360*/  USEL UR13, URZ, 0x4, !UP4 ;  /* 0x000000043f0d7887 */ /* 0x000fe4000e000000 */
[----:B------:R-:W-:Y:S01]  /*d7370*/  USEL UR14, URZ, 0x4, !UP5 ;  /* 0x000000043f0e7887 */ /* 0x000fe2000e800000 */
[----:B------:R-:W-:Y:S01]  /*d7380*/  LDGSTS.E [R5+0x1b480], desc[UR28][R82.64], P2 ;  /* 0x1b48000052057fae */ /* 0x000fe2000912185c */
[----:B------:R-:W-:-:S03]  /*d7390*/  USEL UR13, UR13, URZ, !UP0 ;  /* 0x0000003f0d0d7287 */ /* 0x000fc6000c000000 */
[----:B------:R-:W-:Y:S03]  /*d73a0*/  LDGSTS.E [R5+0x1b500], desc[UR28][R80.64], P2 ;  /* 0x1b50000050057fae */ /* 0x000fe6000912185c */
[----:B------:R-:W-:Y:S01]  /*d73b0*/  ISETP.NE.U32.AND P3, PT, RZ, UR13, PT ;  /* 0x0000000dff007c0c */ /* 0x000fe2000bf65070 */
[----:B------:R-:W-:Y:S01]  /*d73c0*/  LDGSTS.E [R5+0x1b580], desc[UR28][R78.64], P2 ;  /* 0x1b5800004e057fae */ /* 0x000fe2000912185c */
[----:B------:R-:W-:-:S03]  /*d73d0*/  USEL UR14, UR14, URZ, !UP0 ;  /* 0x0000003f0e0e7287 */ /* 0x000fc6000c000000 */
[----:B------:R-:W-:Y:S04]  /*d73e0*/  LDGSTS.E [R5+0x1b600], desc[UR28][R76.64], P2 ;  /* 0x1b6000004c057fae */ /* 0x000fe8000912185c */
[----:B------:R-:W-:Y:S04]  /*d73f0*/  LDGSTS.E [R5+0x1b680], desc[UR28][R74.64], P2 ;  /* 0x1b6800004a057fae */ /* 0x000fe8000912185c */
[----:B------:R-:W-:Y:S04]  /*d7400*/  LDGSTS.E [R5+0x1b700], desc[UR28][R72.64], P2 ;  /* 0x1b70000048057fae */ /* 0x000fe8000912185c */
[----:B------:R-:W-:Y:S01]  /*d7410*/  LDGSTS.E [R5+0x1b780], desc[UR28][R70.64], P2 ;  /* 0x1b78000046057fae */ /* 0x000fe2000912185c */
[----:B------:R-:W-:-:S03]  /*d7420*/  ISETP.NE.U32.AND P4, PT, RZ, UR14, PT ;  /* 0x0000000eff007c0c */ /* 0x000fc6000bf85070 */
[----:B------:R3:W-:Y:S04]  /*d7430*/  LDGSTS.E [R5+0x1d000], desc[UR28][R6.64], P3 ;  /* 0x1d00000006057fae */ /* 0x0007e8000992185c */
[----:B------:R-:W-:Y:S01]  /*d7440*/  LDGSTS.E [R5+0x1d080], desc[UR28][R8.64], P3 ;  /* 0x1d08000008057fae */ /* 0x000fe2000992185c */
[----:B------:R-:W-:-:S03]  /*d7450*/  UISETP.GT.AND UP6, UPT, UR15, 0x3, UPT ;  /* 0x000000030f00788c */ /* 0x000fc6000bfc4270 */
[----:B------:R-:W-:Y:S04]  /*d7460*/  LDGSTS.E [R5+0x1d100], desc[UR28][R10.64], P3 ;  /* 0x1d1000000a057fae */ /* 0x000fe8000992185c */
[----:B------:R-:W-:Y:S04]  /*d7470*/  LDGSTS.E [R5+0x1d180], desc[UR28][R12.64], P3 ;  /* 0x1d1800000c057fae */ /* 0x000fe8000992185c */
[----:B------:R-:W-:Y:S01]  /*d7480*/  LDGSTS.E [R5+0x1d200], desc[UR28][R14.64], P3 ;  /* 0x1d2000000e057fae */ /* 0x000fe2000992185c */
[----:B------:R-:W-:-:S03]  /*d7490*/  VIADD R4, R98, UR16 ;  /* 0x0000001062047c36 */ /* 0x000fc60008000000 */
        /* <DEDUP_REMOVED lines=30> */
[----:B----4-:R-:W4:Y:S04]  /*d7680*/  LDL R80, [R1+0x593c] ;  /* 0x00593c0001507983 */ /* 0x010f280000100800 */
[----:B------:R-:W4:Y:S04]  /*d7690*/  LDL R81, [R1+0x5948] ;  /* 0x0059480001517983 */ /* 0x000f280000100800 */
[----:B------:R-:W4:Y:S04]  /*d76a0*/  LDL R82, [R1+0x5934] ;  /* 0x0059340001527983 */ /* 0x000f280000100800 */
[----:B------:R-:W4:Y:S04]  /*d76b0*/  LDL R83, [R1+0x5940] ;  /* 0x0059400001537983 */ /* 0x000f280000100800 */
[----:B------:R-:W4:Y:S04]  /*d76c0*/  LDL R84, [R1+0x592c] ;  /* 0x00592c0001547983 */ /* 0x000f280000100800 */
[----:B------:R-:W4:Y:S01]  /*d76d0*/  LDL R85, [R1+0x5938] ;  /* 0x0059380001557983 */ /* 0x000f220000100800 */
[----:B---3--:R-:W-:-:S03]  /*d76e0*/  IMAD.MOV.U32 R7, RZ, RZ, R86 ;  /* 0x000000ffff077224 */ /* 0x008fc600078e0056 */
[----:B------:R-:W3:Y:S01]  /*d76f0*/  LDL R86, [R1+0x579c] ;  /* 0x00579c0001567983 */ /* 0x000ee20000100800 */
[----:B--2---:R-:W-:-:S03]  /*d7700*/  IMAD.MOV.U32 R6, RZ, RZ, R87 ;  /* 0x000000ffff067224 */ /* 0x004fc600078e0057 */
[----:B------:R-:W2:Y:S04]  /*d7710*/  LDL R87, [R1+0x57c8] ;  /* 0x0057c80001577983 */ /* 0x000ea80000100800 */
        /* <DEDUP_REMOVED lines=53> */
[----:B------:R-:W2:Y:S04]  /*d7a70*/  LDL R141, [R1+0x5930] ;  /* 0x00593000018d7983 */ /* 0x000ea80000100800 */
[----:B------:R-:W3:Y:S04]  /*d7a80*/  LDL R144, [R1+0x5824] ;  /* 0x0058240001907983 */ /* 0x000ee80000100800 */
[----:B------:R4:W-:Y:S02]  /*d7a90*/  LDGSTS.E [R4+0x1d80], desc[UR28][R6.64], P5 ;  /* 0x01d8000006047fae */ /* 0x0009e4000a92185c */
[----:B----4-:R-:W-:-:S02]  /*d7aa0*/  IMAD.MOV.U32 R7, RZ, RZ, R80 ;  /* 0x000000ffff077224 */ /* 0x010fc400078e0050 */
[----:B------:R-:W-:-:S05]  /*d7ab0*/  IMAD.MOV.U32 R6, RZ, RZ, R81 ;  /* 0x000000ffff067224 */ /* 0x000fca00078e0051 */
[----:B------:R1:W-:Y:S02]  /*d7ac0*/  LDGSTS.E [R4+0x1e00], desc[UR28][R6.64], P5 ;  /* 0x01e0000006047fae */ /* 0x0003e4000a92185c */
[----:B-1----:R-:W-:Y:S02]  /*d7ad0*/  IMAD.MOV.U32 R6, RZ, RZ, R83 ;  /* 0x000000ffff067224 */ /* 0x002fe400078e0053 */
        /* <DEDUP_REMOVED lines=9> */
[----:B------:R2:W-:Y:S01]  /*d7b70*/  LDGSTS.E [R4+0x1f00], desc[UR28][R6.64], P5 ;  /* 0x01f0000006047fae */ /* 0x0005e2000a92185c */
[----:B------:R-:W-:-:S03]  /*d7b80*/  USEL UR10, UR10, URZ, !UP0 ;  /* 0x0000003f0a0a7287 */ /* 0x000fc6000c000000 */
[----:B------:R-:W4:Y:S01]  /*d7b90*/  LDL R85, [R1+0x5738] ;  /* 0x0057380001557983 */ /* 0x000f220000100800 */
[----:B--2---:R-:W-:-:S03]  /*d7ba0*/  IMAD.MOV.U32 R6, RZ, RZ, R141 ;  /* 0x000000ffff067224 */ /* 0x004fc600078e008d */
[----:B------:R-:W2:Y:S01]  /*d7bb0*/  LDL R141, [R1+0x5750] ;  /* 0x00575000018d7983 */ /* 0x000ea20000100800 */
[----:B---3--:R-:W-:-:S03]  /*d7bc0*/  IMAD.MOV.U32 R7, RZ, RZ, R144 ;  /* 0x000000ffff077224 */ /* 0x008fc600078e0090 */
[----:B------:R-:W3:Y:S01]  /*d7bd0*/  LDL R144, [R1+0x5744] ;  /* 0x0057440001907983 */ /* 0x000ee20000100800 */
[----:B------:R-:W-:-:S03]  /*d7be0*/  ISETP.NE.U32.AND P0, PT, RZ, UR10, PT ;  /* 0x0000000aff007c0c */ /* 0x000fc6000bf05070 */
[----:B------:R1:W-:Y:S02]  /*d7bf0*/  LDGSTS.E [R4+0x1f80], desc[UR28][R6.64], P5 ;  /* 0x01f8000006047fae */ /* 0x0003e4000a92185c */
[----:B-1----:R-:W-:Y:S02]  /*d7c00*/  IMAD.MOV.U32 R6, RZ, RZ, R87 ;  /* 0x000000ffff067224 */ /* 0x002fe400078e0057 */
[----:B------:R-:W-:Y:S01]  /*d7c10*/  IMAD.MOV.U32 R7, RZ, RZ, R86 ;  /* 0x000000ffff077224 */ /* 0x000fe200078e0056 */
[----:B------:R-:W4:Y:S05]  /*d7c20*/  LDL R87, [R1+0x5728] ;  /* 0x0057280001577983 */ /* 0x000f2a0000100800 */
        /* <DEDUP_REMOVED lines=50> */
[----:B------:R-:W4:Y:S04]  /*d7f50*/  LDL R132, [R1+0x5734] ;  /* 0x0057340001847983 */ /* 0x000f280000100800 */
[----:B------:R2:W-:Y:S02]  /*d7f60*/  LDGSTS.E [R4+0x3d00], desc[UR28][R6.64], P0 ;  /* 0x03d0000006047fae */ /* 0x0005e4000812185c */
[----:B--2---:R-:W-:-:S02]  /*d7f70*/  IMAD.MOV.U32 R6, RZ, RZ, R141 ;  /* 0x000000ffff067224 */ /* 0x004fc400078e008d */
[----:B------:R-:W2:Y:S01]  /*d7f80*/  LDL R141, [R1+0x5730] ;  /* 0x00573000018d7983 */ /* 0x000ea20000100800 */
[----:B---3--:R-:W-:-:S03]  /*d7f90*/  IMAD.MOV.U32 R7, RZ, RZ, R144 ;  /* 0x000000ffff077224 */ /* 0x008fc600078e0090 */
[----:B------:R-:W3:Y:S04]  /*d7fa0*/  LDL R144, [R1+0x55a4] ;  /* 0x0055a40001907983 */ /* 0x000ee80000100800 */
[----:B------:R4:W-:Y:S02]  /*d7fb0*/  LDGSTS.E [R4+0x3d80], desc[UR28][R6.64], P0 ;  /* 0x03d8000006047fae */ /* 0x0009e4000812185c */
[----:B----4-:R-:W-:Y:S02]  /*d7fc0*/  IMAD.MOV.U32 R6, RZ, RZ, R83 ;  /* 0x000000ffff067224 */ /* 0x010fe400078e0053 */
[----:B------:R-:W-:Y:S01]  /*d7fd0*/  IMAD.MOV.U32 R7, RZ, RZ, R82 ;  /* 0x000000ffff077224 */ /* 0x000fe200078e0052 */
[----:B------:R-:W-:Y:S01]  /*d7fe0*/  UISETP.GT.AND UP1, UPT, UR15, 0xb, UPT ;  /* 0x0000000b0f00788c */ /* 0x000fe2000bf24270 */
[----:B------:R-:W4:Y:S04]  /*d7ff0*/  LDL R82, [R1+0x4cb4] ;  /* 0x004cb40001527983 */ /* 0x000f280000100800 */
[----:B------:R1:W-:Y:S04]  /*d8000*/  LDGSTS.E [R4+0x3e00], desc[UR28][R6.64], P0 ;  /* 0x03e0000006047fae */ /* 0x0003e8000812185c */
[----:B------:R-:W4:Y:S01]  /*d8010*/  LDL R83, [R1+0x4cb8] ;  /* 0x004cb80001537983 */ /* 0x000f220000100800 */
[----:B-1----:R-:W-:-:S03]  /*d8020*/  IMAD.MOV.U32 R6, RZ, RZ, R145 ;  /* 0x000000ffff067224 */ /* 0x002fc600078e0091 */
[----:B------:R-:W4:Y:S01]  /*d8030*/  LDL R145, [R1+0x5558] ;  /* 0x0055580001917983 */ /* 0x000f220000100800 */
[----:B------:R-:W-:-:S03]  /*d8040*/  IMAD.MOV.U32 R7, RZ, RZ, R132 ;  /* 0x000000ffff077224 */ /* 0x000fc600078e0084 */
[----:B------:R-:W4:Y:S04]  /*d8050*/  LDL R132, [R1+0x554c] ;  /* 0x00554c0001847983 */ /* 0x000f280000100800 */
[----:B------:R1:W-:Y:S02]  /*d8060*/  LDGSTS.E [R4+0x3e80], desc[UR28][R6.64], P0 ;  /* 0x03e8000006047fae */ /* 0x0003e4000812185c */
[----:B-1----:R-:W-:Y:S02]  /*d8070*/  IMAD.MOV.U32 R6, RZ, RZ, R85 ;  /* 0x000000ffff067224 */ /* 0x002fe400078e0055 */
        /* <DEDUP_REMOVED lines=8> */
[----:B------:R-:W3:Y:S01]  /*d8100*/  LDL R144, [R1+0x5544] ;  /* 0x0055440001907983 */ /* 0x000ee20000100800 */
[----:B------:R-:W-:-:S03]  /*d8110*/  USEL UR10, UR10, URZ, !UP0 ;  /* 0x0000003f0a0a7287 */ /* 0x000fc6000c000000 */
[----:B------:R1:W-:Y:S03]  /*d8120*/  LDGSTS.E [R4+0x3f80], desc[UR28][R6.64], P0 ;  /* 0x03f8000006047fae */ /* 0x0003e6000812185c */
[----:B------:R-:W-:Y:S01]  /*d8130*/  ISETP.NE.U32.AND P1, PT, RZ, UR10, PT ;  /* 0x0000000aff007c0c */ /* 0x000fe2000bf25070 */
[----:B-1----:R-:W-:Y:S02]  /*d8140*/  IMAD.MOV.U32 R6, RZ, RZ, R87 ;  /* 0x000000ffff067224 */ /* 0x002fe400078e0057 */
[----:B------:R-:W-:Y:S01]  /*d8150*/  IMAD.MOV.U32 R7, RZ, RZ, R86 ;  /* 0x000000ffff077224 */ /* 0x000fe200078e0056 */
[----:B------:R-:W3:Y:S09]  /*d8160*/  LDL R87, [R1+0x5528] ;  /* 0x0055280001577983 */ /* 0x000ef20000100800 */
        /* <DEDUP_REMOVED lines=40> */
[----:B------:R-:W3:Y:S04]  /*d83f0*/  LDL R140, [R1+0x553c] ;  /* 0x00553c00018c7983 */ /* 0x000ee80000100800 */
[----:B------:R1:W-:Y:S02]  /*d8400*/  LDGSTS.E [R4+0x5c00], desc[UR28][R6.64], P1 ;  /* 0x05c0000006047fae */ /* 0x0003e4000892185c */
[----:B-1----:R-:W-:-:S02]  /*d8410*/  IMAD.MOV.U32 R6, RZ, RZ, R133 ;  /* 0x000000ffff067224 */ /* 0x002fc400078e0085 */
[----:B------:R-:W-:Y:S01]  /*d8420*/  IMAD.MOV.U32 R7, RZ, RZ, R136 ;  /* 0x000000ffff077224 */ /* 0x000fe200078e0088 */
[----:B------:R-:W3:Y:S04]  /*d8430*/  LDL R133, [R1+0x5540] ;  /* 0x0055400001857983 */ /* 0x000ee80000100800 */
[----:B------:R-:W3:Y:S04]  /*d8440*/  LDL R136, [R1+0x5534] ;  /* 0x0055340001887983 */ /* 0x000ee80000100800 */
[----:B------:R4:W-:Y:S02]  /*d8450*/  LDGSTS.E [R4+0x5c80], desc[UR28][R6.64], P1 ;  /* 0x05c8000006047fae */ /* 0x0009e4000892185c */
[----:B----4-:R-:W-:-:S02]  /*d8460*/  IMAD.MOV.U32 R6, RZ, RZ, R145 ;  /* 0x000000ffff067224 */ /* 0x010fc400078e0091 */
        /* <DEDUP_REMOVED lines=10> */
[----:B------:R-:W4:Y:S01]  /*d8510*/  LDL R137, [R1+0x5360] ;  /* 0x0053600001897983 */ /* 0x000f220000100800 */
[----:B------:R-:W-:-:S03]  /*d8520*/  IMAD.MOV.U32 R7, RZ, RZ, R140 ;  /* 0x000000ffff077224 */ /* 0x000fc600078e008c */
[----:B------:R-:W4:Y:S04]  /*d8530*/  LDL R140, [R1+0x5354] ;  /* 0x00535400018c7983 */ /* 0x000f280000100800 */
[----:B------:R1:W-:Y:S02]  /*d8540*/  LDGSTS.E [R4+0x5e00], desc[UR28][R6.64], P1 ;  /* 0x05e0000006047fae */ /* 0x0003e4000892185c */
[----:B-1----:R-:W-:Y:S02]  /*d8550*/  IMAD.MOV.U32 R6, RZ, RZ, R133 ;  /* 0x000000ffff067224 */ /* 0x002fe400078e0085 */
[----:B------:R-:W4:Y:S01]  /*d8560*/  LDL R133, [R1+0x5358] ;  /* 0x0053580001857983 */ /* 0x000f220000100800 */
[----:B------:R-:W-:-:S03]  /*d8570*/  IMAD.MOV.U32 R7, RZ, RZ, R136 ;  /* 0x000000ffff077224 */ /* 0x000fc600078e0088 */
[----:B------:R-:W4:Y:S04]  /*d8580*/  LDL R136, [R1+0x534c] ;  /* 0x00534c0001887983 */ /* 0x000f280000100800 */
[----:B------:R1:W-:Y:S02]  /*d8590*/  LDGSTS.E [R4+0x5e80], desc[UR28][R6.64], P1 ;  /* 0x05e8000006047fae */ /* 0x0003e4000892185c */
[----:B-1----:R-:W-:Y:S02]  /*d85a0*/  IMAD.MOV.U32 R6, RZ, RZ, R85 ;  /* 0x000000ffff067224 */ /* 0x002fe400078e0055 */
[----:B------:R-:W-:Y:S01]  /*d85b0*/  IMAD.MOV.U32 R7, RZ, RZ, R84 ;  /* 0x000000ffff077224 */ /* 0x000fe200078e0054 */
[----:B------:R-:W-:Y:S01]  /*d85c0*/  UISETP.GT.AND UP1, UPT, UR15, 0xf, UPT ;  /* 0x0000000f0f00788c */ /* 0x000fe2000bf24270 */
[----:B------:R-:W4:Y:S04]  /*d85d0*/  LDL R84, [R1+0x4524] ;  /* 0x0045240001547983 */ /* 0x000f280000100800 */
[----:B------:R2:W-:Y:S04]  /*d85e0*/  LDGSTS.E [R4+0x5f00], desc[UR28][R6.64], P1 ;  /* 0x05f0000006047fae */ /* 0x0005e8000892185c */
[----:B------:R-:W4:Y:S01]  /*d85f0*/  LDL R85, [R1+0x4528] ;  /* 0x0045280001557983 */ /* 0x000f220000100800 */
[----:B--2---:R-:W-:-:S03]  /*d8600*/  IMAD.MOV.U32 R6, RZ, RZ, R141 ;  /* 0x000000ffff067224 */ /* 0x004fc600078e008d */
[----:B------:R-:W2:Y:S01]  /*d8610*/  LDL R141, [R1+0x5350] ;  /* 0x00535000018d7983 */ /* 0x000ea20000100800 */
[----:B---3--:R-:W-:-:S03]  /*d8620*/  IMAD.MOV.U32 R7, RZ, RZ, R144 ;  /* 0x000000ffff077224 */ /* 0x008fc600078e0090 */
[----:B------:R-:W3:Y:S01]  /*d8630*/  LDL R144, [R1+0x4510] ;  /* 0x0045100001907983 */ /* 0x000ee20000100800 */
[----:B------:R-:W-:-:S03]  /*d8640*/  USEL UR10, URZ, 0x4, !UP1 ;  /* 0x000000043f0a7887 */ /* 0x000fc6000c800000 */
[----:B------:R1:W-:Y:S01]  /*d8650*/  LDGSTS.E [R4+0x5f80], desc[UR28][R6.64], P1 ;  /* 0x05f8000006047fae */ /* 0x0003e2000892185c */
[----:B------:R-:W-:-:S06]  /*d8660*/  USEL UR10, UR10, URZ, !UP0 ;  /* 0x0000003f0a0a7287 */ /* 0x000fcc000c000000 */
[----:B------:R-:W-:Y:S01]  /*d8670*/  ISETP.NE.U32.AND P0, PT, RZ, UR10, PT ;  /* 0x0000000aff007c0c */ /* 0x000fe2000bf05070 */
[----:B-1----:R-:W-:Y:S02]  /*d8680*/  IMAD.MOV.U32 R6, RZ, RZ, R87 ;  /* 0x000000ffff067224 */ /* 0x002fe400078e0057 */
[----:B------:R-:W-:Y:S01]  /*d8690*/  IMAD.MOV.U32 R7, RZ, RZ, R86 ;  /* 0x000000ffff077224 */ /* 0x000fe200078e0056 */
[----:B------:R-:W3:Y:S04]  /*d86a0*/  LDL R87, [R1+0x46b8] ;  /* 0x0046b80001577983 */ /* 0x000ee80000100800 */
[----:B------:R-:W3:Y:S05]  /*d86b0*/  LDL R86, [R1+0x46b4] ;  /* 0x0046b40001567983 */ /* 0x000eea0000100800 */
[----:B------:R1:W-:Y:S02]  /*d86c0*/  LDGSTS.E [R4+0x7800], desc[UR28][R6.64], P0 ;  /* 0x0780000006047fae */ /* 0x0003e4000812185c */
        /* <DEDUP_REMOVED lines=56> */
[----:B------:R-:W3:Y:S01]  /*d8a50*/  LDL R124, [R1+0x4700] ;  /* 0x00470000017c7983 */ /* 0x000ee20000100800 */
[----:B------:R-:W-:-:S03]  /*d8a60*/  IMAD.MOV.U32 R7, RZ, RZ, R125 ;  /* 0x000000ffff077224 */ /* 0x000fc600078e007d */
[----:B------:R-:W3:Y:S04]  /*d8a70*/  LDL R125, [R1+0x46fc] ;  /* 0x0046fc00017d7983 */ /* 0x000ee80000100800 */
[----:B------:R4:W-:Y:S02]  /*d8a80*/  LDGSTS.E [R4+0x7e00], desc[UR28][R6.64], P0 ;  /* 0x07e0000006047fae */ /* 0x0009e4000812185c */
[----:B----4-:R-:W-:Y:S02]  /*d8a90*/  IMAD.MOV.U32 R6, RZ, RZ, R145 ;  /* 0x000000ffff067224 */ /* 0x010fe400078e0091 */
        /* <DEDUP_REMOVED lines=257> */
[----:B------:R-:W4:Y:S01]  /*d9ab0*/  LDL R145, [R1+0x4d18] ;  /* 0x004d180001917983 */ /* 0x000f220000100800 */
[----:B------:R-:W-:-:S03]  /*d9ac0*/  IMAD.MOV.U32 R7, RZ, RZ, R132 ;  /* 0x000000ffff077224 */ /* 0x000fc600078e0084 */
[----:B------:R-:W4:Y:S04]  /*d9ad0*/  LDL R132, [R1+0x4d14] ;  /* 0x004d140001847983 */ /* 0x000f280000100800 */
[----:B------:R2:W-:Y:S02]  /*d9ae0*/  LDGSTS.E [R4+0xdf00], desc[UR28][R6.64], P1 ;  /* 0x0df0000006047fae */ /* 0x0005e4000892185c */
[----:B--2---:R-:W-:Y:S02]  /*d9af0*/  IMAD.MOV.U32 R6, RZ, RZ, R141 ;  /* 0x000000ffff067224 */ /* 0x004fe400078e008d */
[----:B------:R-:W2:Y:S01]  /*d9b00*/  LDL R141, [R1+0x4d20] ;  /* 0x004d2000018d7983 */ /* 0x000ea20000100800 */
[----:B---3--:R-:W-:-:S03]  /*d9b10*/  IMAD.MOV.U32 R7, RZ, RZ, R144 ;  /* 0x000000ffff077224 */ /* 0x008fc600078e0090 */
[----:B------:R-:W3:Y:S01]  /*d9b20*/  LDL R144, [R1+0x4d1c] ;  /* 0x004d1c0001907983 */ /* 0x000ee20000100800 */
[----:B------:R-:W-:-:S03]  /*d9b30*/  UISETP.GT.AND UP1, UPT, UR15, 0x1f, UPT ;  /* 0x0000001f0f00788c */ /* 0x000fc6000bf24270 */
[----:B------:R1:W-:Y:S01]  /*d9b40*/  LDGSTS.E [R4+0xdf80], desc[UR28][R6.64], P1 ;  /* 0x0df8000006047fae */ /* 0x0003e2000892185c */
[----:B------:R-:W-:-:S03]  /*d9b50*/  USEL UR10, URZ, 0x4, !UP1 ;  /* 0x000000043f0a7887 */ /* 0x000fc6000c800000 */
[----:B------:R-:W3:Y:S01]  /*d9b60*/  LDL.LU.64 R8, [R1+0x4318] ;  /* 0x0043180001087983 */ /* 0x000ee20000300a00 */
[----:B------:R-:W-:Y:S01]  /*d9b70*/  USEL UR10, UR10, URZ, !UP0 ;  /* 0x0000003f0a0a7287 */ /* 0x000fe2000c000000 */
[----:B-1----:R-:W-:-:S05]  /*d9b80*/  IMAD.MOV.U32 R6, RZ, RZ, R83 ;  /* 0x000000ffff067224 */ /* 0x002fca00078e0053 */
[----:B------:R-:W-:Y:S01]  /*d9b90*/  ISETP.NE.U32.AND P0, PT, RZ, UR10, PT ;  /* 0x0000000aff007c0c */ /* 0x000fe2000bf05070 */
[----:B------:R-:W-:Y:S01]  /*d9ba0*/  IMAD.MOV.U32 R7, RZ, RZ, R82 ;  /* 0x000000ffff077224 */ /* 0x000fe200078e0052 */
[----:B------:R-:W-:Y:S01]  /*d9bb0*/  UISETP.GT.AND UP1, UPT, UR15, 0x23, UPT ;  /* 0x000000230f00788c */ /* 0x000fe2000bf24270 */
[----:B------:R-:W3:Y:S10]  /*d9bc0*/  LDL.LU.64 R10, [R1+0x4310] ;  /* 0x00431000010a7983 */ /* 0x000ef40000300a00 */
[----:B------:R1:W-:Y:S01]  /*d9bd0*/  LDGSTS.E [R4+0xf800], desc[UR28][R6.64], P0 ;  /* 0x0f80000006047fae */ /* 0x0003e2000812185c */
[----:B------:R-:W-:-:S03]  /*d9be0*/  USEL UR10, URZ, 0x4, !UP1 ;  /* 0x000000043f0a7887 */ /* 0x000fc6000c800000 */
[----:B------:R-:W3:Y:S01]  /*d9bf0*/  LDL.LU.64 R12, [R1+0x4308] ;  /* 0x00430800010c7983 */ /* 0x000ee20000300a00 */
[----:B-1----:R-:W-:Y:S02]  /*d9c00*/  IMAD.MOV.U32 R6, RZ, RZ, R85 ;  /* 0x000000ffff067224 */ /* 0x002fe400078e0055 */
[----:B------:R-:W-:Y:S01]  /*d9c10*/  IMAD.MOV.U32 R7, RZ, RZ, R84 ;  /* 0x000000ffff077224 */ /* 0x000fe200078e0054 */
[----:B------:R-:W-:Y:S01]  /*d9c20*/  USEL UR10, UR10, URZ, !UP0 ;  /* 0x0000003f0a0a7287 */ /* 0x000fe2000c000000 */
[----:B------:R-:W3:Y:S04]  /*d9c30*/  LDL.LU.64 R14, [R1+0x4300] ;  /* 0x00430000010e7983 */ /* 0x000ee80000300a00 */
[----:B------:R1:W-:Y:S01]  /*d9c40*/  LDGSTS.E [R4+0xf880], desc[UR28][R6.64], P0 ;  /* 0x0f88000006047fae */ /* 0x0003e2000812185c */
[----:B------:R-:W-:Y:S01]  /*d9c50*/  ISETP.NE.U32.AND P1, PT, RZ, UR10, PT ;  /* 0x0000000aff007c0c */ /* 0x000fe2000bf25070 */
[----:B------:R-:W-:-:S02]  /*d9c60*/  UISETP.GT.AND UP1, UPT, UR15, 0x27, UPT ;  /* 0x000000270f00788c */ /* 0x000fc4000bf24270 */
[----:B------:R-:W3:Y:S01]  /*d9c70*/  LDL.LU.64 R16, [R1+0x42f8] ;  /* 0x0042f80001107983 */ /* 0x000ee20000300a00 */
[----:B-1----:R-:W-:Y:S02]  /*d9c80*/  IMAD.MOV.U32 R6, RZ, RZ, R87 ;  /* 0x000000ffff067224 */ /* 0x002fe400078e0057 */
[----:B------:R-:W-:Y:S01]  /*d9c90*/  IMAD.MOV.U32 R7, RZ, RZ, R86 ;  /* 0x000000ffff077224 */ /* 0x000fe200078e0056 */
[----:B------:R-:W-:Y:S01]  /*d9ca0*/  USEL UR10, URZ, 0x4, !UP1 ;  /* 0x000000043f0a7887 */ /* 0x000fe2000c800000 */
[----:B------:R-:W3:Y:S04]  /*d9cb0*/  LDL.LU.64 R18, [R1+0x42f0] ;  /* 0x0042f00001127983 */ /* 0x000ee80000300a00 */
[----:B------:R1:W-:Y:S01]  /*d9cc0*/  LDGSTS.E [R4+0xf900], desc[UR28][R6.64], P0 ;  /* 0x0f90000006047fae */ /* 0x0003e2000812185c */
[----:B------:R-:W-:-:S02]  /*d9cd0*/  USEL UR10, UR10, URZ, !UP0 ;  /* 0x0000003f0a0a7287 */ /* 0x000fc4000c000000 */
[----:B------:R-:W-:Y:S01]  /*d9ce0*/  UISETP.GT.AND UP1, UPT, UR15, 0x2b, UPT ;  /* 0x0000002b0f00788c */ /* 0x000fe2000bf24270 */
        /* <DEDUP_REMOVED lines=44> */
[----:B-1----:R-:W-:-:S02]  /*d9fb0*/  IMAD.MOV.U32 R6, RZ, RZ, R124 ;  /* 0x000000ffff067224 */ /* 0x002fc400078e007c */
        /* <DEDUP_REMOVED lines=8> */
[----:B----4-:R-:W-:Y:S02]  /*da040*/  IMAD.MOV.U32 R6, RZ, RZ, R145 ;  /* 0x000000ffff067224 */ /* 0x010fe400078e0091 */
        /* <DEDUP_REMOVED lines=50> */
[----:B------:R-:W-:Y:S01]  /*da370*/  ISETP.NE.U32.AND P0, PT, RZ, UR10, PT ;  /* 0x0000000aff007c0c */ /* 0x000fe2000bf05070 */
        /* <DEDUP_REMOVED lines=45> */
[----:B------:R-:W-:Y:S01]  /*da650*/  USEL UR10, URZ, 0x4, !UP1 ;  /* 0x000000043f0a7887 */ /* 0x000fe2000c800000 */
[----:B-1----:R-:W-:Y:S02]  /*da660*/  IMAD.MOV.U32 R6, RZ, RZ, R172 ;  /* 0x000000ffff067224 */ /* 0x002fe400078e00ac */
[----:B------:R-:W-:-:S05]  /*da670*/  IMAD.MOV.U32 R7, RZ, RZ, R173 ;  /* 0x000000ffff077224 */ /* 0x000fca00078e00ad */
[----:B------:R1:W-:Y:S01]  /*da680*/  LDGSTS.E [R4+0x13e00], desc[UR28][R6.64], P0 ;  /* 0x13e0000006047fae */ /* 0x0003e2000812185c */
[----:B------:R-:W-:Y:S01]  /*da690*/  USEL UR10, UR10, URZ, !UP0 ;  /* 0x0000003f0a0a7287 */ /* 0x000fe2000c000000 */
        /* <DEDUP_REMOVED lines=21> */
[----:B------:R-:W2:Y:S04]  /*da7f0*/  LDL.LU R157, [R1+0xa6c] ;  /* 0x000a6c00019d7983 */ /* 0x000ea80000300800 */
[----:B------:R1:W-:Y:S04]  /*da800*/  LDGSTS.E [R4+0x15980], desc[UR28][R6.64], P1 ;  /* 0x1598000006047fae */ /* 0x0003e8000892185c */
[----:B------:R-:W3:Y:S01]  /*da810*/  LDL.LU R156, [R1+0xa70] ;  /* 0x000a7000019c7983 */ /* 0x000ee20000300800 */
[----:B-1----:R-:W-:-:S02]  /*da820*/  IMAD.MOV.U32 R6, RZ, RZ, R152 ;  /* 0x000000ffff067224 */ /* 0x002fc400078e0098 */
[----:B------:R-:W-:Y:S02]  /*da830*/  IMAD.MOV.U32 R7, RZ, RZ, R153 ;  /* 0x000000ffff077224 */ /* 0x000fe400078e0099 */
[----:B------:R-:W4:Y:S04]  /*da840*/  LDL.LU R153, [R1+0xa74] ;  /* 0x000a740001997983 */ /* 0x000f280000300800 */
[----:B------:R1:W-:Y:S04]  /*da850*/  LDGSTS.E [R4+0x15a00], desc[UR28][R6.64], P1 ;  /* 0x15a0000006047fae */ /* 0x0003e8000892185c */
[----:B------:R-:W4:Y:S01]  /*da860*/  LDL.LU R152, [R1+0xa78] ;  /* 0x000a780001987983 */ /* 0x000f220000300800 */
[----:B-1----:R-:W-:-:S02]  /*da870*/  IMAD.MOV.U32 R6, RZ, RZ, R148 ;  /* 0x000000ffff067224 */ /* 0x002fc400078e0094 */
[----:B------:R-:W-:Y:S02]  /*da880*/  IMAD.MOV.U32 R7, RZ, RZ, R149 ;  /* 0x000000ffff077224 */ /* 0x000fe400078e0095 */
[----:B------:R-:W4:Y:S04]  /*da890*/  LDL.LU R149, [R1+0xa7c] ;  /* 0x000a7c0001957983 */ /* 0x000f280000300800 */
[----:B------:R1:W-:Y:S04]  /*da8a0*/  LDGSTS.E [R4+0x15a80], desc[UR28][R6.64], P1 ;  /* 0x15a8000006047fae */ /* 0x0003e8000892185c */
[----:B------:R-:W4:Y:S01]  /*da8b0*/  LDL.LU R148, [R1+0xa80] ;  /* 0x000a800001947983 */ /* 0x000f220000300800 */
        /* <DEDUP_REMOVED lines=40> */
[----:B------:R-:W1:Y:S03]  /*dab40*/  S2R R97, SR_TID.X ;  /* 0x0000000000617919 */ /* 0x000e660000002100 */
[----:B------:R1:W-:Y:S01]  /*dab50*/  LDGSTS.E [R4+0x15f00], desc[UR28][R6.64], P1 ;  /* 0x15f0000006047fae */ /* 0x0003e2000892185c */
[----:B--2---:R-:W-:-:S02]  /*dab60*/  IMAD.MOV.U32 R235, RZ, RZ, R157 ;  /* 0x000000ffffeb7224 */ /* 0x004fc400078e009d */
[----:B---3--:R-:W-:-:S05]  /*dab70*/  IMAD.MOV.U32 R234, RZ, RZ, R156 ;  /* 0x000000ffffea7224 */ /* 0x008fca00078e009c */
[----:B------:R2:W-:Y:S01]  /*dab80*/  STL.64 [R1+0x3360], R234 ;  /* 0x003360ea01007387 */ /* 0x0005e20000100a00 */
[----:B----4-:R-:W-:Y:S02]  /*dab90*/  IMAD.MOV.U32 R233, RZ, RZ, R153 ;  /* 0x000000ffffe97224 */ /* 0x010fe400078e0099 */
[----:B------:R-:W-:-:S05]  /*daba0*/  IMAD.MOV.U32 R232, RZ, RZ, R152 ;  /* 0x000000ffffe87224 */ /* 0x000fca00078e0098 */
[----:B------:R3:W-:Y:S01]  /*dabb0*/  STL.64 [R1+0x3358], R232 ;  /* 0x003358e801007387 */ /* 0x0007e20000100a00 */
[----:B------:R-:W-:Y:S02]  /*dabc0*/  IMAD.MOV.U32 R95, RZ, RZ, R149 ;  /* 0x000000ffff5f7224 */ /* 0x000fe400078e0095 */
[----:B------:R-:W-:-:S05]  /*dabd0*/  IMAD.MOV.U32 R94, RZ, RZ, R148 ;  /* 0x000000ffff5e7224 */ /* 0x000fca00078e0094 */
[----:B------:R4:W-:Y:S01]  /*dabe0*/  STL.64 [R1+0x3350], R94 ;  /* 0x0033505e01007387 */ /* 0x0009e20000100a00 */
[----:B------:R-:W-:Y:S02]  /*dabf0*/  IMAD.MOV.U32 R93, RZ, RZ, R106 ;  /* 0x000000ffff5d7224 */ /* 0x000fe400078e006a */
[----:B------:R-:W-:Y:S02]  /*dac00*/  IMAD.MOV.U32 R92, RZ, RZ, R107 ;  /* 0x000000ffff5c7224 */ /* 0x000fe400078e006b */
[----:B------:R-:W-:Y:S02]  /*dac10*/  IMAD.MOV.U32 R87, RZ, RZ, R122 ;  /* 0x000000ffff577224 */ /* 0x000fe400078e007a */
[----:B------:R-:W2:Y:S01]  /*dac20*/  LDL.LU R122, [R1+0xabc] ;  /* 0x000abc00017a7983 */ /* 0x000ea20000300800 */
[----:B------:R-:W-:-:S03]  /*dac30*/  IMAD.MOV.U32 R86, RZ, RZ, R127 ;  /* 0x000000ffff567224 */ /* 0x000fc600078e007f */
[----:B------:R-:W3:Y:S01]  /*dac40*/  LDL.LU R127, [R1+0xac0] ;  /* 0x000ac000017f7983 */ /* 0x000ee20000300800 */
[----:B------:R-:W-:-:S03]  /*dac50*/  IMAD.MOV.U32 R85, RZ, RZ, R138 ;  /* 0x000000ffff557224 */ /* 0x000fc600078e008a */
[----:B------:R4:W-:Y:S04]  /*dac60*/  STL.64 [R1+0x3348], R92 ;  /* 0x0033485c01007387 */ /* 0x0009e80000100a00 */
[----:B------:R-:W4:Y:S01]  /*dac70*/  LDL.LU R138, [R1+0xac4] ;  /* 0x000ac400018a7983 */ /* 0x000f220000300800 */
[----:B------:R-:W-:-:S03]  /*dac80*/  IMAD.MOV.U32 R84, RZ, RZ, R139 ;  /* 0x000000ffff547224 */ /* 0x000fc600078e008b */
[----:B------:R-:W4:Y:S01]  /*dac90*/  LDL.LU R139, [R1+0xac8] ;  /* 0x000ac800018b7983 */ /* 0x000f220000300800 */
[----:B------:R-:W-:Y:S02]  /*daca0*/  IMAD.MOV.U32 R90, RZ, RZ, R119 ;  /* 0x000000ffff5a7224 */ /* 0x000fe400078e0077 */
[----:B------:R-:W-:-:S05]  /*dacb0*/  IMAD.MOV.U32 R91, RZ, RZ, R118 ;  /* 0x000000ffff5b7224 */ /* 0x000fca00078e0076 */
[----:B------:R4:W-:Y:S04]  /*dacc0*/  STL.64 [R1+0x3340], R90 ;  /* 0x0033405a01007387 */ /* 0x0009e80000100a00 */
[----:B------:R-:W4:Y:S04]  /*dacd0*/  LDL.LU R165, [R1+0xacc] ;  /* 0x000acc0001a57983 */ /* 0x000f280000300800 */
        /* <DEDUP_REMOVED lines=13> */
[----:B------:R4:W-:Y:S04]  /*dadb0*/  STL.64 [R1+0x3338], R88 ;  /* 0x0033385801007387 */ /* 0x0009e80000100a00 */
        /* <DEDUP_REMOVED lines=14> */
[----:B------:R4:W-:Y:S01]  /*daea0*/  STL.64 [R1+0x3330], R86 ;  /* 0x0033305601007387 */ /* 0x0009e20000100a00 */
[----:B-1----:R-:W-:Y:S01]  /*daeb0*/  LOP3.LUT R97, R97, 0x1f, RZ, 0xc0, !PT ;  /* 0x0000001f61617812 */ /* 0x002fe200078ec0ff */
[----:B------:R-:W-:-:S02]  /*daec0*/  IMAD.MOV.U32 R6, RZ, RZ, R100 ;  /* 0x000000ffff067224 */ /* 0x000fc400078e0064 */
[----:B------:R-:W-:Y:S01]  /*daed0*/  IMAD.MOV.U32 R7, RZ, RZ, R101 ;  /* 0x000000ffff077224 */ /* 0x000fe200078e0065 */
[C---:B------:R-:W-:Y:S02]  /*daee0*/  LOP3.LUT R5, R97.reuse, 0x20, RZ, 0xfc, !PT ;  /* 0x0000002061057812 */ /* 0x040fe400078efcff */
[----:B------:R-:W-:Y:S02]  /*daef0*/  ISETP.GE.AND P0, PT, R97, UR15, PT ;  /* 0x0000000f61007c0c */ /* 0x000fe4000bf06270 */
[----:B------:R1:W-:Y:S01]  /*daf00*/  LDGSTS.E [R4+0x15f80], desc[UR28][R6.64], P1 ;  /* 0x15f8000006047fae */ /* 0x0003e2000892185c */
[----:B------:R-:W-:Y:S02]  /*daf10*/  ISETP.GE.AND P1, PT, R5, UR15, PT ;  /* 0x0000000f05007c0c */ /* 0x000fe4000bf26270 */
[----:B------:R-:W-:Y:S02]  /*daf20*/  PLOP3.LUT P2, PT, PT, PT, UP0, 0x80, 0x0 ;  /* 0x000000000000781c */ /* 0x000fe40003f4f008 */
[----:B------:R-:W-:-:S02]  /*daf30*/  SEL R5, RZ, 0x4, P1 ;  /* 0x00000004ff057807 */ /* 0x000fc40000800000 */
[----:B-1----:R-:W-:-:S04]  /*daf40*/  SEL R6, RZ, 0x4, P0 ;  /* 0x00000004ff067807 */ /* 0x002fc80000000000 */
[----:B------:R-:W-:Y:S02]  /*daf50*/  SEL R6, R6, RZ, !P2 ;  /* 0x000000ff06067207 */ /* 0x000fe40005000000 */
[----:B------:R-:W-:Y:S02]  /*daf60*/  SEL R5, R5, RZ, !P2 ;  /* 0x000000ff05057207 */ /* 0x000fe40005000000 */
[----:B------:R-:W-:Y:S02]  /*daf70*/  ISETP.NE.U32.AND P1, PT, R6, RZ, PT ;  /* 0x000000ff0600720c */ /* 0x000fe40003f25070 */
[----:B------:R-:W-:Y:S02]  /*daf80*/  IADD3 R6, P2, R8, R3, RZ ;  /* 0x0000000308067210 */ /* 0x000fe40007f5e0ff */
[----:B------:R-:W-:-:S03]  /*daf90*/  ISETP.NE.U32.AND P0, PT, R5, RZ, PT ;  /* 0x000000ff0500720c */ /* 0x000fc60003f05070 */
[----:B------:R-:W-:Y:S01]  /*dafa0*/  IMAD.X R5, R9, 0x1, R2, P2 ;  /* 0x0000000109057824 */ /* 0x000fe200010e0602 */
[----:B------:R-:W-:-:S05]  /*dafb0*/  IADD3 R8, P2, R10, R3, RZ ;  /* 0x000000030a087210 */ /* 0x000fca0007f5e0ff */
[----:B------:R-:W-:Y:S01]  /*dafc0*/  IMAD.X R7, R11, 0x1, R2, P2 ;  /* 0x000000010b077824 */ /* 0x000fe200010e0602 */
[----:B------:R-:W-:-:S05]  /*dafd0*/  IADD3 R10, P2, R12, R3, RZ ;  /* 0x000000030c0a7210 */ /* 0x000fca0007f5e0ff */
[----:B------:R-:W-:Y:S01]  /*dafe0*/  IMAD.X R9, R13, 0x1, R2, P2 ;  /* 0x000000010d097824 */ /* 0x000fe200010e0602 */
[----:B------:R-:W-:-:S05]  /*daff0*/  IADD3 R12, P2, R14, R3, RZ ;  /* 0x000000030e0c7210 */ /* 0x000fca0007f5e0ff */
[----:B------:R-:W-:Y:S01]  /*db000*/  IMAD.X R11, R15, 0x1, R2, P2 ;  /* 0x000000010f0b7824 */ /* 0x000fe200010e0602 */
[----:B------:R-:W-:Y:S01]  /*db010*/  IADD3 R14, P2, R16, R3, RZ ;  /* 0x00000003100e7210 */ /* 0x000fe20007f5e0ff */
[----:B--2---:R-:W-:Y:S02]  /*db020*/  IMAD.MOV.U32 R79, RZ, RZ, R122 ;  /* 0x000000ffff4f7224 */ /* 0x004fe400078e007a */
[----:B------:R-:W2:Y:S01]  /*db030*/  LDL.LU R122, [R1+0xa24] ;  /* 0x000a2400017a7983 */ /* 0x000ea20000300800 */
[----:B---3--:R-:W-:-:S03]  /*db040*/  IMAD.MOV.U32 R78, RZ, RZ, R127 ;  /* 0x000000ffff4e7224 */ /* 0x008fc600078e007f */
[----:B------:R-:W3:Y:S04]  /*db050*/  LDL.LU R127, [R1+0xa28] ;  /* 0x000a2800017f7983 */ /* 0x000ee80000300800 */
[----:B------:R1:W-:Y:S01]  /*db060*/  STL.64 [R1+0x3328], R84 ;  /* 0x0033285401007387 */ /* 0x0003e20000100a00 */
[----:B----4-:R-:W-:-:S03]  /*db070*/  IMAD.MOV.U32 R77, RZ, RZ, R138 ;  /* 0x000000ffff4d7224 */ /* 0x010fc600078e008a */
[----:B------:R-:W4:Y:S01]  /*db080*/  LDL.LU R138, [R1+0xa2c] ;  /* 0x000a2c00018a7983 */ /* 0x000f220000300800 */
[----:B------:R-:W-:-:S03]  /*db090*/  IMAD.MOV.U32 R76, RZ, RZ, R139 ;  /* 0x000000ffff4c7224 */ /* 0x000fc600078e008b */
[----:B------:R-:W2:Y:S01]  /*db0a0*/  LDL.LU R139, [R1+0xa30] ;  /* 0x000a3000018b7983 */ /* 0x000ea20000300800 */
        /* <DEDUP_REMOVED lines=51> */
[-C--:B------:R-:W-:Y:S01]  /*db3e0*/  IADD3 R66, P2, R70, R3.reuse, RZ ;  /* 0x0000000346427210 */ /* 0x080fe20007f5e0ff */
[----:B------:R-:W-:Y:S01]  /*db3f0*/  IMAD.MOV.U32 R74, RZ, RZ, R164 ;  /* 0x000000ffff4a7224 */ /* 0x000fe200078e00a4 */
[----:B------:R1:W-:Y:S01]  /*db400*/  STL.64 [R1+0x3320], R82 ;  /* 0x0033205201007387 */ /* 0x0003e20000100a00 */
[----:B------:R-:W-:Y:S02]  /*db410*/  IMAD.MOV.U32 R75, RZ, RZ, R165 ;  /* 0x000000ffff4b7224 */ /* 0x000fe400078e00a5 */
[----:B------:R-:W-:Y:S01]  /*db420*/  IMAD.X R65, R71, 0x1, R2, P2 ;  /* 0x0000000147417824 */ /* 0x000fe200010e0602 */
[----:B------:R-:W-:Y:S01]  /*db430*/  IADD3 R96, P2, R68, R3, RZ ;  /* 0x0000000344607210 */ /* 0x000fe20007f5e0ff */
[----:B------:R1:W-:Y:S01]  /*db440*/  STL.64 [R1+0x3318], R80 ;  /* 0x0033185001007387 */ /* 0x0003e20000100a00 */
[----:B------:R-:W-:Y:S02]  /*db450*/  IMAD.MOV.U32 R72, RZ, RZ, R162 ;  /* 0x000000ffff487224 */ /* 0x000fe400078e00a2 */
[----:B------:R-:W-:Y:S01]  /*db460*/  IMAD.MOV.U32 R73, RZ, RZ, R163 ;  /* 0x000000ffff497224 */ /* 0x000fe200078e00a3 */
[----:B------:R1:W-:Y:S01]  /*db470*/  STL.64 [R1+0x3310], R78 ;  /* 0x0033104e01007387 */ /* 0x0003e20000100a00 */
[----:B------:R-:W-:-:S02]  /*db480*/  IMAD.X R67, R69, 0x1, R2, P2 ;  /* 0x0000000145437824 */ /* 0x000fc400010e0602 */
[----:B------:R-:W-:Y:S01]  /*db490*/  IMAD.MOV.U32 R70, RZ, RZ, R160 ;  /* 0x000000ffff467224 */ /* 0x000fe200078e00a0 */
[----:B------:R1:W-:Y:S01]  /*db4a0*/  STL.64 [R1+0x3308], R76 ;  /* 0x0033084c01007387 */ /* 0x0003e20000100a00 */
[----:B------:R-:W-:Y:S02]  /*db4b0*/  IMAD.MOV.U32 R71, RZ, RZ, R161 ;  /* 0x000000ffff477224 */ /* 0x000fe400078e00a1 */
[----:B------:R-:W-:Y:S01]  /*db4c0*/  IMAD.MOV.U32 R68, RZ, RZ, R156 ;  /* 0x000000ffff447224 */ /* 0x000fe200078e009c */
[----:B------:R1:W-:Y:S01]  /*db4d0*/  STL.64 [R1+0x3300], R74 ;  /* 0x0033004a01007387 */ /* 0x0003e20000100a00 */
[----:B------:R-:W-:Y:S02]  /*db4e0*/  IMAD.MOV.U32 R69, RZ, RZ, R157 ;  /* 0x000000ffff457224 */ /* 0x000fe400078e009d */
        /* <DEDUP_REMOVED lines=8> */
[----:B------:R1:W-:Y:S01]  /*db570*/  STL.64 [R1+0x32f8], R72 ;  /* 0x0032f84801007387 */ /* 0x0003e20000100a00 */
[----:B------:R-:W-:-:S03]  /*db580*/  IMAD.MOV.U32 R224, RZ, RZ, R107 ;  /* 0x000000ffffe07224 */ /* 0x000fc600078e006b */
[----:B------:R1:W-:Y:S01]  /*db590*/  STL.64 [R1+0x32f0], R70 ;  /* 0x0032f04601007387 */ /* 0x0003e20000100a00 */
[----:B------:R-:W-:-:S03]  /*db5a0*/  IMAD.MOV.U32 R225, RZ, RZ, R106 ;  /* 0x000000ffffe17224 */ /* 0x000fc600078e006a */
[----:B------:R1:W-:Y:S01]  /*db5b0*/  STL.64 [R1+0x32e8], R68 ;  /* 0x0032e84401007387 */ /* 0x0003e20000100a00 */
[----:B------:R-:W-:-:S03]  /*db5c0*/  IMAD.MOV.U32 R219, RZ, RZ, R115 ;  /* 0x000000ffffdb7224 */ /* 0x000fc600078e0073 */
[----:B------:R-:W-:Y:S01]  /*db5d0*/  STL.64 [R1+0x3370], R230 ;  /* 0x003370e601007387 */ /* 0x000fe20000100a00 */
[----:B------:R-:W-:-:S03]  /*db5e0*/  IMAD.MOV.U32 R222, RZ, RZ, R119 ;  /* 0x000000ffffde7224 */ /* 0x000fc600078e0077 */
[----:B------:R-:W-:Y:S01]  /*db5f0*/  STL.64 [R1+0x3368], R228 ;  /* 0x003368e401007387 */ /* 0x000fe20000100a00 */
[----:B------:R-:W-:Y:S02]  /*db600*/  IMAD.MOV.U32 R223, RZ, RZ, R118 ;  /* 0x000000ffffdf7224 */ /* 0x000fe400078e0076 */
[----:B------:R-:W-:Y:S01]  /*db610*/  IMAD.MOV.U32 R218, RZ, RZ, R126 ;  /* 0x000000ffffda7224 */ /* 0x000fe200078e007e */
[----:B------:R-:W-:Y:S04]  /*db620*/  STL.64 [R1+0x3390], R226 ;  /* 0x003390e201007387 */ /* 0x000fe80000100a00 */
[----:B------:R-:W2:Y:S04]  /*db630*/  LDL.LU R115, [R1+0x9fc] ;  /* 0x0009fc0001737983 */ /* 0x000ea80000300800 */
[----:B------:R-:W2:Y:S04]  /*db640*/  LDL.LU R126, [R1+0xa00] ;  /* 0x000a0000017e7983 */ /* 0x000ea80000300800 */
[----:B------:R-:W-:Y:S04]  /*db650*/  STL.64 [R1+0x3388], R224 ;  /* 0x003388e001007387 */ /* 0x000fe80000100a00 */
[----:B------:R-:W2:Y:S01]  /*db660*/  LDL.LU R165, [R1+0xa04] ;  /* 0x000a040001a57983 */ /* 0x000ea20000300800 */
[----:B---3--:R-:W-:-:S03]  /*db670*/  IMAD.MOV.U32 R216, RZ, RZ, R127 ;  /* 0x000000ffffd87224 */ /* 0x008fc600078e007f */
[----:B------:R-:W3:Y:S04]  /*db680*/  LDL.LU R127, [R1+0xa08] ;  /* 0x000a0800017f7983 */ /* 0x000ee80000300800 */
[----:B------:R-:W-:Y:S01]  /*db690*/  STL.64 [R1+0x3380], R222 ;  /* 0x003380de01007387 */ /* 0x000fe20000100a00 */
[----:B----4-:R-:W-:-:S03]  /*db6a0*/  IMAD.MOV.U32 R215, RZ, RZ, R138 ;  /* 0x000000ffffd77224 */ /* 0x010fc600078e008a */
[----:B------:R-:W4:Y:S04]  /*db6b0*/  LDL.LU R164, [R1+0xa0c] ;  /* 0x000a0c0001a47983 */ /* 0x000f280000300800 */
[----:B------:R-:W4:Y:S04]  /*db6c0*/  LDL.LU R138, [R1+0xa10] ;  /* 0x000a1000018a7983 */ /* 0x000f280000300800 */
[----:B------:R-:W4:Y:S04]  /*db6d0*/  LDL.LU R163, [R1+0xa14] ;  /* 0x000a140001a37983 */ /* 0x000f280000300800 */
[----:B------:R-:W4:Y:S04]  /*db6e0*/  LDL.LU R162, [R1+0xa18] ;  /* 0x000a180001a27983 */ /* 0x000f280000300800 */
[----:B------:R-:W4:Y:S01]  /*db6f0*/  LDL.LU R161, [R1+0x9ec] ;  /* 0x0009ec0001a17983 */ /* 0x000f220000300800 */
[----:B--2---:R-:W-:-:S03]  /*db700*/  IMAD.MOV.U32 R214, RZ, RZ, R139 ;  /* 0x000000ffffd67224 */ /* 0x004fc600078e008b */
[----:B------:R-:W2:Y:S04]  /*db710*/  LDL.LU R160, [R1+0x9f0] ;  /* 0x0009f00001a07983 */ /* 0x000ea80000300800 */
[----:B------:R-:W2:Y:S04]  /*db720*/  LDL.LU R157, [R1+0x9f4] ;  /* 0x0009f400019d7983 */ /* 0x000ea80000300800 */
[----:B------:R-:W2:Y:S04]  /*db730*/  LDL.LU R156, [R1+0x9f8] ;  /* 0x0009f800019c7983 */ /* 0x000ea80000300800 */
[----:B------:R-:W2:Y:S04]  /*db740*/  LDL.LU R153, [R1+0x714] ;  /* 0x0007140001997983 */ /* 0x000ea80000300800 */
[----:B------:R-:W2:Y:S01]  /*db750*/  LDL.LU R139, [R1+0x9e0] ;  /* 0x0009e000018b7983 */ /* 0x000ea20000300800 */
[----:B------:R-:W-:-:S02]  /*db760*/  IMAD.MOV.U32 R220, RZ, RZ, R131 ;  /* 0x000000ffffdc7224 */ /* 0x000fc400078e0083 */
[----:B------:R-:W-:-:S05]  /*db770*/  IMAD.MOV.U32 R221, RZ, RZ, R130 ;  /* 0x000000ffffdd7224 */ /* 0x000fca00078e0082 */
[----:B------:R-:W-:Y:S04]  /*db780*/  STL.64 [R1+0x3378], R220 ;  /* 0x003378dc01007387 */ /* 0x000fe80000100a00 */
[----:B------:R-:W2:Y:S04]  /*db790*/  LDL.LU R152, [R1+0x718] ;  /* 0x0007180001987983 */ /* 0x000ea80000300800 */
[----:B------:R-:W2:Y:S04]  /*db7a0*/  LDL.LU R149, [R1+0x9e4] ;  /* 0x0009e40001957983 */ /* 0x000ea80000300800 */
[----:B------:R-:W2:Y:S04]  /*db7b0*/  LDL.LU R148, [R1+0x71c] ;  /* 0x00071c0001947983 */ /* 0x000ea80000300800 */
[----:B------:R-:W2:Y:S04]  /*db7c0*/  LDL.LU R106, [R1+0x9e8] ;  /* 0x0009e800016a7983 */ /* 0x000ea80000300800 */
[----:B------:R-:W2:Y:S01]  /*db7d0*/  LDL.LU R107, [R1+0x700] ;  /* 0x00070000016b7983 */ /* 0x000ea20000300800 */
[----:B------:R-:W-:-:S03]  /*db7e0*/  IMAD.MOV.U32 R217, RZ, RZ, R122 ;  /* 0x000000ffffd97224 */ /* 0x000fc600078e007a */
[----:B------:R-:W2:Y:S04]  /*db7f0*/  LDL.LU R118, [R1+0x9d8] ;  /* 0x0009d80001767983 */ /* 0x000ea80000300800 */
[----:B------:R-:W2:Y:S04]  /*db800*/  LDL.LU R119, [R1+0x704] ;  /* 0x0007040001777983 */ /* 0x000ea80000300800 */
[----:B------:R-:W2:Y:S04]  /*db810*/  LDL.LU R130, [R1+0x9dc] ;  /* 0x0009dc0001827983 */ /* 0x000ea80000300800 */
[----:B------:R-:W2:Y:S04]  /*db820*/  LDL.LU R131, [R1+0x708] ;  /* 0x0007080001837983 */ /* 0x000ea80000300800 */
[----:B------:R-:W2:Y:S01]  /*db830*/  LDL.LU R122, [R1+0x70c] ;  /* 0x00070c00017a7983 */ /* 0x000ea20000300800 */
[----:B------:R-:W-:-:S03]  /*db840*/  IMAD.MOV.U32 R213, RZ, RZ, R123 ;  /* 0x000000ffffd57224 */ /* 0x000fc600078e007b */
[----:B------:R-:W2:Y:S01]  /*db850*/  LDL.LU R123, [R1+0x694] ;  /* 0x00069400017b7983 */ /* 0x000ea20000300800 */
[----:B------:R-:W-:-:S03]  /*db860*/  IMAD.MOV.U32 R212, RZ, RZ, R114 ;  /* 0x000000ffffd47224 */ /* 0x000fc600078e0072 */
[----:B------:R-:W2:Y:S04]  /*db870*/  LDL.LU R114, [R1+0x710] ;  /* 0x0007100001727983 */ /* 0x000ea80000300800 */
[----:B------:R-:W-:Y:S01]  /*db880*/  STL.64 [R1+0x33b0], R218 ;  /* 0x0033b0da01007387 */ /* 0x000fe20000100a00 */
[----:B------:R-:W-:-:S03]  /*db890*/  IMAD.MOV.U32 R211, RZ, RZ, R115 ;  /* 0x000000ffffd37224 */ /* 0x000fc600078e0073 */
[----:B------:R-:W2:Y:S01]  /*db8a0*/  LDL.LU R115, [R1+0x698] ;  /* 0x0006980001737983 */ /* 0x000ea20000300800 */
[----:B------:R-:W-:-:S03]  /*db8b0*/  IMAD.MOV.U32 R210, RZ, RZ, R126 ;  /* 0x000000ffffd27224 */ /* 0x000fc600078e007e */
[----:B------:R-:W2:Y:S04]  /*db8c0*/  LDL.LU R126, [R1+0x69c] ;  /* 0x00069c00017e7983 */ /* 0x000ea80000300800 */
[----:B------:R-:W-:Y:S01]  /*db8d0*/  STL.64 [R1+0x33a8], R216 ;  /* 0x0033a8d801007387 */ /* 0x000fe20000100a00 */
[----:B------:R-:W-:Y:S02]  /*db8e0*/  IMAD.MOV.U32 R209, RZ, RZ, R165 ;  /* 0x000000ffffd17224 */ /* 0x000fe400078e00a5 */
[----:B---3--:R-:W-:Y:S02]  /*db8f0*/  IMAD.MOV.U32 R208, RZ, RZ, R127 ;  /* 0x000000ffffd07224 */ /* 0x008fe400078e007f */
[----:B------:R-:W3:Y:S04]  /*db900*/  LDL.LU R127, [R1+0x6a8] ;  /* 0x0006a800017f7983 */ /* 0x000ee80000300800 */
[----:B------:R-:W-:Y:S01]  /*db910*/  STL.64 [R1+0x33a0], R214 ;  /* 0x0033a0d601007387 */ /* 0x000fe20000100a00 */
[----:B----4-:R-:W-:-:S02]  /*db920*/  IMAD.MOV.U32 R207, RZ, RZ, R164 ;  /* 0x000000ffffcf7224 */ /* 0x010fc400078e00a4 */
[----:B------:R-:W-:Y:S02]  /*db930*/  IMAD.MOV.U32 R206, RZ, RZ, R138 ;  /* 0x000000ffffce7224 */ /* 0x000fe400078e008a */
[----:B------:R-:W4:Y:S04]  /*db940*/  LDL.LU R138, [R1+0x6ac] ;  /* 0x0006ac00018a7983 */ /* 0x000f280000300800 */
[----:B------:R-:W-:Y:S04]  /*db950*/  STL.64 [R1+0x3398], R212 ;  /* 0x003398d401007387 */ /* 0x000fe80000100a00 */
[----:B------:R-:W-:Y:S04]  /*db960*/  STL.64 [R1+0x33d0], R210 ;  /* 0x0033d0d201007387 */ /* 0x000fe80000100a00 */
[----:B------:R-:W-:Y:S04]  /*db970*/  STL.64 [R1+0x33c8], R208 ;  /* 0x0033c8d001007387 */ /* 0x000fe80000100a00 */
[----:B------:R-:W-:Y:S01]  /*db980*/  STL.64 [R1+0x33c0], R206 ;  /* 0x0033c0ce01007387 */ /* 0x000fe20000100a00 */
[----:B--2---:R-:W-:-:S03]  /*db990*/  IMAD.MOV.U32 R198, RZ, RZ, R139 ;  /* 0x000000ffffc67224 */ /* 0x004fc600078e008b */
[----:B------:R-:W2:Y:S01]  /*db9a0*/  LDL.LU R139, [R1+0x690] ;  /* 0x00069000018b7983 */ /* 0x000ea20000300800 */
[----:B------:R-:W-:Y:S02]  /*db9b0*/  IMAD.MOV.U32 R204, RZ, RZ, R162 ;  /* 0x000000ffffcc7224 */ /* 0x000fe400078e00a2 */
[----:B------:R-:W-:Y:S02]  /*db9c0*/  IMAD.MOV.U32 R205, RZ, RZ, R163 ;  /* 0x000000ffffcd7224 */ /* 0x000fe400078e00a3 */
[----:B------:R-:W-:Y:S02]  /*db9d0*/  IMAD.MOV.U32 R202, RZ, RZ, R160 ;  /* 0x000000ffffca7224 */ /* 0x000fe400078e00a0 */
[----:B------:R-:W-:Y:S02]  /*db9e0*/  IMAD.MOV.U32 R203, RZ, RZ, R161 ;  /* 0x000000ffffcb7224 */ /* 0x000fe400078e00a1 */
[----:B------:R-:W-:Y:S02]  /*db9f0*/  IMAD.MOV.U32 R200, RZ, RZ, R156 ;  /* 0x000000ffffc87224 */ /* 0x000fe400078e009c */
[----:B------:R-:W-:-:S02]  /*dba00*/  IMAD.MOV.U32 R201, RZ, RZ, R157 ;  /* 0x000000ffffc97224 */ /* 0x000fc400078e009d */
[----:B------:R-:W-:Y:S01]  /*dba10*/  IMAD.MOV.U32 R199, RZ, RZ, R153 ;  /* 0x000000ffffc77224 */ /* 0x000fe200078e0099 */
[----:B------:R-:W-:Y:S01]  /*dba20*/  STL.64 [R1+0x33b8], R204 ;  /* 0x0033b8cc01007387 */ /* 0x000fe20000100a00 */
[----:B------:R-:W-:Y:S02]  /*dba30*/  IMAD.MOV.U32 R196, RZ, RZ, R149 ;  /* 0x000000ffffc47224 */ /* 0x000fe400078e0095 */
[----:B------:R-:W-:Y:S01]  /*dba40*/  IMAD.MOV.U32 R197, RZ, RZ, R152 ;  /* 0x000000ffffc57224 */ /* 0x000fe200078e0098 */
[----:B------:R-:W-:Y:S01]  /*dba50*/  STL.64 [R1+0x33e0], R202 ;  /* 0x0033e0ca01007387 */ /* 0x000fe20000100a00 */
        /* <DEDUP_REMOVED lines=16> */
[----:B------:R-:W-:Y:S01]  /*dbb60*/  STL.64 [R1+0x3438], R188 ;  /* 0x003438bc01007387 */ /* 0x000fe20000100a00 */
        /* <DEDUP_REMOVED lines=25> */
[----:B------:R-:W-:Y:S01]  /*dbd00*/  UISETP.GT.AND UP1, UPT, UR15, 0x2f, UPT ;  /* 0x0000002f0f00788c */ /* 0x000fe2000bf24270 */
[----:B------:R-:W-:-:S02]  /*dbd10*/  IMAD.MOV.U32 R154, RZ, RZ, R22 ;  /* 0x000000ffff9a7224 */ /* 0x000fc400078e0016 */
[----:B------:R-:W-:Y:S02]  /*dbd20*/  IMAD.MOV.U32 R155, RZ, RZ, R21 ;  /* 0x000000ffff9b7224 */ /* 0x000fe400078e0015 */
[----:B------:R-:W-:Y:S02]  /*dbd30*/  IMAD.MOV.U32 R152, RZ, RZ, R24 ;  /* 0x000000ffff987224 */ /* 0x000fe400078e0018 */
[----:B------:R-:W-:Y:S02]  /*dbd40*/  IMAD.MOV.U32 R153, RZ, RZ, R23 ;  /* 0x000000ffff997224 */ /* 0x000fe400078e0017 */
[----:B------:R-:W-:Y:S02]  /*dbd50*/  IMAD.MOV.U32 R150, RZ, RZ, R26 ;  /* 0x000000ffff967224 */ /* 0x000fe400078e001a */
[----:B------:R-:W-:Y:S02]  /*dbd60*/  IMAD.MOV.U32 R151, RZ, RZ, R25 ;  /* 0x000000ffff977224 */ /* 0x000fe400078e0019 */
[----:B------:R-:W-:-:S02]  /*dbd70*/  IMAD.MOV.U32 R148, RZ, RZ, R28 ;  /* 0x000000ffff947224 */ /* 0x000fc400078e001c */
[----:B------:R-:W-:Y:S01]  /*dbd80*/  IMAD.MOV.U32 R149, RZ, RZ, R27 ;  /* 0x000000ffff957224 */ /* 0x000fe200078e001b */
[----:B------:R-:W-:Y:S01]  /*dbd90*/  USEL UR10, URZ, 0x4, !UP1 ;  /* 0x000000043f0a7887 */ /* 0x000fe2000c800000 */
[----:B------:R-:W-:Y:S02]  /*dbda0*/  IMAD.MOV.U32 R146, RZ, RZ, R30 ;  /* 0x000000ffff927224 */ /* 0x000fe400078e001e */
[----:B------:R-:W-:Y:S02]  /*dbdb0*/  IMAD.MOV.U32 R147, RZ, RZ, R29 ;  /* 0x000000ffff937224 */ /* 0x000fe400078e001d */
[----:B------:R-:W-:Y:S02]  /*dbdc0*/  IMAD.MOV.U32 R187, RZ, RZ, R123 ;  /* 0x000000ffffbb7224 */ /* 0x000fe400078e007b */
[----:B------:R-:W-:-:S05]  /*dbdd0*/  IMAD.MOV.U32 R186, RZ, RZ, R114 ;  /* 0x000000ffffba7224 */ /* 0x000fca00078e0072 */
[----:B------:R-:W-:Y:S01]  /*dbde0*/  STL.64 [R1+0x3430], R186 ;  /* 0x003430ba01007387 */ /* 0x000fe20000100a00 */
[----:B------:R-:W-:Y:S02]  /*dbdf0*/  IMAD.MOV.U32 R144, RZ, RZ, R32 ;  /* 0x000000ffff907224 */ /* 0x000fe400078e0020 */
[----:B------:R-:W-:Y:S02]  /*dbe00*/  IMAD.MOV.U32 R185, RZ, RZ, R115 ;  /* 0x000000ffffb97224 */ /* 0x000fe400078e0073 */
[----:B------:R-:W-:-:S05]  /*dbe10*/  IMAD.MOV.U32 R184, RZ, RZ, R126 ;  /* 0x000000ffffb87224 */ /* 0x000fca00078e007e */
[----:B------:R-:W-:Y:S01]  /*dbe20*/  STL.64 [R1+0x3428], R184 ;  /* 0x003428b801007387 */ /* 0x000fe20000100a00 */
[----:B------:R-:W-:Y:S02]  /*dbe30*/  IMAD.MOV.U32 R145, RZ, RZ, R31 ;  /* 0x000000ffff917224 */ /* 0x000fe400078e001f */
[----:B------:R-:W-:Y:S02]  /*dbe40*/  IMAD.MOV.U32 R140, RZ, RZ, R34 ;  /* 0x000000ffff8c7224 */ /* 0x000fe400078e0022 */
[----:B------:R-:W-:Y:S01]  /*dbe50*/  IMAD.MOV.U32 R141, RZ, RZ, R33 ;  /* 0x000000ffff8d7224 */ /* 0x000fe200078e0021 */
[----:B------:R-:W-:Y:S01]  /*dbe60*/  USEL UR10, UR10, URZ, !UP0 ;  /* 0x0000003f0a0a7287 */ /* 0x000fe2000c000000 */
        /* <DEDUP_REMOVED lines=11> */
[----:B------:R-:W-:Y:S01]  /*dbf20*/  ISETP.NE.U32.AND P2, PT, RZ, UR10, PT ;  /* 0x0000000aff007c0c */ /* 0x000fe2000bf45070 */
[----:B------:R-:W-:Y:S02]  /*dbf30*/  IMAD.MOV.U32 R122, RZ, RZ, R50 ;  /* 0x000000ffff7a7224 */ /* 0x000fe400078e0032 */
[----:B------:R-:W-:Y:S02]  /*dbf40*/  IMAD.MOV.U32 R123, RZ, RZ, R49 ;  /* 0x000000ffff7b7224 */ /* 0x000fe400078e0031 */
[----:B------:R-:W-:Y:S02]  /*dbf50*/  IMAD.MOV.U32 R120, RZ, RZ, R52 ;  /* 0x000000ffff787224 */ /* 0x000fe400078e0034 */
[----:B------:R-:W-:-:S02]  /*dbf60*/  IMAD.MOV.U32 R121, RZ, RZ, R51 ;  /* 0x000000ffff797224 */ /* 0x000fc400078e0033 */
[----:B------:R-:W-:Y:S02]  /*dbf70*/  IMAD.MOV.U32 R118, RZ, RZ, R54 ;  /* 0x000000ffff767224 */ /* 0x000fe400078e0036 */
[----:B------:R-:W-:Y:S02]  /*dbf80*/  IMAD.MOV.U32 R119, RZ, RZ, R53 ;  /* 0x000000ffff777224 */ /* 0x000fe400078e0035 */
[----:B---3--:R-:W-:Y:S01]  /*dbf90*/  IMAD.MOV.U32 R182, RZ, RZ, R127 ;  /* 0x000000ffffb67224 */ /* 0x008fe200078e007f */
[----:B------:R-:W-:Y:S04]  /*dbfa0*/  LDGSTS.E [R4+0x17800], desc[UR28][R234.64], P2 ;  /* 0x17800000ea047fae */ /* 0x000fe8000912185c */
[----:B------:R-:W-:Y:S01]  /*dbfb0*/  STL.64 [R1+0x3420], R182 ;  /* 0x003420b601007387 */ /* 0x000fe20000100a00 */
[----:B----4-:R-:W-:-:S03]  /*dbfc0*/  IMAD.MOV.U32 R180, RZ, RZ, R138 ;  /* 0x000000ffffb47224 */ /* 0x010fc600078e008a */
[----:B------:R-:W-:Y:S04]  /*dbfd0*/  LDGSTS.E [R4+0x17880], desc[UR28][R232.64], P2 ;  /* 0x17880000e8047fae */ /* 0x000fe8000912185c */
[----:B------:R-:W-:Y:S04]  /*dbfe0*/  STL.64 [R1+0x3418], R180 ;  /* 0x003418b401007387 */ /* 0x000fe80000100a00 */
[----:B------:R-:W-:Y:S04]  /*dbff0*/  STL.64 [R1+0x3410], R178 ;  /* 0x003410b201007387 */ /* 0x000fe80000100a00 */
[----:B------:R-:W-:Y:S01]  /*dc000*/  STL.64 [R1+0x3408], R176 ;  /* 0x003408b001007387 */ /* 0x000fe20000100a00 */
[----:B--2---:R-:W-:-:S03]  /*dc010*/  IMAD.MOV.U32 R174, RZ, RZ, R139 ;  /* 0x000000ffffae7224 */ /* 0x004fc600078e008b */
[----:B------:R-:W-:Y:S04]  /*dc020*/  LDGSTS.E [R4+0x17900], desc[UR28][R94.64], P2 ;  /* 0x179000005e047fae */ /* 0x000fe8000912185c */
[----:B------:R-:W-:Y:S04]  /*dc030*/  STL.64 [R1+0x3400], R174 ;  /* 0x003400ae01007387 */ /* 0x000fe80000100a00 */
        /* <DEDUP_REMOVED lines=11> */
[----:B------:R-:W-:Y:S01]  /*dc0f0*/  STL.64 [R1+0x42e0], R156 ;  /* 0x0042e09c01007387 */ /* 0x000fe20000100a00 */
[----:B------:R-:W-:-:S03]  /*dc100*/  IMAD.MOV.U32 R139, RZ, RZ, R35 ;  /* 0x000000ffff8b7224 */ /* 0x000fc600078e0023 */
[----:B------:R-:W-:Y:S04]  /*dc110*/  STL.64 [R1+0x42d8], R154 ;  /* 0x0042d89a01007387 */ /* 0x000fe80000100a00 */
[----:B------:R-:W-:Y:S04]  /*dc120*/  STL.64 [R1+0x42d0], R152 ;  /* 0x0042d09801007387 */ /* 0x000fe80000100a00 */
[----:B------:R-:W-:Y:S04]  /*dc130*/  STL.64 [R1+0x42c8], R150 ;  /* 0x0042c89601007387 */ /* 0x000fe80000100a00 */
[----:B------:R-:W-:Y:S01]  /*dc140*/  STL.64 [R1+0x42c0], R148 ;  /* 0x0042c09401007387 */ /* 0x000fe20000100a00 */
[----:B------:R-:W-:-:S03]  /*dc150*/  IMAD.MOV.U32 R127, RZ, RZ, R45 ;  /* 0x000000ffff7f7224 */ /* 0x000fc600078e002d */
        /* <DEDUP_REMOVED lines=22> */
[----:B------:R-:W-:-:S02]  /*dc2c0*/  IMAD.MOV.U32 R104, RZ, RZ, R66 ;  /* 0x000000ffff687224 */ /* 0x000fc400078e0042 */
        /* <DEDUP_REMOVED lines=10> */
[----:B------:R3:W-:Y:S04]  /*dc370*/  STL.64 [R1+0x4220], R100 ;  /* 0x0042206401007387 */ /* 0x0007e80000100a00 */
[----:B------:R-:W5:Y:S04]  /*dc380*/  LDL.LU.64 R234, [R1+0x6000] ;  /* 0x0060000001ea7983 */ /* 0x000f680000300a00 */
[----:B------:R-:W5:Y:S04]  /*dc390*/  LDL.LU.64 R232, [R1+0x5ff8] ;  /* 0x005ff80001e87983 */ /* 0x000f680000300a00 */
[----:B------:R-:W5:Y:S04]  /*dc3a0*/  LDL.LU.64 R94, [R1+0x5ff0] ;  /* 0x005ff000015e7983 */ /* 0x000f680000300a00 */
[----:B------:R-:W-:Y:S04]  /*dc3b0*/  LDGSTS.E [R4+0x17980], desc[UR28][R92.64], P2 ;  /* 0x179800005c047fae */ /* 0x000fe8000912185c */
[----:B------:R-:W-:Y:S04]  /*dc3c0*/  LDGSTS.E [R4+0x17a00], desc[UR28][R90.64], P2 ;  /* 0x17a000005a047fae */ /* 0x000fe8000912185c */
[----:B------:R-:W-:Y:S04]  /*dc3d0*/  LDGSTS.E [R4+0x17a80], desc[UR28][R88.64], P2 ;  /* 0x17a8000058047fae */ /* 0x000fe8000912185c */
[----:B------:R-:W5:Y:S04]  /*dc3e0*/  LDL.LU.64 R92, [R1+0x5fe8] ;  /* 0x005fe800015c7983 */ /* 0x000f680000300a00 */
[----:B------:R-:W5:Y:S04]  /*dc3f0*/  LDL.LU.64 R90, [R1+0x5fe0] ;  /* 0x005fe000015a7983 */ /* 0x000f680000300a00 */
[----:B------:R-:W5:Y:S04]  /*dc400*/  LDL.LU.64 R88, [R1+0x5fd8] ;  /* 0x005fd80001587983 */ /* 0x000f680000300a00 */
[----:B------:R-:W-:Y:S04]  /*dc410*/  LDGSTS.E [R4+0x17b00], desc[UR28][R86.64], P2 ;  /* 0x17b0000056047fae */ /* 0x000fe8000912185c */
[----:B------:R-:W-:Y:S04]  /*dc420*/  LDGSTS.E [R4+0x17b80], desc[UR28][R84.64], P2 ;  /* 0x17b8000054047fae */ /* 0x000fe8000912185c */
[----:B------:R-:W-:Y:S04]  /*dc430*/  LDGSTS.E [R4+0x17c00], desc[UR28][R82.64], P2 ;  /* 0x17c0000052047fae */ /* 0x000fe8000912185c */
[----:B------:R-:W5:Y:S04]  /*dc440*/  LDL.LU.64 R86, [R1+0x5fd0] ;  /* 0x005fd00001567983 */ /* 0x000f680000300a00 */
[----:B-1----:R-:W5:Y:S04]  /*dc450*/  LDL.LU.64 R84, [R1+0x5fc8] ;  /* 0x005fc80001547983 */ /* 0x002f680000300a00 */
        /* <DEDUP_REMOVED lines=14> */
[----:B------:R-:W5:Y:S04]  /*dc540*/  LDL.LU.64 R68, [R1+0x5f88] ;  /* 0x005f880001447983 */ /* 0x000f680000300a00 */
[----:B------:R-:W4:Y:S04]  /*dc550*/  LDL.LU.64 R28, [R1+0x4218] ;  /* 0x00421800011c7983 */ /* 0x000f280000300a00 */
[----:B------:R-:W3:Y:S04]  /*dc560*/  LDL.LU.64 R8, [R1+0x4210] ;  /* 0x0042100001087983 */ /* 0x000ee80000300a00 */
        /* <DEDUP_REMOVED lines=8> */
[----:B------:R-:W3:Y:S01]  /*dc5f0*/  LDL.LU.64 R26, [R1+0x3f98] ;  /* 0x003f9800011a7983 */ /* 0x000ee20000300a00 */
[----:B------:R-:W-:-:S04]  /*dc600*/  UISETP.GT.AND UP2, UPT, UR15, 0x33, UPT ;  /* 0x000000330f00788c */ /* 0x000fc8000bf44270 */
[----:B------:R-:W-:-:S04]  /*dc610*/  USEL UR11, URZ, 0x4, !UP2 ;  /* 0x000000043f0b7887 */ /* 0x000fc8000d000000 */
[----:B------:R-:W-:Y:S02]  /*dc620*/  USEL UR11, UR11, URZ, !UP0 ;  /* 0x0000003f0b0b7287 */ /* 0x000fe4000c000000 */
[----:B------:R-:W-:-:S04]  /*dc630*/  UISETP.GT.AND UP3, UPT, UR15, 0x37, UPT ;  /* 0x000000370f00788c */ /* 0x000fc8000bf64270 */
[----:B------:R-:W-:Y:S01]  /*dc640*/  ISETP.NE.U32.AND P3, PT, RZ, UR11, PT ;  /* 0x0000000bff007c0c */ /* 0x000fe2000bf65070 */
[----:B------:R-:W-:-:S04]  /*dc650*/  USEL UR12, URZ, 0x4, !UP3 ;  /* 0x000000043f0c7887 */ /* 0x000fc8000d800000 */
[----:B------:R-:W-:-:S08]  /*dc660*/  USEL UR12, UR12, URZ, !UP0 ;  /* 0x0000003f0c0c7287 */ /* 0x000fd0000c000000 */
        /* <DEDUP_REMOVED lines=31> */
[----:B------:R-:W-:-:S02]  /*dc860*/  UISETP.GT.AND UP4, UPT, UR15, 0x3b, UPT ;  /* 0x0000003b0f00788c */ /* 0x000fc4000bf84270 */
[----:B------:R-:W-:Y:S01]  /*dc870*/  UISETP.GT.AND UP5, UPT, UR15, 0x3f, UPT ;  /* 0x0000003f0f00788c */ /* 0x000fe2000bfa4270 */
[----:B------:R-:W-:Y:S01]  /*dc880*/  LDGSTS.E [R4+0x1bf00], desc[UR28][R172.64], P4 ;  /* 0x1bf00000ac047fae */ /* 0x000fe2000a12185c */
[----:B----4-:R-:W-:Y:S01]  /*dc890*/  IADD3 R6, P2, R28, R246, RZ ;  /* 0x000000f61c067210 */ /* 0x010fe20007f5e0ff */
[----:B------:R-:W-:Y:S02]  /*dc8a0*/  USEL UR13, URZ, 0x4, !UP4 ;  /* 0x000000043f0d7887 */ /* 0x000fe4000e000000 */
[----:B------:R-:W-:Y:S02]  /*dc8b0*/  LDGSTS.E [R4+0x1bf80], desc[UR28][R110.64], P4 ;  /* 0x1bf800006e047fae */ /* 0x000fe4000a12185c */
[----:B------:R-:W-:Y:S02]  /*dc8c0*/  IMAD.X R5, R29, 0x1, R244, P2 ;  /* 0x000000011d057824 */ /* 0x000fe400010e06f4 */
        /* <DEDUP_REMOVED lines=20> */
[----:B--2---:R-:W2:Y:S01]  /*dca10*/  LDL.LU.64 R98, [R1+0x3e70] ;  /* 0x003e700001627983 */ /* 0x004ea20000300a00 */
[----:B------:R-:W-:-:S06]  /*dca20*/  USEL UR13, UR13, URZ, !UP0 ;  /* 0x0000003f0d0d7287 */ /* 0x000fcc000c000000 */
        /* <DEDUP_REMOVED lines=28> */
[----:B---3--:R-:W-:-:S03]  /*dcbf0*/  IADD3 R7, P2, R8, R246, RZ ;  /* 0x000000f608077210 */ /* 0x008fc60007f5e0ff */
        /* <DEDUP_REMOVED lines=8> */
[----:B------:R-:W-:-:S02]  /*dcc80*/  IMAD.MOV.U32 R102, RZ, RZ, R6 ;  /* 0x000000ffff667224 */ /* 0x000fc400078e0006 */
[----:B------:R-:W-:Y:S01]  /*dcc90*/  IMAD.MOV.U32 R103, RZ, RZ, R5 ;  /* 0x000000ffff677224 */ /* 0x000fe200078e0005 */
[----:B------:R-:W-:Y:S01]  /*dcca0*/  ULEA UR10, UR9, UR4, 0xf ;  /* 0x00000004090a7291 */ /* 0x000fe2000f8e783f */
[----:B------:R-:W-:Y:S01]  /*dccb0*/  IMAD.SHL.U32 R96, R97, 0x4, RZ ;  /* 0x0000000461607824 */ /* 0x000fe200078e00ff */
[----:B------:R-:W0:Y:S01]  /*dccc0*/  LDGDEPBAR ;  /* 0x00000000000079af */ /* 0x000e220000000000 */
[----:B-1----:R-:W-:Y:S01]  /*dccd0*/  IMAD.X R4, R9, 0x1, R244, P2 ;  /* 0x0000000109047824 */ /* 0x002fe200010e06f4 */
        /* <DEDUP_REMOVED lines=51> */
[----:B------:R-:W-:Y:S02]  /*dd010*/  IADD3 R59, P2, R60, R246, RZ ;  /* 0x000000f63c3b7210 */ /* 0x000fe40007f5e0ff */
[----:B------:R-:W-:Y:S02]  /*dd020*/  LOP3.LUT R11, R11, R10, RZ, 0x3c, !PT ;  /* 0x0000000a0b0b7212 */ /* 0x000fe400078e3cff */
[----:B------:R-:W-:Y:S02]  /*dd030*/  LOP3.LUT R13, R13, R12, RZ, 0x3c, !PT ;  /* 0x0000000c0d0d7212 */ /* 0x000fe400078e3cff */
[----:B------:R-:W-:Y:S01]  /*dd040*/  LOP3.LUT R15, R15, R14, RZ, 0x3c, !PT ;  /* 0x0000000e0f0f7212 */ /* 0x000fe200078e3cff */
[----:B------:R-:W-:Y:S01]  /*dd050*/  IMAD.X R58, R61, 0x1, R244, P2 ;  /* 0x000000013d3a7824 */ /* 0x000fe200010e06f4 */
[----:B------:R-:W-:Y:S02]  /*dd060*/  LOP3.LUT R8, R9, R8, RZ, 0x3c, !PT ;  /* 0x0000000809087212 */ /* 0x000fe400078e3cff */
[----:B------:R-:W-:-:S02]  /*dd070*/  LOP3.LUT R17, R17, R16, RZ, 0x3c, !PT ;  /* 0x0000001011117212 */ /* 0x000fc400078e3cff */
[----:B------:R-:W-:Y:S02]  /*dd080*/  LOP3.LUT R10, R11, R10, RZ, 0x3c, !PT ;  /* 0x0000000a0b0a7212 */ /* 0x000fe400078e3cff */
[----:B------:R-:W-:Y:S01]  /*dd090*/  LOP3.LUT R19, R19, R18, RZ, 0x3c, !PT ;  /* 0x0000001213137212 */ /* 0x000fe200078e3cff */
[----:B------:R-:W-:Y:S01]  /*dd0a0*/  IMAD.MOV.U32 R100, RZ, RZ, R7 ;  /* 0x000000ffff647224 */ /* 0x000fe200078e0007 */
[----:B------:R-:W-:Y:S01]  /*dd0b0*/  IADD3 R61, P2, R62, R246, RZ ;  /* 0x000000f63e3d7210 */ /* 0x000fe20007f5e0ff */
[----:B------:R-:W-:Y:S01]  /*dd0c0*/  IMAD.MOV.U32 R101, RZ, RZ, R4 ;  /* 0x000000ffff657224 */ /* 0x000fe200078e0004 */
        /* <DEDUP_REMOVED lines=10> */
[----:B------:R-:W-:Y:S01]  /*dd170*/  IMAD.X R60, R63, 0x1, R244, P2 ;  /* 0x000000013f3c7824 */ /* 0x000fe200010e06f4 */
[----:B------:R-:W-:Y:S01]  /*dd180*/  LOP3.LUT R13, R13, R12, RZ, 0x3c, !PT ;  /* 0x0000000c0d0d7212 */ /* 0x000fe200078e3cff */
[----:B------:R-:W-:Y:S01]  /*dd190*/  STL.64 [R1+0x4218], R102 ;  /* 0x0042186601007387 */ /* 0x000fe20000100a00 */
[----:B------:R-:W-:Y:S02]  /*dd1a0*/  LOP3.LUT R20, R21, R20, RZ, 0x3c, !PT ;  /* 0x0000001415147212 */ /* 0x000fe400078e3cff */
[----:B------:R-:W-:Y:S01]  /*dd1b0*/  LOP3.LUT R29, R29, R28, RZ, 0x3c, !PT ;  /* 0x0000001c1d1d7212 */ /* 0x000fe200078e3cff */
[----:B------:R-:W-:Y:S01]  /*dd1c0*/  STL.64 [R1+0x4210], R100 ;  /* 0x0042106401007387 */ /* 0x000fe20000100a00 */
[----:B------:R-:W-:Y:S02]  /*dd1d0*/  LOP3.LUT R15, R15, R14, RZ, 0x3c, !PT ;  /* 0x0000000e0f0f7212 */ /* 0x000fe400078e3cff */
[----:B------:R-:W-:-:S02]  /*dd1e0*/  LOP3.LUT R22, R23, R22, RZ, 0x3c, !PT ;  /* 0x0000001617167212 */ /* 0x000fc400078e3cff */
[----:B------:R-:W-:Y:S01]  /*dd1f0*/  LOP3.LUT R31, R31, R30, RZ, 0x3c, !PT ;  /* 0x0000001e1f1f7212 */ /* 0x000fe200078e3cff */
[----:B------:R-:W-:Y:S01]  /*dd200*/  STL.64 [R1+0x4198], R8 ;  /* 0x0041980801007387 */ /* 0x000fe20000100a00 */
[----:B------:R-:W-:Y:S02]  /*dd210*/  IADD3 R63, P2, R64, R246, RZ ;  /* 0x000000f6403f7210 */ /* 0x000fe40007f5e0ff */
[----:B------:R-:W-:Y:S02]  /*dd220*/  LOP3.LUT R17, R17, R16, RZ, 0x3c, !PT ;  /* 0x0000001011117212 */ /* 0x000fe400078e3cff */
        /* <DEDUP_REMOVED lines=10> */
[----:B------:R-:W-:Y:S01]  /*dd2d0*/  STL.64 [R1+0x4110], R14 ;  /* 0x0041100e01007387 */ /* 0x000fe20000100a00 */
[----:B------:R-:W-:-:S02]  /*dd2e0*/  LOP3.LUT R23, R23, R22, RZ, 0x3c, !PT ;  /* 0x0000001617177212 */ /* 0x000fc400078e3cff */
[----:B------:R-:W-:Y:S02]  /*dd2f0*/  LOP3.LUT R30, R31, R30, RZ, 0x3c, !PT ;  /* 0x0000001e1f1e7212 */ /* 0x000fe400078e3cff */
[----:B------:R-:W-:Y:S01]  /*dd300*/  LOP3.LUT R39, R39, R38, RZ, 0x3c, !PT ;  /* 0x0000002627277212 */ /* 0x000fe200078e3cff */
[----:B------:R-:W-:Y:S01]  /*dd310*/  IMAD.X R62, R65, 0x1, R244, P2 ;  /* 0x00000001413e7824 */ /* 0x000fe200010e06f4 */
        /* <DEDUP_REMOVED lines=36> */
[----:B------:R-:W-:Y:S01]  /*dd560*/  VIADD R4, R96, UR10 ;  /* 0x0000000a60047c36 */ /* 0x000fe20008000000 */
        /* <DEDUP_REMOVED lines=15> */
[----:B--2---:R-:W-:Y:S02]  /*dd660*/  IADD3 R67, P2, R98, R246, RZ ;  /* 0x000000f662437210 */ /* 0x004fe40007f5e0ff */
[----:B------:R-:W-:Y:S01]  /*dd670*/  LOP3.LUT R49, R49, R48, RZ, 0x3c, !PT ;  /* 0x0000003031317212 */ /* 0x000fe200078e3cff */
[----:B------:R-:W-:Y:S01]  /*dd680*/  LDGSTS.E [R4+0x40000], desc[UR28][R102.64], P1 ;  /* 0x4000000066047fae */ /* 0x000fe2000892185c */
        /* <DEDUP_REMOVED lines=12> */
[----:B------:R-:W-:Y:S01]  /*dd750*/  LOP3.LUT R57, R57, R56, RZ, 0x3c, !PT ;  /* 0x0000003839397212 */ /* 0x000fe200078e3cff */
[----:B------:R-:W-:Y:S01]  /*dd760*/  IMAD.X R66, R99, 0x1, R244, P2 ;  /* 0x0000000163427824 */ /* 0x000fe200010e06f4 */
[----:B------:R-:W-:Y:S01]  /*dd770*/  LOP3.LUT R64, R65, R64, RZ, 0x3c, !PT ;  /* 0x0000004041407212 */ /* 0x000fe200078e3cff */
[----:B------:R-:W-:Y:S01]  /*dd780*/  LDGSTS.E [R4+0x40800], desc[UR28][R8.64], P1 ;  /* 0x4080000008047fae */ /* 0x000fe2000892185c */
[----:B------:R-:W-:-:S02]  /*dd790*/  LOP3.LUT R59, R59, R58, RZ, 0x3c, !PT ;  /* 0x0000003a3b3b7212 */ /* 0x000fc400078e3cff */
[----:B------:R-:W-:Y:S01]  /*dd7a0*/  LOP3.LUT R61, R61, R60, RZ, 0x3c, !PT ;  /* 0x0000003c3d3d7212 */ /* 0x000fe200078e3cff */
[----:B------:R2:W-:Y:S01]  /*dd7b0*/  STL.64 [R1+0x3eb8], R48 ;  /* 0x003eb83001007387 */ /* 0x0005e20000100a00 */
[----:B------:R-:W-:-:S03]  /*dd7c0*/  LOP3.LUT R63, R63, R62, RZ, 0x3c, !PT ;  /* 0x0000003e3f3f7212 */ /* 0x000fc600078e3cff */
[----:B------:R-:W-:Y:S01]  /*dd7d0*/  LDGSTS.E [R4+0x40880], desc[UR28][R10.64], P0 ;  /* 0x408800000a047fae */ /* 0x000fe2000812185c */
[----:B------:R-:W-:-:S03]  /*dd7e0*/  LOP3.LUT R65, R65, R64, RZ, 0x3c, !PT ;  /* 0x0000004041417212 */ /* 0x000fc600078e3cff */
[----:B------:R2:W-:Y:S01]  /*dd7f0*/  STL.64 [R1+0x3eb0], R50 ;  /* 0x003eb03201007387 */ /* 0x0005e20000100a00 */
[----:B------:R-:W-:-:S03]  /*dd800*/  IMAD.MOV.U32 R98, RZ, RZ, R67 ;  /* 0x000000ffff627224 */ /* 0x000fc600078e0043 */
[----:B------:R-:W-:Y:S01]  /*dd810*/  LDGSTS.E [R4+0x41000], desc[UR28][R12.64], P1 ;  /* 0x410000000c047fae */ /* 0x000fe2000892185c */
[----:B------:R-:W-:-:S03]  /*dd820*/  IMAD.MOV.U32 R99, RZ, RZ, R66 ;  /* 0x000000ffff637224 */ /* 0x000fc600078e0042 */
[----:B------:R2:W-:Y:S04]  /*dd830*/  STL.64 [R1+0x3ea8], R52 ;  /* 0x003ea83401007387 */ /* 0x0005e80000100a00 */
[----:B------:R-:W-:Y:S04]  /*dd840*/  LDGSTS.E [R4+0x41080], desc[UR28][R14.64], P0 ;  /* 0x410800000e047fae */ /* 0x000fe8000812185c */
        /* <DEDUP_REMOVED lines=14> */
[----:B------:R-:W-:Y:S04]  /*dd930*/  LDGSTS.E [R4+0x43080], desc[UR28][R30.64], P0 ;  /* 0x430800001e047fae */ /* 0x000fe8000812185c */
[----:B------:R-:W-:Y:S04]  /*dd940*/  LDGSTS.E [R4+0x43800], desc[UR28][R32.64], P1 ;  /* 0x4380000020047fae */ /* 0x000fe8000892185c */
[----:B-1----:R-:W3:Y:S04]  /*dd950*/  LDL.LU.64 R28, [R1+0x4208] ;  /* 0x00420800011c7983 */ /* 0x002ee80000300a00 */
        /* <DEDUP_REMOVED lines=27> */
[----:B---3--:R-:W-:-:S05]  /*ddb10*/  IADD3 R6, P2, R28, R246, RZ ;  /* 0x000000f61c067210 */ /* 0x008fca0007f5e0ff */
[----:B------:R-:W-:Y:S02]  /*ddb20*/  IMAD.X R5, R29, 0x1, R244, P2 ;  /* 0x000000011d057824 */ /* 0x000fe400010e06f4 */
        /* <DEDUP_REMOVED lines=20> */
[----:B------:R-:W2:Y:S01]  /*ddc70*/  LDL.LU.64 R98, [R1+0x3d88] ;  /* 0x003d880001627983 */ /* 0x000ea20000300a00 */
[----:B------:R-:W-:-:S05]  /*ddc80*/  IADD3 R7, P2, R8, R246, RZ ;  /* 0x000000f608077210 */ /* 0x000fca0007f5e0ff */
        /* <DEDUP_REMOVED lines=51> */
[----:B---3--:R-:W-:-:S05]  /*ddfc0*/  IADD3 R27, P2, R28, R246, RZ ;  /* 0x000000f61c1b7210 */ /* 0x008fca0007f5e0ff */
        /* <DEDUP_REMOVED lines=13> */
[----:B--2---:R-:W-:-:S05]  /*de0a0*/  IADD3 R41, P2, R42, R246, RZ ;  /* 0x000000f62a297210 */ /* 0x004fca0007f5e0ff */
        /* <DEDUP_REMOVED lines=24> */
[----:B------:R-:W-:Y:S01]  /*de230*/  LOP3.LUT R31, R31, R30, RZ, 0x3c, !PT ;  /* 0x0000001e1f1f7212 */ /* 0x000fe200078e3cff */
[----:B------:R-:W-:Y:S01]  /*de240*/  IMAD.X R62, R65, 0x1, R244, P2 ;  /* 0x00000001413e7824 */ /* 0x000fe200010e06f4 */
[----:B------:R-:W-:Y:S02]  /*de250*/  LOP3.LUT R33, R33, R32, RZ, 0x3c, !PT ;  /* 0x0000002021217212 */ /* 0x000fe400078e3cff */
[----:B------:R-:W-:Y:S02]  /*de260*/  LOP3.LUT R26, R27, R26, RZ, 0x3c, !PT ;  /* 0x0000001a1b1a7212 */ /* 0x000fe400078e3cff */
[----:B------:R-:W-:Y:S01]  /*de270*/  LOP3.LUT R35, R35, R34, RZ, 0x3c, !PT ;  /* 0x0000002223237212 */ /* 0x000fe200078e3cff */
[----:B------:R-:W-:Y:S01]  /*de280*/  STL.64 [R1+0x4108], R12 ;  /* 0x0041080c01007387 */ /* 0x000fe20000100a00 */
[----:B------:R-:W-:-:S02]  /*de290*/  IADD3 R65, P2, R66, R246, RZ ;  /* 0x000000f642417210 */ /* 0x000fc40007f5e0ff */
[----:B------:R-:W-:Y:S02]  /*de2a0*/  LOP3.LUT R21, R21, R20, RZ, 0x3c, !PT ;  /* 0x0000001415157212 */ /* 0x000fe400078e3cff */
        /* <DEDUP_REMOVED lines=14> */
[----:B------:R-:W-:Y:S01]  /*de390*/  IMAD.X R64, R67, 0x1, R244, P2 ;  /* 0x0000000143407824 */ /* 0x000fe200010e06f4 */
        /* <DEDUP_REMOVED lines=8> */
[----:B------:R-:W-:Y:S02]  /*de420*/  IADD3 R67, P2, R98, R246, RZ ;  /* 0x000000f662437210 */ /* 0x000fe40007f5e0ff */
[----:B------:R-:W-:Y:S02]  /*de430*/  LOP3.LUT R33, R33, R32, RZ, 0x3c, !PT ;  /* 0x0000002021217212 */ /* 0x000fe400078e3cff */
[----:B------:R-:W-:-:S02]  /*de440*/  LOP3.LUT R40, R41, R40, RZ, 0x3c, !PT ;  /* 0x0000002829287212 */ /* 0x000fc400078e3cff */
[----:B------:R-:W-:Y:S02]  /*de450*/  LOP3.LUT R49, R49, R48, RZ, 0x3c, !PT ;  /* 0x0000003031317212 */ /* 0x000fe400078e3cff */
[----:B------:R-:W-:Y:S01]  /*de460*/  LOP3.LUT R4, R96, 0x10, RZ, 0x3c, !PT ;  /* 0x0000001060047812 */ /* 0x000fe200078e3cff */
[----:B------:R-:W-:Y:S01]  /*de470*/  STL.64 [R1+0x3f80], R26 ;  /* 0x003f801a01007387 */ /* 0x000fe20000100a00 */
        /* <DEDUP_REMOVED lines=13> */
[----:B------:R-:W-:Y:S01]  /*de550*/  LOP3.LUT R48, R49, R48, RZ, 0x3c, !PT ;  /* 0x0000003031307212 */ /* 0x000fe200078e3cff */
[----:B------:R-:W-:Y:S01]  /*de560*/  VIADD R4, R4, UR10 ;  /* 0x0000000a04047c36 */ /* 0x000fe20008000000 */
[----:B------:R-:W-:Y:S01]  /*de570*/  LOP3.LUT R57, R57, R56, RZ, 0x3c, !PT ;  /* 0x0000003839397212 */ /* 0x000fe200078e3cff */
[----:B------:R4:W-:Y:S01]  /*de580*/  STL.64 [R1+0x3e00], R34 ;  /* 0x003e002201007387 */ /* 0x0009e20000100a00 */
[----:B------:R-:W-:Y:S01]  /*de590*/  LOP3.LUT R43, R43, R42, RZ, 0x3c, !PT ;  /* 0x0000002a2b2b7212 */ /* 0x000fe200078e3cff */
[----:B------:R-:W-:Y:S01]  /*de5a0*/  IMAD.MOV.U32 R98, RZ, RZ, R45 ;  /* 0x000000ffff627224 */ /* 0x000fe200078e002d */
[----:B------:R-:W-:Y:S01]  /*de5b0*/  LOP3.LUT R50, R51, R50, RZ, 0x3c, !PT ;  /* 0x0000003233327212 */ /* 0x000fe200078e3cff */
[----:B------:R-:W-:Y:S01]  /*de5c0*/  IMAD.MOV.U32 R99, RZ, RZ, R44 ;  /* 0x000000ffff637224 */ /* 0x000fe200078e002c */
        /* <DEDUP_REMOVED lines=18> */
[----:B------:R-:W-:Y:S01]  /*de6f0*/  STL.64 [R1+0x3d80], R98 ;  /* 0x003d806201007387 */ /* 0x000fe20000100a00 */
[----:B------:R-:W-:-:S02]  /*de700*/  LOP3.LUT R55, R55, R54, RZ, 0x3c, !PT ;  /* 0x0000003637377212 */ /* 0x000fc400078e3cff */
[----:B------:R-:W-:Y:S01]  /*de710*/  LOP3.LUT R62, R63, R62, RZ, 0x3c, !PT ;  /* 0x0000003e3f3e7212 */ /* 0x000fe200078e3cff */
[----:B------:R-:W-:Y:S01]  /*de720*/  LDGSTS.E [R4+0x40180], desc[UR28][R102.64], P0 ;  /* 0x4018000066047fae */ /* 0x000fe2000812185c */
[----:B------:R-:W-:Y:S02]  /*de730*/  LOP3.LUT R57, R57, R56, RZ, 0x3c, !PT ;  /* 0x0000003839397212 */ /* 0x000fe400078e3cff */
[----:B------:R-:W-:Y:S01]  /*de740*/  LOP3.LUT R64, R65, R64, RZ, 0x3c, !PT ;  /* 0x0000004041407212 */ /* 0x000fe200078e3cff */
[----:B------:R4:W-:Y:S01]  /*de750*/  STL.64 [R1+0x3dd8], R46 ;  /* 0x003dd82e01007387 */ /* 0x0009e20000100a00 */
[----:B------:R-:W-:-:S03]  /*de760*/  LOP3.LUT R59, R59, R58, RZ, 0x3c, !PT ;  /* 0x0000003a3b3b7212 */ /* 0x000fc600078e3cff */
[----:B------:R-:W-:Y:S01]  /*de770*/  LDGSTS.E [R4+0x40900], desc[UR28][R8.64], P1 ;  /* 0x4090000008047fae */ /* 0x000fe2000892185c */
[----:B------:R-:W-:-:S03]  /*de780*/  LOP3.LUT R61, R61, R60, RZ, 0x3c, !PT ;  /* 0x0000003c3d3d7212 */ /* 0x000fc600078e3cff */
        /* <DEDUP_REMOVED lines=26> */
[----:B-1----:R-:W2:Y:S04]  /*de930*/  LDL.LU.64 R28, [R1+0x41f8] ;  /* 0x0041f800011c7983 */ /* 0x002ea80000300a00 */
        /* <DEDUP_REMOVED lines=27> */
[----:B--2---:R-:W-:-:S05]  /*deaf0*/  IADD3 R6, P2, R28, R246, RZ ;  /* 0x000000f61c067210 */ /* 0x004fca0007f5e0ff */
[----:B------:R-:W-:Y:S02]  /*deb00*/  IMAD.X R5, R29, 0x1, R244, P2 ;  /* 0x000000011d057824 */ /* 0x000fe400010e06f4 */
[----:B------:R-:W2:Y:S04]  /*deb10*/  LDL.LU.64 R28, [R1+0x3f70] ;  /* 0x003f7000011c7983 */ /* 0x000ea80000300a00 */
[----:B------:R-:W2:Y:S04]  /*deb20*/  LDL.LU.64 R30, [R1+0x3e68] ;  /* 0x003e6800011e7983 */ /* 0x000ea80000300a00 */
        /* <DEDUP_REMOVED lines=71> */
[----:B------:R-:W-:Y:S02]  /*defa0*/  LOP3.LUT R21, R21, R20, RZ, 0x3c, !PT ;  /* 0x0000001415157212 */ /* 0x000fe400078e3cff */
[----:B--2---:R-:W-:-:S05]  /*defb0*/  IADD3 R27, P2, R28, R246, RZ ;  /* 0x000000f61c1b7210 */ /* 0x004fca0007f5e0ff */
[----:B------:R-:W-:Y:S01]  /*defc0*/  IMAD.X R26, R29, 0x1, R244, P2 ;  /* 0x000000011d1a7824 */ /* 0x000fe200010e06f4 */
[----:B------:R-:W-:-:S05]  /*defd0*/  IADD3 R29, P2, R30, R246, RZ ;  /* 0x000000f61e1d7210 */ /* 0x000fca0007f5e0ff */
        /* <DEDUP_REMOVED lines=30> */
[--C-:B------:R-:W-:Y:S01]  /*df1c0*/  IMAD.X R58, R61, 0x1, R244.reuse, P2 ;  /* 0x000000013d3a7824 */ /* 0x100fe200010e06f4 */
[----:B------:R-:W-:Y:S02]  /*df1d0*/  IADD3 R61, P2, R62, R246, RZ ;  /* 0x000000f63e3d7210 */ /* 0x000fe40007f5e0ff */
[----:B------:R-:W-:Y:S02]  /*df1e0*/  LOP3.LUT R27, R27, R26, RZ, 0x3c, !PT ;  /* 0x0000001a1b1b7212 */ /* 0x000fe400078e3cff */
[----:B------:R-:W-:Y:S01]  /*df1f0*/  LOP3.LUT R29, R29, R28, RZ, 0x3c, !PT ;  /* 0x0000001c1d1d7212 */ /* 0x000fe200078e3cff */
[----:B------:R-:W-:Y:S01]  /*df200*/  IMAD.X R60, R63, 0x1, R244, P2 ;  /* 0x000000013f3c7824 */ /* 0x000fe200010e06f4 */
[----:B------:R-:W-:Y:S02]  /*df210*/  LOP3.LUT R31, R31, R30, RZ, 0x3c, !PT ;  /* 0x0000001e1f1f7212 */ /* 0x000fe400078e3cff */
[----:B------:R-:W-:Y:S02]  /*df220*/  IADD3 R63, P2, R64, R246, RZ ;  /* 0x000000f6403f7210 */ /* 0x000fe40007f5e0ff */
[----:B------:R-:W-:-:S02]  /*df230*/  LOP3.LUT R33, R33, R32, RZ, 0x3c, !PT ;  /* 0x0000002021217212 */ /* 0x000fc400078e3cff */
[----:B------:R-:W-:Y:S02]  /*df240*/  LOP3.LUT R26, R27, R26, RZ, 0x3c, !PT ;  /* 0x0000001a1b1a7212 */ /* 0x000fe400078e3cff */
        /* <DEDUP_REMOVED lines=29> */
[----:B------:R-:W-:Y:S02]  /*df420*/  LOP3.LUT R49, R49, R48, RZ, 0x3c, !PT ;  /* 0x0000003031317212 */ /* 0x000fe400078e3cff */
[----:B------:R-:W-:Y:S01]  /*df430*/  LOP3.LUT R4, R96, 0x20, RZ, 0x3c, !PT ;  /* 0x0000002060047812 */ /* 0x000fe200078e3cff */
        /* <DEDUP_REMOVED lines=31> */
[----:B------:R-:W-:Y:S02]  /*df630*/  IADD3 R67, P2, R98, R246, RZ ;  /* 0x000000f662437210 */ /* 0x000fe40007f5e0ff */
        /* <DEDUP_REMOVED lines=187> */
[----:B------:R-:W-:Y:S02]  /*e01f0*/  IADD3 R63, P2, R64, R246, RZ ;  /* 0x000000f6403f7210 */ /* 0x000fe40007f5e0ff */
[----:B------:R-:W-:Y:S02]  /*e0200*/  LOP3.LUT R31, R31, R30, RZ, 0x3c, !PT ;  /* 0x0000001e1f1f7212 */ /* 0x000fe400078e3cff */
        /* <DEDUP_REMOVED lines=33> */
[----:B------:R-:W-:Y:S01]  /*e0420*/  LOP3.LUT R4, R96, 0x30, RZ, 0x3c, !PT ;  /* 0x0000003060047812 */ /* 0x000fe200078e3cff */
[----:B------:R-:W-:Y:S01]  /*e0430*/  STL.64 [R1+0x3f60], R26 ;  /* 0x003f601a01007387 */ /* 0x000fe20000100a00 */
[----:B------:R-:W-:-:S02]  /*e0440*/  LOP3.LUT R35, R35, R34, RZ, 0x3c, !PT ;  /* 0x0000002223237212 */ /* 0x000fc400078e3cff */
[----:B------:R-:W-:Y:S02]  /*e0450*/  LOP3.LUT R42, R43, R42, RZ, 0x3c, !PT ;  /* 0x0000002a2b2a7212 */ /* 0x000fe400078e3cff */
[----:B------:R-:W-:Y:S01]  /*e0460*/  LOP3.LUT R51, R51, R50, RZ, 0x3c, !PT ;  /* 0x0000003233337212 */ /* 0x000fe200078e3cff */
[----:B------:R1:W-:Y:S01]  /*e0470*/  STL.64 [R1+0x3e58], R28 ;  /* 0x003e581c01007387 */ /* 0x0003e20000100a00 */
[----:B------:R-:W-:Y:S02]  /*e0480*/  IADD3 R67, P2, R98, R246, RZ ;  /* 0x000000f662437210 */ /* 0x000fe40007f5e0ff */
        /* <DEDUP_REMOVED lines=10> */
[----:B------:R-:W-:Y:S01]  /*e0530*/  LOP3.LUT R57, R57, R56, RZ, 0x3c, !PT ;  /* 0x0000003839397212 */ /* 0x000fe200078e3cff */
[----:B------:R4:W-:Y:S01]  /*e0540*/  STL.64 [R1+0x3d60], R34 ;  /* 0x003d602201007387 */ /* 0x0009e20000100a00 */
[----:B------:R-:W-:Y:S02]  /*e0550*/  LOP3.LUT R43, R43, R42, RZ, 0x3c, !PT ;  /* 0x0000002a2b2b7212 */ /* 0x000fe400078e3cff */
[----:B------:R-:W-:-:S02]  /*e0560*/  LOP3.LUT R50, R51, R50, RZ, 0x3c, !PT ;  /* 0x0000003233327212 */ /* 0x000fc400078e3cff */
[----:B------:R-:W-:Y:S01]  /*e0570*/  LOP3.LUT R59, R59, R58, RZ, 0x3c, !PT ;  /* 0x0000003a3b3b7212 */ /* 0x000fe200078e3cff */
[----:B------:R-:W-:Y:S01]  /*e0580*/  IMAD.X R66, R99, 0x1, R244, P2 ;  /* 0x0000000163427824 */ /* 0x000fe200010e06f4 */
[----:B------:R-:W-:Y:S01]  /*e0590*/  LOP3.LUT R45, R45, R44, RZ, 0x3c, !PT ;  /* 0x0000002c2d2d7212 */ /* 0x000fe200078e3cff */
[----:B------:R4:W-:Y:S01]  /*e05a0*/  STL.64 [R1+0x3c98], R36 ;  /* 0x003c982401007387 */ /* 0x0009e20000100a00 */
[----:B------:R-:W-:Y:S02]  /*e05b0*/  LOP3.LUT R52, R53, R52, RZ, 0x3c, !PT ;  /* 0x0000003435347212 */ /* 0x000fe400078e3cff */
        /* <DEDUP_REMOVED lines=26> */
[----:B------:R-:W-:Y:S01]  /*e0760*/  STL.64 [R1+0x3be0], R98 ;  /* 0x003be06201007387 */ /* 0x000fe20000100a00 */
        /* <DEDUP_REMOVED lines=494> */
[----:B------:R-:W-:Y:S01]  /*e2650*/  LOP3.LUT R53, R53, R52, RZ, 0x3c, !PT ;  /* 0x0000003435357212 */ /* 0x000fe200078e3cff */
[----:B------:R-:W-:Y:S01]  /*e2660*/  IMAD.X R66, R99, 0x1, R244, P2 ;  /* 0x0000000163427824 */ /* 0x000fe200010e06f4 */
[----:B------:R-:W-:Y:S01]  /*e2670*/  LOP3.LUT R60, R61, R60, RZ, 0x3c, !PT ;  /* 0x0000003c3d3c7212 */ /* 0x000fe200078e3cff */
[----:B------:R4:W-:Y:S01]  /*e2680*/  STL.64 [R1+0x3b88], R44 ;  /* 0x003b882c01007387 */ /* 0x0009e20000100a00 */
[----:B------:R-:W-:Y:S01]  /*e2690*/  LOP3.LUT R55, R55, R54, RZ, 0x3c, !PT ;  /* 0x0000003637377212 */ /* 0x000fe200078e3cff */
[----:B------:R-:W-:Y:S01]  /*e26a0*/  IMAD.MOV.U32 R98, RZ, RZ, R57 ;  /* 0x000000ffff627224 */ /* 0x000fe200078e0039 */
[----:B------:R-:W-:Y:S01]  /*e26b0*/  LOP3.LUT R62, R63, R62, RZ, 0x3c, !PT ;  /* 0x0000003e3f3e7212 */ /* 0x000fe200078e3cff */
[----:B------:R-:W-:Y:S01]  /*e26c0*/  LDGSTS.E [R4+0x40580], desc[UR28][R102.64], P0 ;  /* 0x4058000066047fae */ /* 0x000fe2000812185c */
[----:B------:R-:W-:Y:S01]  /*e26d0*/  IMAD.MOV.U32 R99, RZ, RZ, R56 ;  /* 0x000000ffff637224 */ /* 0x000fe200078e0038 */
[----:B------:R-:W-:-:S02]  /*e26e0*/  LOP3.LUT R64, R65, R64, RZ, 0x3c, !PT ;  /* 0x0000004041407212 */ /* 0x000fc400078e3cff */
        /* <DEDUP_REMOVED lines=16> */
[----:B------:R-:W-:Y:S04]  /*e27f0*/  STL.64 [R1+0x3aa0], R98 ;  /* 0x003aa06201007387 */ /* 0x000fe80000100a00 */
        /* <DEDUP_REMOVED lines=341> */
[----:B------:R-:W-:Y:S01]  /*e3d50*/  LOP3.LUT R13, R13, R12, RZ, 0x3c, !PT ;  /* 0x0000000c0d0d7212 */ /* 0x000fe200078e3cff */
[----:B------:R-:W-:Y:S01]  /*e3d60*/  IMAD.MOV.U32 R101, RZ, RZ, R4 ;  /* 0x000000ffff657224 */ /* 0x000fe200078e0004 */
[----:B------:R-:W-:Y:S02]  /*e3d70*/  LOP3.LUT R15, R15, R14, RZ, 0x3c, !PT ;  /* 0x0000000e0f0f7212 */ /* 0x000fe400078e3cff */
[----:B------:R-:W-:Y:S02]  /*e3d80*/  LOP3.LUT R8, R9, R8, RZ, 0x3c, !PT ;  /* 0x0000000809087212 */ /* 0x000fe400078e3cff */
[----:B------:R-:W-:Y:S01]  /*e3d90*/  LOP3.LUT R17, R17, R16, RZ, 0x3c, !PT ;  /* 0x0000001011117212 */ /* 0x000fe200078e3cff */
[----:B------:R-:W-:Y:S01]  /*e3da0*/  IMAD.MOV.U32 R102, RZ, RZ, R6 ;  /* 0x000000ffff667224 */ /* 0x000fe200078e0006 */
[----:B------:R-:W-:Y:S01]  /*e3db0*/  LOP3.LUT R10, R11, R10, RZ, 0x3c, !PT ;  /* 0x0000000a0b0a7212 */ /* 0x000fe200078e3cff */
[----:B------:R-:W-:Y:S01]  /*e3dc0*/  IMAD.MOV.U32 R103, RZ, RZ, R5 ;  /* 0x000000ffff677224 */ /* 0x000fe200078e0005 */
[----:B------:R-:W-:-:S02]  /*e3dd0*/  LOP3.LUT R19, R19, R18, RZ, 0x3c, !PT ;  /* 0x0000001213137212 */ /* 0x000fc400078e3cff */
[----:B------:R-:W-:Y:S01]  /*e3de0*/  LOP3.LUT R4, R96, 0x70, RZ, 0x3c, !PT ;  /* 0x0000007060047812 */ /* 0x000fe200078e3cff */
[----:B------:R-:W-:Y:S01]  /*e3df0*/  IMAD.MOV.U32 R100, RZ, RZ, R7 ;  /* 0x000000ffff647224 */ /* 0x000fe200078e0007 */
[----:B------:R-:W-:Y:S02]  /*e3e00*/  LOP3.LUT R12, R13, R12, RZ, 0x3c, !PT ;  /* 0x0000000c0d0c7212 */ /* 0x000fe400078e3cff */
[----:B------:R-:W-:Y:S02]  /*e3e10*/  LOP3.LUT R21, R21, R20, RZ, 0x3c, !PT ;  /* 0x0000001415157212 */ /* 0x000fe400078e3cff */
[----:B------:R-:W-:Y:S02]  /*e3e20*/  LOP3.LUT R14, R15, R14, RZ, 0x3c, !PT ;  /* 0x0000000e0f0e7212 */ /* 0x000fe400078e3cff */
[----:B------:R-:W-:Y:S02]  /*e3e30*/  LOP3.LUT R23, R23, R22, RZ, 0x3c, !PT ;  /* 0x0000001617177212 */ /* 0x000fe400078e3cff */
[----:B------:R-:W-:-:S02]  /*e3e40*/  LOP3.LUT R9, R9, R8, RZ, 0x3c, !PT ;  /* 0x0000000809097212 */ /* 0x000fc400078e3cff */
[----:B------:R-:W-:Y:S02]  /*e3e50*/  LOP3.LUT R16, R17, R16, RZ, 0x3c, !PT ;  /* 0x0000001011107212 */ /* 0x000fe400078e3cff */
[----:B------:R-:W-:Y:S01]  /*e3e60*/  LOP3.LUT R25, R25, R24, RZ, 0x3c, !PT ;  /* 0x0000001819197212 */ /* 0x000fe200078e3cff */
[----:B------:R-:W-:Y:S01]  /*e3e70*/  VIADD R4, R4, UR10 ;  /* 0x0000000a04047c36 */ /* 0x000fe20008000000 */
        /* <DEDUP_REMOVED lines=13> */
[-C--:B--2---:R-:W-:Y:S01]  /*e3f50*/  IADD3 R27, P2, R28, R246.reuse, RZ ;  /* 0x000000f61c1b7210 */ /* 0x084fe20007f5e0ff */
[----:B------:R1:W-:Y:S04]  /*e3f60*/  LDGSTS.E [R4+0x40700], desc[UR28][R102.64], P1 ;  /* 0x4070000066047fae */ /* 0x0003e8000892185c */
[--C-:B------:R-:W-:Y:S01]  /*e3f70*/  IMAD.X R26, R29, 0x1, R244.reuse, P2 ;  /* 0x000000011d1a7824 */ /* 0x100fe200010e06f4 */
[-C--:B------:R-:W-:Y:S01]  /*e3f80*/  IADD3 R29, P2, R30, R246.reuse, RZ ;  /* 0x000000f61e1d7210 */ /* 0x080fe20007f5e0ff */
[----:B------:R1:W-:Y:S04]  /*e3f90*/  STL.64 [R1+0x40a8], R12 ;  /* 0x0040a80c01007387 */ /* 0x0003e80000100a00 */
[--C-:B------:R-:W-:Y:S01]  /*e3fa0*/  IMAD.X R28, R31, 0x1, R244.reuse, P2 ;  /* 0x000000011f1c7824 */ /* 0x100fe200010e06f4 */
[-C--:B---3--:R-:W-:Y:S01]  /*e3fb0*/  IADD3 R31, P2, R32, R246.reuse, RZ ;  /* 0x000000f6201f7210 */ /* 0x088fe20007f5e0ff */
[----:B------:R1:W-:Y:S04]  /*e3fc0*/  LDGSTS.E [R4+0x40780], desc[UR28][R100.64], P0 ;  /* 0x4078000064047fae */ /* 0x0003e8000812185c */
[----:B------:R-:W-:Y:S01]  /*e3fd0*/  IMAD.X R30, R33, 0x1, R244, P2 ;  /* 0x00000001211e7824 */ /* 0x000fe200010e06f4 */
[----:B----4-:R-:W-:-:S02]  /*e3fe0*/  IADD3 R33, P2, R34, R246, RZ ;  /* 0x000000f622217210 */ /* 0x010fc40007f5e0ff */
[----:B------:R-:W-:Y:S02]  /*e3ff0*/  LOP3.LUT R27, R27, R26, RZ, 0x3c, !PT ;  /* 0x0000001a1b1b7212 */ /* 0x000fe400078e3cff */
[----:B------:R-:W-:Y:S01]  /*e4000*/  LOP3.LUT R21, R21, R20, RZ, 0x3c, !PT ;  /* 0x0000001415157212 */ /* 0x000fe200078e3cff */
[--C-:B------:R-:W-:Y:S01]  /*e4010*/  IMAD.X R32, R35, 0x1, R244.reuse, P2 ;  /* 0x0000000123207824 */ /* 0x100fe200010e06f4 */
[-C--:B------:R-:W-:Y:S01]  /*e4020*/  IADD3 R35, P2, R36, R246.reuse, RZ ;  /* 0x000000f624237210 */ /* 0x080fe20007f5e0ff */
[----:B------:R1:W-:Y:S04]  /*e4030*/  STL.64 [R1+0x40a0], R14 ;  /* 0x0040a00e01007387 */ /* 0x0003e80000100a00 */
        /* <DEDUP_REMOVED lines=8> */
[----:B------:R-:W-:Y:S02]  /*e40c0*/  IADD3 R41, P2, R42, R246, RZ ;  /* 0x000000f62a297210 */ /* 0x000fe40007f5e0ff */
[----:B------:R-:W-:Y:S02]  /*e40d0*/  LOP3.LUT R33, R33, R32, RZ, 0x3c, !PT ;  /* 0x0000002021217212 */ /* 0x000fe400078e3cff */
[----:B------:R-:W-:Y:S01]  /*e40e0*/  LOP3.LUT R26, R27, R26, RZ, 0x3c, !PT ;  /* 0x0000001a1b1a7212 */ /* 0x000fe200078e3cff */
        /* <DEDUP_REMOVED lines=35> */
[----:B------:R-:W-:Y:S01]  /*e4320*/  LOP3.LUT R43, R43, R42, RZ, 0x3c, !PT ;  /* 0x0000002a2b2b7212 */ /* 0x000fe200078e3cff */
[----:B------:R1:W-:Y:S02]  /*e4330*/  STL.64 [R1+0x3fa8], R20 ;  /* 0x003fa81401007387 */ /* 0x0003e40000100a00 */
[----:B------:R-:W-:Y:S01]  /*e4340*/  IMAD.X R60, R63, 0x1, R244, P2 ;  /* 0x000000013f3c7824 */ /* 0x000fe200010e06f4 */
[----:B------:R-:W-:-:S02]  /*e4350*/  IADD3 R63, P2, R64, R246, RZ ;  /* 0x000000f6403f7210 */ /* 0x000fc40007f5e0ff */
[----:B------:R-:W-:Y:S01]  /*e4360*/  LOP3.LUT R29, R29, R28, RZ, 0x3c, !PT ;  /* 0x0000001c1d1d7212 */ /* 0x000fe200078e3cff */
[----:B------:R1:W-:Y:S01]  /*e4370*/  LDGSTS.E [R4+0x41780], desc[UR28][R14.64], P0 ;  /* 0x417800000e047fae */ /* 0x0003e2000812185c */
[----:B------:R-:W-:Y:S01]  /*e4380*/  LOP3.LUT R36, R37, R36, RZ, 0x3c, !PT ;  /* 0x0000002425247212 */ /* 0x000fe200078e3cff */
[----:B------:R-:W-:Y:S01]  /*e4390*/  IMAD.X R62, R65, 0x1, R244, P2 ;  /* 0x00000001413e7824 */ /* 0x000fe200010e06f4 */
[----:B------:R-:W-:Y:S02]  /*e43a0*/  IADD3 R65, P2, R66, R246, RZ ;  /* 0x000000f642417210 */ /* 0x000fe40007f5e0ff */
        /* <DEDUP_REMOVED lines=8> */
[----:B------:R1:W-:Y:S01]  /*e4430*/  LDGSTS.E [R4+0x41f00], desc[UR28][R16.64], P1 ;  /* 0x41f0000010047fae */ /* 0x0003e2000892185c */
[----:B------:R-:W-:Y:S02]  /*e4440*/  LOP3.LUT R49, R49, R48, RZ, 0x3c, !PT ;  /* 0x0000003031317212 */ /* 0x000fe400078e3cff */
[----:B------:R-:W-:Y:S01]  /*e4450*/  LOP3.LUT R35, R35, R34, RZ, 0x3c, !PT ;  /* 0x0000002223237212 */ /* 0x000fe200078e3cff */
[----:B------:R1:W-:Y:S01]  /*e4460*/  STL.64 [R1+0x3f20], R26 ;  /* 0x003f201a01007387 */ /* 0x0003e20000100a00 */
[----:B------:R-:W-:-:S02]  /*e4470*/  LOP3.LUT R42, R43, R42, RZ, 0x3c, !PT ;  /* 0x0000002a2b2a7212 */ /* 0x000fc400078e3cff */
[----:B------:R-:W-:Y:S01]  /*e4480*/  LOP3.LUT R51, R51, R50, RZ, 0x3c, !PT ;  /* 0x0000003233337212 */ /* 0x000fe200078e3cff */
[----:B------:R1:W-:Y:S01]  /*e4490*/  LDGSTS.E [R4+0x41f80], desc[UR28][R18.64], P0 ;  /* 0x41f8000012047fae */ /* 0x0003e2000812185c */
[----:B------:R-:W-:Y:S01]  /*e44a0*/  LOP3.LUT R37, R37, R36, RZ, 0x3c, !PT ;  /* 0x0000002425257212 */ /* 0x000fe200078e3cff */
[----:B------:R-:W-:Y:S01]  /*e44b0*/  IMAD.X R64, R67, 0x1, R244, P2 ;  /* 0x0000000143407824 */ /* 0x000fe200010e06f4 */
[----:B------:R-:W-:Y:S01]  /*e44c0*/  LOP3.LUT R44, R45, R44, RZ, 0x3c, !PT ;  /* 0x0000002c2d2c7212 */ /* 0x000fe200078e3cff */
[----:B------:R1:W-:Y:S01]  /*e44d0*/  STL.64 [R1+0x3e18], R28 ;  /* 0x003e181c01007387 */ /* 0x0003e20000100a00 */
[----:B------:R-:W-:Y:S02]  /*e44e0*/  LOP3.LUT R53, R53, R52, RZ, 0x3c, !PT ;  /* 0x0000003435357212 */ /* 0x000fe400078e3cff */
[----:B------:R-:W-:Y:S01]  /*e44f0*/  LOP3.LUT R39, R39, R38, RZ, 0x3c, !PT ;  /* 0x0000002627277212 */ /* 0x000fe200078e3cff */
[----:B------:R1:W-:Y:S01]  /*e4500*/  LDGSTS.E [R4+0x42700], desc[UR28][R20.64], P1 ;  /* 0x4270000014047fae */ /* 0x0003e2000892185c */
        /* <DEDUP_REMOVED lines=12> */
[----:B------:R-:W-:Y:S02]  /*e45d0*/  LOP3.LUT R45, R45, R44, RZ, 0x3c, !PT ;  /* 0x0000002c2d2d7212 */ /* 0x000fe400078e3cff */
        /* <DEDUP_REMOVED lines=8> */
[----:B------:R-:W-:Y:S02]  /*e4660*/  IADD3 R67, P2, R98, R246, RZ ;  /* 0x000000f662437210 */ /* 0x000fe40007f5e0ff */
        /* <DEDUP_REMOVED lines=11> */
[----:B------:R-:W-:-:S03]  /*e4720*/  LOP3.LUT R55, R55, R54, RZ, 0x3c, !PT ;  /* 0x0000003637377212 */ /* 0x000fc600078e3cff */
[----:B------:R1:W-:Y:S01]  /*e4730*/  LDGSTS.E [R4+0x43f00], desc[UR28][R32.64], P1 ;  /* 0x43f0000020047fae */ /* 0x0003e2000892185c */
[----:B------:R-:W-:-:S03]  /*e4740*/  LOP3.LUT R62, R63, R62, RZ, 0x3c, !PT ;  /* 0x0000003e3f3e7212 */ /* 0x000fc600078e3cff */
[----:B------:R1:W-:Y:S01]  /*e4750*/  STL.64 [R1+0x3ba0], R42 ;  /* 0x003ba02a01007387 */ /* 0x0003e20000100a00 */
[----:B------:R-:W-:-:S03]  /*e4760*/  LOP3.LUT R57, R57, R56, RZ, 0x3c, !PT ;  /* 0x0000003839397212 */ /* 0x000fc600078e3cff */
[----:B------:R1:W-:Y:S01]  /*e4770*/  LDGSTS.E [R4+0x43f80], desc[UR28][R34.64], P0 ;  /* 0x43f8000022047fae */ /* 0x0003e2000812185c */
[----:B------:R-:W-:Y:S01]  /*e4780*/  LOP3.LUT R64, R65, R64, RZ, 0x3c, !PT ;  /* 0x0000004041407212 */ /* 0x000fe200078e3cff */
[----:B------:R-:W-:Y:S02]  /*e4790*/  IMAD.X R66, R99, 0x1, R244, P2 ;  /* 0x0000000163427824 */ /* 0x000fe400010e06f4 */
[----:B------:R1:W-:Y:S01]  /*e47a0*/  STL.64 [R1+0x3b18], R44 ;  /* 0x003b182c01007387 */ /* 0x0003e20000100a00 */
[----:B------:R-:W-:-:S03]  /*e47b0*/  LOP3.LUT R59, R59, R58, RZ, 0x3c, !PT ;  /* 0x0000003a3b3b7212 */ /* 0x000fc600078e3cff */
[----:B------:R1:W-:Y:S01]  /*e47c0*/  LDGSTS.E [R4+0x44700], desc[UR28][R36.64], P1 ;  /* 0x4470000024047fae */ /* 0x0003e2000892185c */
[----:B------:R-:W-:-:S03]  /*e47d0*/  LOP3.LUT R61, R61, R60, RZ, 0x3c, !PT ;  /* 0x0000003c3d3d7212 */ /* 0x000fc600078e3cff */
[----:B------:R1:W-:Y:S01]  /*e47e0*/  STL.64 [R1+0x3b10], R46 ;  /* 0x003b102e01007387 */ /* 0x0003e20000100a00 */
[----:B------:R-:W-:-:S03]  /*e47f0*/  LOP3.LUT R63, R63, R62, RZ, 0x3c, !PT ;  /* 0x0000003e3f3f7212 */ /* 0x000fc600078e3cff */
[----:B------:R1:W-:Y:S01]  /*e4800*/  LDGSTS.E [R4+0x44780], desc[UR28][R38.64], P0 ;  /* 0x4478000026047fae */ /* 0x0003e2000812185c */
[----:B------:R-:W-:-:S03]  /*e4810*/  LOP3.LUT R65, R65, R64, RZ, 0x3c, !PT ;  /* 0x0000004041417212 */ /* 0x000fc600078e3cff */
[----:B------:R1:W-:Y:S04]  /*e4820*/  STL.64 [R1+0x3ae8], R48 ;  /* 0x003ae83001007387 */ /* 0x0003e80000100a00 */
[----:B------:R1:W-:Y:S01]  /*e4830*/  LDGSTS.E [R4+0x44f00], desc[UR28][R40.64], P1 ;  /* 0x44f0000028047fae */ /* 0x0003e2000892185c */
[----:B------:R-:W-:-:S03]  /*e4840*/  IMAD.MOV.U32 R98, RZ, RZ, R67 ;  /* 0x000000ffff627224 */ /* 0x000fc600078e0043 */
[----:B------:R1:W-:Y:S01]  /*e4850*/  STL.64 [R1+0x3ae0], R50 ;  /* 0x003ae03201007387 */ /* 0x0003e20000100a00 */
[----:B------:R-:W-:-:S03]  /*e4860*/  IMAD.MOV.U32 R99, RZ, RZ, R66 ;  /* 0x000000ffff637224 */ /* 0x000fc600078e0042 */
[----:B------:R1:W-:Y:S01]  /*e4870*/  LDGSTS.E [R4+0x44f80], desc[UR28][R42.64], P0 ;  /* 0x44f800002a047fae */ /* 0x0003e2000812185c */
[----:B------:R-:W-:-:S03]  /*e4880*/  UIADD3 UR5, UR5, 0x1, URZ ;  /* 0x0000000105057890 */ /* 0x000fc6000fffe03f */
[----:B------:R1:W-:Y:S04]  /*e4890*/  STL.64 [R1+0x3a88], R52 ;  /* 0x003a883401007387 */ /* 0x0003e80000100a00 */
[----:B------:R1:W-:Y:S04]  /*e48a0*/  LDGSTS.E [R4+0x45700], desc[UR28][R44.64], P1 ;  /* 0x457000002c047fae */ /* 0x0003e8000892185c */
[----:B------:R1:W-:Y:S04]  /*e48b0*/  STL.64 [R1+0x3a80], R54 ;  /* 0x003a803601007387 */ /* 0x0003e80000100a00 */
[----:B------:R1:W-:Y:S04]  /*e48c0*/  LDGSTS.E [R4+0x45780], desc[UR28][R46.64], P0 ;  /* 0x457800002e047fae */ /* 0x0003e8000812185c */
[----:B------:R1:W-:Y:S04]  /*e48d0*/  STL.64 [R1+0x3a68], R56 ;  /* 0x003a683801007387 */ /* 0x0003e80000100a00 */
[----:B------:R1:W-:Y:S01]  /*e48e0*/  LDGSTS.E [R4+0x45f00], desc[UR28][R48.64], P1 ;  /* 0x45f0000030047fae */ /* 0x0003e2000892185c */
[----:B------:R-:W-:-:S03]  /*e48f0*/  UISETP.NE.U32.AND UP0, UPT, UR5, UR7, UPT ;  /* 0x000000070500728c */ /* 0x000fc6000bf05070 */
[----:B------:R1:W-:Y:S04]  /*e4900*/  STL.64 [R1+0x3a60], R58 ;  /* 0x003a603a01007387 */ /* 0x0003e80000100a00 */
[----:B------:R1:W-:Y:S04]  /*e4910*/  LDGSTS.E [R4+0x45f80], desc[UR28][R50.64], P0 ;  /* 0x45f8000032047fae */ /* 0x0003e8000812185c */
        /* <DEDUP_REMOVED lines=8> */
[----:B------:R1:W-:Y:S04]  /*e49a0*/  LDGSTS.E [R4+0x47700], desc[UR28][R60.64], P1 ;  /* 0x477000003c047fae */ /* 0x0003e8000892185c */
[----:B------:R1:W-:Y:S04]  /*e49b0*/  LDGSTS.E [R4+0x47780], desc[UR28][R62.64], P0 ;  /* 0x477800003e047fae */ /* 0x0003e8000812185c */
[----:B------:R1:W-:Y:S04]  /*e49c0*/  LDGSTS.E [R4+0x47f00], desc[UR28][R64.64], P1 ;  /* 0x47f0000040047fae */ /* 0x0003e8000892185c */
[----:B------:R1:W-:Y:S01]  /*e49d0*/  LDGSTS.E [R4+0x47f80], desc[UR28][R98.64], P0 ;  /* 0x47f8000062047fae */ /* 0x0003e2000812185c */
[----:B------:R-:W-:-:S03]  /*e49e0*/  PLOP3.LUT P0, PT, PT, PT, UP0, 0x80, 0x0 ;  /* 0x000000000000781c */ /* 0x000fc60003f0f008 */
[----:B------:R-:W0:Y:S10]  /*e49f0*/  LDGDEPBAR ;  /* 0x00000000000079af */ /* 0x000e340000000000 */
[----:B-1----:R-:W-:Y:S05]  /*e4a00*/  @P0 BRA `(.L_x_1) ;  /* 0xfffff68000fc0947 */ /* 0x002fea000383ffff */
.L_x_0:
[----:B-----5:R-:W2:Y:S01]  /*e4a10*/  LDL R133, [R1+0x32e0] ;  /* 0x0032e00001857983 */ /* 0x020ea20000100800 */
[----:B------:R-:W3:Y:S01]  /*e4a20*/  LDC R24, c[0x0][0x244] ;  /* 0x00009100ff187b82 */ /* 0x000ee20000000800 */
[----:B------:R-:W-:Y:S01]  /*e4a30*/  ULDC.64 UR34, c[0x0][0x228] ;  /* 0x00008a0000227ab9 */ /* 0x000fe20000000a00 */
[----:B------:R-:W-:Y:S01]  /*e4a40*/  ULDC UR6, c[0x0][0x244] ;  /* 0x0000910000067ab9 */ /* 0x000fe20000000800 */
[----:B------:R-:W4:Y:S01]  /*e4a50*/  LDL R135, [R1+0x35ec] ;  /* 0x0035ec0001877983 */ /* 0x000f220000100800 */
[----:B------:R-:W-:Y:S01]  /*e4a60*/  ULDC UR5, c[0x0][0x244] ;  /* 0x0000910000057ab9 */ /* 0x000fe20000000800 */
[----:B------:R-:W-:Y:S01]  /*e4a70*/  ULDC.64 UR8, c[0x0][0x220] ;  /* 0x0000880000087ab9 */ /* 0x000fe20000000a00 */
[----:B------:R-:W-:Y:S01]  /*e4a80*/  ULDC.64 UR10, c[0x0][0x220] ;  /* 0x00008800000a7ab9 */ /* 0x000fe20000000a00 */
[----:B------:R-:W3:Y:S01]  /*e4a90*/  LDL R134, [R1+0x35e8] ;  /* 0x0035e80001867983 */ /* 0x000ee20000100800 */
[----:B------:R-:W1:Y:S01]  /*e4aa0*/  LDC R25, c[0x0][0x244] ;  /* 0x00009100ff197b82 */ /* 0x000e620000000800 */
[----:B------:R-:W-:-:S07]  /*e4ab0*/  ULDC.64 UR12, c[0x0][0x228] ;  /* 0x00008a00000c7ab9 */ /* 0x000fce0000000a00 */
[----:B------:R-:W1:Y:S08]  /*e4ac0*/  LDC R27, c[0x0][0x244] ;  /* 0x00009100ff1b7b82 */ /* 0x000e700000000800 */
[----:B------:R-:W1:Y:S08]  /*e4ad0*/  LDC R26, c[0x0][0x244] ;  /* 0x00009100ff1a7b82 */ /* 0x000e700000000800 */
[----:B------:R-:W1:Y:S08]  /*e4ae0*/  LDC R28, c[0x0][0x244] ;  /* 0x00009100ff1c7b82 */ /* 0x000e700000000800 */
[----:B------:R-:W1:Y:S08]  /*e4af0*/  LDC R30, c[0x0][0x244] ;  /* 0x00009100ff1e7b82 */ /* 0x000e700000000800 */
[----:B------:R-:W1:Y:S01]  /*e4b00*/  LDC R29, c[0x0][0x244] ;  /* 0x00009100ff1d7b82 */ /* 0x000e620000000800 */
[----:B------:R-:W-:Y:S01]  /*e4b10*/  LOP3.LUT R3, R3, 0xfffffffd, RZ, 0xc0, !PT ;  /* 0xfffffffd03037812 */ /* 0x000fe200078ec0ff */
[----:B------:R-:W-:Y:S01]  /*e4b20*/  ULDC UR14, c[0x0][0x228] ;  /* 0x00008a00000e7ab9 */ /* 0x000fe20000000800 */
[----:B------:R-:W-:Y:S01]  /*e4b30*/  ULDC UR15, c[0x0][0x228] ;  /* 0x00008a00000f7ab9 */ /* 0x000fe20000000800 */
[----:B------:R-:W-:Y:S01]  /*e4b40*/  ULDC UR18, c[0x0][0x228] ;  /* 0x00008a0000127ab9 */ /* 0x000fe20000000800 */
[----:B------:R-:W-:Y:S01]  /*e4b50*/  ULDC UR19, c[0x0][0x228] ;  /* 0x00008a0000137ab9 */ /* 0x000fe20000000800 */
[----:B------:R-:W-:Y:S01]  /*e4b60*/  ULDC UR31, c[0x0][0x228] ;  /* 0x00008a00001f7ab9 */ /* 0x000fe20000000800 */
[----:B------:R-:W-:Y:S01]  /*e4b70*/  ULDC UR61, c[0x0][0x228] ;  /* 0x00008a00003d7ab9 */ /* 0x000fe20000000800 */
        /* <DEDUP_REMOVED lines=40> */
[----:B------:R-:W-:-:S04]  /*e4e00*/  DEPBAR.LE SB0, 0x0 ;  /* 0x000080000000791a */ /* 0x000fc80000000000 */
[----:B--2---:R-:W-:-:S05]  /*e4e10*/  VIADD R22, R133, 0x5f ;  /* 0x0000005f85167836 */ /* 0x004fca0000000000 */
[----:B------:R-:W-:Y:S01]  /*e4e20*/  ISETP.GE.AND P0, PT, R22, UR35, PT ;  /* 0x0000002316007c0c */ /* 0x000fe2000bf06270 */
[----:B----4-:R-:W-:Y:S01]  /*e4e30*/  IMAD R22, R135, UR6, RZ ;  /* 0x0000000687167c24 */ /* 0x010fe2000f8e02ff */
[----:B------:R-:W-:Y:S01]  /*e4e40*/  ULDC.64 UR6, c[0x0][0x220] ;  /* 0x0000880000067ab9 */ /* 0x000fe20000000a00 */
[----:B---3--:R-:W-:Y:S01]  /*e4e50*/  IMAD R23, R134, UR5, RZ ;  /* 0x0000000586177c24 */ /* 0x008fe2000f8e02ff */
[----:B------:R-:W-:Y:S01]  /*e4e60*/  ULDC UR5, c[0x0][0x248] ;  /* 0x0000920000057ab9 */ /* 0x000fe20000000800 */
[----:B------:R-:W-:Y:S01]  /*e4e70*/  ULDC UR35, c[0x0][0x228] ;  /* 0x00008a0000237ab9 */ /* 0x000fe20000000800 */
[----:B------:R-:W-:Y:S01]  /*e4e80*/  LEA R50, P2, R22, UR8, 0x2 ;  /* 0x0000000816327c11 */ /* 0x000fe2000f8410ff */
[----:B------:R-:W-:Y:S01]  /*e4e90*/  IMAD R24, R24, 0x40, R23 ;  /* 0x0000004018187824 */ /* 0x000fe200078e0217 */
[----:B------:R-:W-:Y:S02]  /*e4ea0*/  LEA R52, P1, R23, UR6, 0x2 ;  /* 0x0000000617347c11 */ /* 0x000fe4000f8210ff */
[----:B------:R-:W-:Y:S01]  /*e4eb0*/  LEA.HI.X.SX32 R51, R22, UR9, 0x2, P2 ;  /* 0x0000000916337c11 */ /* 0x000fe200090f16ff */
[----:B-1----:R-:W-:Y:S01]  /*e4ec0*/  IMAD R22, R25, 0x20, R24 ;  /* 0x0000002019167824 */ /* 0x002fe200078e0218 */
[----:B------:R-:W-:Y:S01]  /*e4ed0*/  ULDC.64 UR8, c[0x0][0x220] ;  /* 0x0000880000087ab9 */ /* 0x000fe20000000a00 */
[----:B------:R-:W-:Y:S01]  /*e4ee0*/  LEA.HI.X.SX32 R53, R23, UR7, 0x2, P1 ;  /* 0x0000000717357c11 */ /* 0x000fe200088f16ff */
[----:B------:R-:W1:Y:S01]  /*e4ef0*/  LDC R25, c[0x0][0x244] ;  /* 0x00009100ff197b82 */ /* 0x000e620000000800 */
[----:B------:R-:W-:Y:S01]  /*e4f00*/  IMAD R23, R27, 0x20, R22 ;  /* 0x000000201b177824 */ /* 0x000fe200078e0216 */
[----:B------:R-:W-:Y:S01]  /*e4f10*/  LEA R46, P2, R22, UR8, 0x2 ;  /* 0x00000008162e7c11 */ /* 0x000fe2000f8410ff */
[----:B------:R-:W-:-:S03]  /*e4f20*/  ULDC.64 UR6, c[0x0][0x220] ;  /* 0x0000880000067ab9 */ /* 0x000fc60000000a00 */
[----:B------:R-:W-:Y:S01]  /*e4f30*/  LEA.HI.X.SX32 R47, R22, UR9, 0x2, P2 ;  /* 0x00000009162f7c11 */ /* 0x000fe200090f16ff */
[----:B------:R-:W-:Y:S01]  /*e4f40*/  IMAD R22, R26, 0x20, R23 ;  /* 0x000000201a167824 */ /* 0x000fe200078e0217 */
[C---:B------:R-:W-:Y:S01]  /*e4f50*/  LEA R48, P1, R24.reuse, UR6, 0x2 ;  /* 0x0000000618307c11 */ /* 0x040fe2000f8210ff */
[----:B------:R-:W-:Y:S01]  /*e4f60*/  ULDC.64 UR8, c[0x0][0x220] ;  /* 0x0000880000087ab9 */ /* 0x000fe20000000a00 */
[----:B------:R-:W2:Y:S02]  /*e4f70*/  LDC R26, c[0x0][0x244] ;  /* 0x00009100ff1a7b82 */ /* 0x000ea40000000800 */
[----:B------:R-:W-:Y:S01]  /*e4f80*/  LEA.HI.X.SX32 R49, R24, UR7, 0x2, P1 ;  /* 0x0000000718317c11 */ /* 0x000fe200088f16ff */
[----:B------:R-:W-:Y:S01]  /*e4f90*/  IMAD R24, R28, 0x20, R22 ;  /* 0x000000201c187824 */ /* 0x000fe200078e0216 */
[----:B------:R-:W-:Y:S01]  /*e4fa0*/  LEA R42, P2, R22, UR8, 0x2 ;  /* 0x00000008162a7c11 */ /* 0x000fe2000f8410ff */
[----:B------:R-:W-:-:S03]  /*e4fb0*/  ULDC.64 UR6, c[0x0][0x220] ;  /* 0x0000880000067ab9 */ /* 0x000fc60000000a00 */
[----:B------:R-:W-:Y:S01]  /*e4fc0*/  LEA.HI.X.SX32 R43, R22, UR9, 0x2, P2 ;  /* 0x00000009162b7c11 */ /* 0x000fe200090f16ff */
[----:B------:R-:W-:Y:S01]  /*e4fd0*/  IMAD R22, R30, 0x20, R24 ;  /* 0x000000201e167824 */ /* 0x000fe200078e0218 */
[----:B------:R-:W-:Y:S01]  /*e4fe0*/  LEA R44, P1, R23, UR6, 0x2 ;  /* 0x00000006172c7c11 */ /* 0x000fe2000f8210ff */
[----:B------:R-:W-:Y:S01]  /*e4ff0*/  ULDC.64 UR8, c[0x0][0x220] ;  /* 0x0000880000087ab9 */ /* 0x000fe20000000a00 */
[----:B------:R-:W-:Y:S01]  /*e5000*/  IMAD R31, R133, UR5, RZ ;  /* 0x00000005851f7c24 */ /* 0x000fe2000f8e02ff */
[----:B------:R-:W-:Y:S01]  /*e5010*/  ULDC UR5, c[0x0][0x248] ;  /* 0x0000920000057ab9 */ /* 0x000fe20000000800 */
[----:B------:R-:W-:Y:S01]  /*e5020*/  LEA.HI.X.SX32 R45, R23, UR7, 0x2, P1 ;  /* 0x00000007172d7c11 */ /* 0x000fe200088f16ff */
[----:B------:R-:W-:Y:S01]  /*e5030*/  ULDC.64 UR6, c[0x0][0x220] ;  /* 0x0000880000067ab9 */ /* 0x000fe20000000a00 */
[----:B------:R-:W-:Y:S01]  /*e5040*/  LEA R38, P2, R22, UR8, 0x2 ;  /* 0x0000000816267c11 */ /* 0x000fe2000f8410ff */
[----:B------:R-:W-:Y:S01]  /*e5050*/  IMAD R23, R29, 0x20, R22 ;  /* 0x000000201d177824 */ /* 0x000fe200078e0216 */
[----:B------:R-:W-:Y:S01]  /*e5060*/  LEA R40, P1, R24, UR6, 0x2 ;  /* 0x0000000618287c11 */ /* 0x000fe2000f8210ff */
[----:B------:R-:W-:Y:S01]  /*e5070*/  ULDC UR8, c[0x0][0x248] ;  /* 0x0000920000087ab9 */ /* 0x000fe20000000800 */
[----:B------:R-:W-:Y:S01]  /*e5080*/  LEA.HI.X.SX32 R39, R22, UR9, 0x2, P2 ;  /* 0x0000000916277c11 */ /* 0x000fe200090f16ff */
[----:B-1----:R-:W-:Y:S01]  /*e5090*/  IMAD R22, R25, 0x20, R23 ;  /* 0x0000002019167824 */ /* 0x002fe200078e0217 */
[----:B------:R-:W-:Y:S01]  /*e50a0*/  LEA.HI.X.SX32 R41, R24, UR7, 0x2, P1 ;  /* 0x0000000718297c11 */ /* 0x000fe200088f16ff */
[----:B------:R-:W-:Y:S01]  /*e50b0*/  VIADD R25, R31, UR5 ;  /* 0x000000051f197c36 */ /* 0x000fe20008000000 */
[----:B------:R-:W-:Y:S01]  /*e50c0*/  LEA R36, P1, R23, UR10, 0x2 ;  /* 0x0000000a17247c11 */ /* 0x000fe2000f8210ff */
[----:B------:R-:W-:Y:S01]  /*e50d0*/  ULDC UR5, c[0x0][0x248] ;  /* 0x0000920000057ab9 */ /* 0x000fe20000000800 */
[----:B------:R-:W-:Y:S01]  /*e50e0*/  STL [R1+0x20e8], R31 ;  /* 0x0020e81f01007387 */ /* 0x000fe20000100800 */
[----:B------:R-:W-:Y:S01]  /*e50f0*/  VIADD R28, R25, UR5 ;  /* 0x00000005191c7c36 */ /* 0x000fe20008000000 */
[----:B------:R-:W-:Y:S01]  /*e5100*/  LEA.HI.X.SX32 R37, R23, UR11, 0x2, P1 ;  /* 0x0000000b17257c11 */ /* 0x000fe200088f16ff */
[----:B--2---:R-:W-:Y:S01]  /*e5110*/  IMAD R23, R26, 0x20, R22 ;  /* 0x000000201a177824 */ /* 0x004fe200078e0216 */
[----:B------:R-:W-:Y:S01]  /*e5120*/  STL [R1+0x20e4], R25 ;  /* 0x0020e41901007387 */ /* 0x000fe20000100800 */
[----:B------:R-:W-:Y:S01]  /*e5130*/  VIADD R26, R28, UR8 ;  /* 0x000000081c1a7c36 */ /* 0x000fe20008000000 */
[----:B------:R-:W-:Y:S01]  /*e5140*/  ULDC UR5, c[0x0][0x248] ;  /* 0x0000920000057ab9 */ /* 0x000fe20000000800 */
[----:B------:R-:W1:Y:S01]  /*e5150*/  LDC R27, c[0x0][0x244] ;  /* 0x00009100ff1b7b82 */ /* 0x000e620000000800 */
[----:B------:R-:W-:Y:S01]  /*e5160*/  STL [R1+0x20e0], R28 ;  /* 0x0020e01c01007387 */ /* 0x000fe20000100800 */
[----:B------:R-:W-:Y:S01]  /*e5170*/  ULDC.64 UR6, c[0x0][0x220] ;  /* 0x0000880000067ab9 */ /* 0x000fe20000000a00 */
[----:B------:R-:W-:Y:S01]  /*e5180*/  ULDC UR8, c[0x0][0x248] ;  /* 0x0000920000087ab9 */ /* 0x000fe20000000800 */
[----:B------:R-:W-:Y:S01]  /*e5190*/  ULDC UR10, c[0x0][0x248] ;  /* 0x00009200000a7ab9 */ /* 0x000fe20000000800 */
[----:B------:R2:W-:Y:S01]  /*e51a0*/  STL [R1+0xb5c], R26 ;  /* 0x000b5c1a01007387 */ /* 0x0005e20000100800 */
[----:B------:R-:W-:Y:S01]  /*e51b0*/  LOP3.LUT R100, R100, 0x7fffffff, RZ, 0xc0, !PT ;  /* 0x7fffffff64647812 */ /* 0x000fe200078ec0ff */
[----:B------:R-:W-:Y:S01]  /*e51c0*/  ULDC UR11, c[0x0][0x248] ;  /* 0x00009200000b7ab9 */ /* 0x000fe20000000800 */
[----:B------:R-:W3:Y:S01]  /*e51d0*/  LDC R24, c[0x0][0x244] ;  /* 0x00009100ff187b82 */ /* 0x000ee20000000800 */
[----:B--2---:R-:W-:-:S07]  /*e51e0*/  VIADD R26, R26, UR5 ;  /* 0x000000051a1a7c36 */ /* 0x004fce0008000000 */
[----:B------:R-:W2:Y:S01]  /*e51f0*/  LDC R25, c[0x0][0x244] ;  /* 0x00009100ff197b82 */ /* 0x000ea20000000800 */
[C---:B------:R-:W-:Y:S01]  /*e5200*/  LEA R34, P1, R22.reuse, UR6, 0x2 ;  /* 0x0000000616227c11 */ /* 0x040fe2000f8210ff */
[----:B------:R-:W-:Y:S01]  /*e5210*/  ULDC UR5, c[0x0][0x248] ;  /* 0x0000920000057ab9 */ /* 0x000fe20000000800 */
[----:B------:R4:W-:Y:S04]  /*e5220*/  STL [R1+0x6b0], R26 ;  /* 0x0006b01a01007387 */ /* 0x0009e80000100800 */
[----:B------:R-:W4:Y:S04]  /*e5230*/  LDL R130, [R1+0x44fc] ;  /* 0x0044fc0001827983 */ /* 0x000f280000100800 */
        /* <DEDUP_REMOVED lines=12> */
[----:B------:R-:W4:Y:S01]  /*e5300*/  LDL R120, [R1+0x44f4] ;  /* 0x0044f40001787983 */ /* 0x000f220000100800 */
[----:B------:R-:W-:Y:S01]  /*e5310*/  LEA.HI.X.SX32 R35, R22, UR7, 0x2, P1 ;  /* 0x0000000716237c11 */ /* 0x000fe200088f16ff */
[----:B------:R-:W-:Y:S01]  /*e5320*/  ULDC.64 UR6, c[0x0][0x220] ;  /* 0x0000880000067ab9 */ /* 0x000fe20000000a00 */
[----:B-1----:R-:W-:Y:S01]  /*e5330*/  IMAD R22, R27, 0x20, R23 ;  /* 0x000000201b167824 */ /* 0x002fe200078e0217 */
[C---:B------:R-:W-:Y:S01]  /*e5340*/  LEA R32, P1, R23.reuse, UR6, 0x2 ;  /* 0x0000000617207c11 */ /* 0x040fe2000f8210ff */
[----:B------:R-:W1:Y:S03]  /*e5350*/  LDC R27, c[0x0][0x244] ;  /* 0x00009100ff1b7b82 */ /* 0x000e660000000800 */
[----:B------:R-:W-:Y:S01]  /*e5360*/  LEA.HI.X.SX32 R33, R23, UR7, 0x2, P1 ;  /* 0x0000000717217c11 */ /* 0x000fe200088f16ff */
[----:B------:R-:W-:-:S02]  /*e5370*/  ULDC.64 UR6, c[0x0][0x220] ;  /* 0x0000880000067ab9 */ /* 0x000fc40000000a00 */
[----:B------:R-:W-:Y:S01]  /*e5380*/  LEA R30, P1, R22, UR6, 0x2 ;  /* 0x00000006161e7c11 */ /* 0x000fe2000f8210ff */
[----:B---3--:R-:W-:-:S03]  /*e5390*/  IMAD R23, R24, 0x20, R22 ;  /* 0x0000002018177824 */ /* 0x008fc600078e0216 */
[----:B------:R-:W-:Y:S01]  /*e53a0*/  LEA.HI.X.SX32 R31, R22, UR7, 0x2, P1 ;  /* 0x00000007161f7c11 */ /* 0x000fe200088f16ff */
[----:B------:R-:W-:Y:S02]  /*e53b0*/  ULDC.64 UR6, c[0x0][0x220] ;  /* 0x0000880000067ab9 */ /* 0x000fe40000000a00 */
[----:B------:R-:W-:Y:S01]  /*e53c0*/  LEA R28, P1, R23, UR6, 0x2 ;  /* 0x00000006171c7c11 */ /* 0x000fe2000f8210ff */
[----:B--2---:R-:W-:-:S03]  /*e53d0*/  IMAD R22, R25, 0x20, R23 ;  /* 0x0000002019167824 */ /* 0x004fc600078e0217 */
[----:B------:R-:W-:Y:S01]  /*e53e0*/  LEA.HI.X.SX32 R29, R23, UR7, 0x2, P1 ;  /* 0x00000007171d7c11 */ /* 0x000fe200088f16ff */
[----:B------:R-:W-:Y:S01]  /*e53f0*/  ULDC.64 UR6, c[0x0][0x220] ;  /* 0x0000880000067ab9 */ /* 0x000fe20000000a00 */
[----:B------:R-:W-:Y:S01]  /*e5400*/  VIADD R176, R26, UR5 ;  /* 0x000000051ab07c36 */ /* 0x000fe20008000000 */
[C---:B----4-:R-:W-:Y:S01]  /*e5410*/  LEA R26, P1, R22.reuse, UR6, 0x2 ;  /* 0x00000006161a7c11 */ /* 0x050fe2000f8210ff */
[----:B------:R-:W-:Y:S01]  /*e5420*/  ULDC UR5, c[0x0][0x248] ;  /* 0x0000920000057ab9 */ /* 0x000fe20000000800 */
[----:B-1----:R-:W-:Y:S02]  /*e5430*/  IMAD R23, R27, 0x20, R22 ;  /* 0x000000201b177824 */ /* 0x002fe400078e0216 */
[----:B------:R-:W-:Y:S01]  /*e5440*/  LEA.HI.X.SX32 R27, R22, UR7, 0x2, P1 ;  /* 0x00000007161b7c11 */ /* 0x000fe200088f16ff */
[----:B------:R-:W-:Y:S02]  /*e5450*/  ULDC.64 UR6, c[0x0][0x220] ;  /* 0x0000880000067ab9 */ /* 0x000fe40000000a00 */
[----:B------:R-:W-:Y:S01]  /*e5460*/  LEA R24, P1, R23, UR6, 0x2 ;  /* 0x0000000617187c11 */ /* 0x000fe2000f8210ff */
[----:B------:R-:W-:Y:S01]  /*e5470*/  IMAD R102, R102, 0x20, R23 ;  /* 0x0000002066667824 */ /* 0x000fe200078e0217 */
[----:B------:R-:W-:-:S02]  /*e5480*/  ULDC UR6, c[0x0][0x248] ;  /* 0x0000920000067ab9 */ /* 0x000fc40000000800 */
[----:B------:R-:W-:Y:S01]  /*e5490*/  LEA.HI.X.SX32 R25, R23, UR7, 0x2, P1 ;  /* 0x0000000717197c11 */ /* 0x000fe200088f16ff */
[----:B------:R-:W-:Y:S01]  /*e54a0*/  VIADD R144, R176, UR8 ;  /* 0x00000008b0907c36 */ /* 0x000fe20008000000 */
[----:B------:R-:W-:Y:S01]  /*e54b0*/  ULDC.64 UR8, c[0x0][0x220] ;  /* 0x0000880000087ab9 */ /* 0x000fe20000000a00 */
[----:B------:R-:W-:Y:S01]  /*e54c0*/  ULDC UR7, c[0x0][0x228] ;  /* 0x00008a0000077ab9 */ /* 0x000fe20000000800 */
[----:B------:R-:W-:Y:S01]  /*e54d0*/  LEA R22, P2, R102, UR8, 0x2 ;  /* 0x0000000866167c11 */ /* 0x000fe2000f8410ff */
[----:B------:R-:W-:Y:S01]  /*e54e0*/  VIADD R147, R144, UR5 ;  /* 0x0000000590937c36 */ /* 0x000fe20008000000 */
[----:B------:R-:W-:Y:S01]  /*e54f0*/  ULDC UR5, c[0x0][0x248] ;  /* 0x0000920000057ab9 */ /* 0x000fe20000000800 */
[----:B------:R-:W-:Y:S01]  /*e5500*/  ULDC UR8, c[0x0][0x228] ;  /* 0x00008a0000087ab9 */ /* 0x000fe20000000800 */
[----:B------:R-:W-:Y:S01]  /*e5510*/  LEA.HI.X.SX32 R23, R102, UR9, 0x2, P2 ;  /* 0x0000000966177c11 */ /* 0x000fe200090f16ff */
[----:B------:R-:W-:Y:S01]  /*e5520*/  VIADD R148, R147, UR5 ;  /* 0x0000000593947c36 */ /* 0x000fe20008000000 */
[----:B------:R-:W-:Y:S01]  /*e5530*/  ULDC UR5, c[0x0][0x248] ;  /* 0x0000920000057ab9 */ /* 0x000fe20000000800 */
[----:B------:R-:W-:Y:S01]  /*e5540*/  VIADD R102, R133, 0x5e ;  /* 0x0000005e85667836 */ /* 0x000fe20000000000 */
[----:B------:R-:W-:Y:S01]  /*e5550*/  ULDC UR9, c[0x0][0x228] ;  /* 0x00008a0000097ab9 */ /* 0x000fe20000000800 */
[----:B------:R-:W-:Y:S01]  /*e5560*/  VIADD R146, R148, UR5 ;  /* 0x0000000594927c36 */ /* 0x000fe20008000000 */
[----:B------:R-:W-:-:S03]  /*e5570*/  ULDC UR5, c[0x0][0x248] ;  /* 0x0000920000057ab9 */ /* 0x000fc60000000800 */
        /* <DEDUP_REMOVED lines=19> */
[----:B------:R-:W-:Y:S01]  /*e56b0*/  ULDC UR5, c[0x0][0x248] ;  /* 0x0000920000057ab9 */ /* 0x000fe20000000800 */
[----:B------:R-:W-:Y:S02]  /*e56c0*/  ISETP.LT.AND P1, PT, R130, UR12, !P0 ;  /* 0x0000000c82007c0c */ /* 0x000fe4000c721270 */
[----:B------:R-:W-:Y:S02]  /*e56d0*/  ISETP.LT.AND P3, PT, R127, UR61, !P0 ;  /* 0x0000003d7f007c0c */ /* 0x000fe4000c761270 */
[----:B------:R-:W-:Y:S01]  /*e56e0*/  ISETP.LT.AND P2, PT, R126, UR56, !P0 ;  /* 0x000000387e007c0c */ /* 0x000fe2000c741270 */
[----:B------:R-:W-:-:S08]  /*e56f0*/  VIADD R162, R153, UR5 ;  /* 0x0000000599a27c36 */ /* 0x000fd00008000000 */
[----:B------:R-:W-:Y:S01]  /*e5700*/  @P1 LOP3.LUT R3, R3, 0x2, RZ, 0xfc, !PT ;  /* 0x0000000203031812 */ /* 0x000fe200078efcff */
[----:B------:R-:W-:Y:S01]  /*e5710*/  ULDC UR5, c[0x0][0x248] ;  /* 0x0000920000057ab9 */ /* 0x000fe20000000800 */
[----:B------:R-:W-:Y:S01]  /*e5720*/  ISETP.LT.AND P1, PT, R112, UR14, !P0 ;  /* 0x0000000e70007c0c */ /* 0x000fe2000c721270 */
[----:B------:R-:W-:Y:S01]  /*e5730*/  ULDC UR12, c[0x0][0x248] ;  /* 0x00009200000c7ab9 */ /* 0x000fe20000000800 */
[----:B------:R-:W-:Y:S01]  /*e5740*/  LOP3.LUT R3, R3, 0xffffffef, RZ, 0xc0, !PT ;  /* 0xffffffef03037812 */ /* 0x000fe200078ec0ff */
[----:B------:R-:W-:Y:S01]  /*e5750*/  VIADD R161, R162, UR5 ;  /* 0x00000005a2a17c36 */ /* 0x000fe20008000000 */
[----:B------:R-:W-:Y:S01]  /*e5760*/  ULDC UR5, c[0x0][0x248] ;  /* 0x0000920000057ab9 */ /* 0x000fe20000000800 */
[----:B------:R-:W-:Y:S01]  /*e5770*/  ULDC UR14, c[0x0][0x228] ;  /* 0x00008a00000e7ab9 */ /* 0x000fe20000000800 */
[----:B------:R-:W-:Y:S01]  /*e5780*/  LOP3.LUT R99, R99, 0x7fffffff, RZ, 0xc0, !PT ;  /* 0x7fffffff63637812 */ /* 0x000fe200078ec0ff */
[----:B------:R-:W-:Y:S01]  /*e5790*/  ULDC UR61, c[0x0][0x228] ;  /* 0x00008a00003d7ab9 */ /* 0x000fe20000000800 */
[----:B------:R-:W-:Y:S01]  /*e57a0*/  LOP3.LUT R98, R98, 0x7fffffff, RZ, 0xc0, !PT ;  /* 0x7fffffff62627812 */ /* 0x000fe200078ec0ff */
[----:B------:R-:W-:-:S04]  /*e57b0*/  ULDC UR56, c[0x0][0x228] ;  /* 0x00008a0000387ab9 */ /* 0x000fc80000000800 */
[----:B------:R-:W-:Y:S02]  /*e57c0*/  @P1 LOP3.LUT R3, R3, 0x10, RZ, 0xfc, !PT ;  /* 0x0000001003031812 */ /* 0x000fe400078efcff */
[----:B------:R-:W-:Y:S01]  /*e57d0*/  ISETP.LT.AND P1, PT, R132, UR15, !P0 ;  /* 0x0000000f84007c0c */ /* 0x000fe2000c721270 */
[----:B------:R-:W-:Y:S01]  /*e57e0*/  VIADD R160, R161, UR5 ;  /* 0x00000005a1a07c36 */ /* 0x000fe20008000000 */
[----:B------:R-:W-:Y:S01]  /*e57f0*/  LOP3.LUT R3, R3, 0xfffffff7, RZ, 0xc0, !PT ;  /* 0xfffffff703037812 */ /* 0x000fe200078ec0ff */
[----:B------:R-:W-:Y:S01]  /*e5800*/  ULDC UR5, c[0x0][0x248] ;  /* 0x0000920000057ab9 */ /* 0x000fe20000000800 */
[----:B------:R-:W-:-:S09]  /*e5810*/  ULDC UR15, c[0x0][0x228] ;  /* 0x00008a00000f7ab9 */ /* 0x000fd20000000800 */
        /* <DEDUP_REMOVED lines=15> */
[----:B------:R-:W-:Y:S01]  /*e5910*/  ULDC UR6, c[0x0][0x248] ;  /* 0x0000920000067ab9 */ /* 0x000fe20000000800 */
[----:B------:R-:W-:-:S10]  /*e5920*/  ULDC UR31, c[0x0][0x228] ;  /* 0x00008a00001f7ab9 */ /* 0x000fd40000000800 */
[----:B------:R-:W-:-:S04]  /*e5930*/  @P1 LOP3.LUT R101, R101, 0x80000000, RZ, 0xfc, !PT ;  /* 0x8000000065651812 */ /* 0x000fc800078efcff */
[----:B------:R-:W-:-:S04]  /*e5940*/  LOP3.LUT R101, R101, 0xbfffffff, RZ, 0xc0, !PT ;  /* 0xbfffffff65657812 */ /* 0x000fc800078ec0ff */
[----:B------:R-:W-:Y:S02]  /*e5950*/  @P3 LOP3.LUT R101, R101, 0x40000000, RZ, 0xfc, !PT ;  /* 0x4000000065653812 */ /* 0x000fe400078efcff */
[----:B------:R-:W-:Y:S02]  /*e5960*/  ISETP.LT.AND P1, PT, R125, UR23, !P0 ;  /* 0x000000177d007c0c */ /* 0x000fe4000c721270 */
[----:B------:R-:W-:-:S04]  /*e5970*/  LOP3.LUT R101, R101, 0xdfffffff, RZ, 0xc0, !PT ;  /* 0xdfffffff65657812 */ /* 0x000fc800078ec0ff */
[----:B------:R-:W-:Y:S02]  /*e5980*/  @P2 LOP3.LUT R101, R101, 0x20000000, RZ, 0xfc, !PT ;  /* 0x2000000065652812 */ /* 0x000fe400078efcff */
[----:B------:R-:W-:Y:S01]  /*e5990*/  ISETP.LT.AND P3, PT, R124, UR22, !P0 ;  /* 0x000000167c007c0c */ /* 0x000fe2000c761270 */
[----:B------:R-:W-:Y:S01]  /*e59a0*/  ULDC.64 UR22, c[0x0][0x228] ;  /* 0x00008a0000167ab9 */ /* 0x000fe20000000a00 */
[----:B------:R-:W-:-:S04]  /*e59b0*/  LOP3.LUT R101, R101, 0xefffffff, RZ, 0xc0, !PT ;  /* 0xefffffff65657812 */ /* 0x000fc800078ec0ff */
[----:B------:R-:W-:Y:S02]  /*e59c0*/  @P1 LOP3.LUT R101, R101, 0x10000000, RZ, 0xfc, !PT ;  /* 0x1000000065651812 */ /* 0x000fe400078efcff */
[----:B------:R-:W-:Y:S01]  /*e59d0*/  ISETP.LT.AND P2, PT, R123, UR54, !P0 ;  /* 0x000000367b007c0c */ /* 0x000fe2000c741270 */
[----:B------:R-:W-:Y:S01]  /*e59e0*/  VIADD R166, R167, UR6 ;  /* 0x00000006a7a67c36 */ /* 0x000fe20008000000 */
[----:B------:R-:W-:Y:S01]  /*e59f0*/  LOP3.LUT R101, R101, 0xf7ffffff, RZ, 0xc0, !PT ;  /* 0xf7ffffff65657812 */ /* 0x000fe200078ec0ff */
[----:B------:R-:W-:Y:S01]  /*e5a00*/  ULDC UR6, c[0x0][0x248] ;  /* 0x0000920000067ab9 */ /* 0x000fe20000000800 */
[----:B------:R-:W-:Y:S01]  /*e5a10*/  ISETP.LT.AND P1, PT, R122, UR55, !P0 ;  /* 0x000000377a007c0c */ /* 0x000fe2000c721270 */
[----:B------:R-:W-:Y:S01]  /*e5a20*/  ULDC UR54, c[0x0][0x228] ;  /* 0x00008a0000367ab9 */ /* 0x000fe20000000800 */
[----:B------:R-:W-:Y:S01]  /*e5a30*/  @P3 LOP3.LUT R101, R101, 0x8000000, RZ, 0xfc, !PT ;  /* 0x0800000065653812 */ /* 0x000fe200078efcff */
[----:B------:R-:W-:Y:S01]  /*e5a40*/  VIADD R165, R166, UR6 ;  /* 0x00000006a6a57c36 */ /* 0x000fe20008000000 */
[----:B------:R-:W-:Y:S01]  /*e5a50*/  ISETP.LT.AND P3, PT, R121, UR57, !P0 ;  /* 0x0000003979007c0c */ /* 0x000fe2000c761270 */
[----:B------:R-:W-:Y:S01]  /*e5a60*/  ULDC UR6, c[0x0][0x248] ;  /* 0x0000920000067ab9 */ /* 0x000fe20000000800 */
[----:B------:R-:W-:Y:S01]  /*e5a70*/  LOP3.LUT R101, R101, 0xfbffffff, RZ, 0xc0, !PT ;  /* 0xfbffffff65657812 */ /* 0x000fe200078ec0ff */
[----:B------:R-:W-:Y:S01]  /*e5a80*/  ULDC UR55, c[0x0][0x228] ;  /* 0x00008a0000377ab9 */ /* 0x000fe20000000800 */
[----:B------:R-:W-:-:S02]  /*e5a90*/  ULDC UR57, c[0x0][0x228] ;  /* 0x00008a0000397ab9 */ /* 0x000fc40000000800 */
[----:B------:R-:W-:-:S04]  /*e5aa0*/  @P2 LOP3.LUT R101, R101, 0x4000000, RZ, 0xfc, !PT ;  /* 0x0400000065652812 */ /* 0x000fc800078efcff */
        /* <DEDUP_REMOVED lines=17> */
[----:B------:R-:W-:-:S04]  /*e5bc0*/  @P1 LOP3.LUT R101, R101, 0x400000, RZ, 0xfc, !PT ;  /* 0x0040000065651812 */ /* 0x000fc800078efcff */
[----:B------:R-:W-:-:S04]  /*e5bd0*/  LOP3.LUT R101, R101, 0xffdfffff, RZ, 0xc0, !PT ;  /* 0xffdfffff65657812 */ /* 0x000fc800078ec0ff */
[----:B------:R-:W-:Y:S02]  /*e5be0*/  @P0 LOP3.LUT R101, R101, 0x200000, RZ, 0xfc, !PT ;  /* 0x0020000065650812 */ /* 0x000fe400078efcff */
[----:B------:R-:W-:Y:S02]  /*e5bf0*/  ISETP.GE.AND P0, PT, R102, UR13, PT ;  /* 0x0000000d66007c0c */ /* 0x000fe4000bf06270 */
[----:B------:R-:W-:Y:S01]  /*e5c00*/  LOP3.LUT R101, R101, 0xfffdffff, RZ, 0xc0, !PT ;  /* 0xfffdffff65657812 */ /* 0x000fe200078ec0ff */
[----:B------:R-:W-:Y:S01]  /*e5c10*/  VIADD R102, R133, 0x5d ;  /* 0x0000005d85667836 */ /* 0x000fe20000000000 */
[----:B------:R-:W-:Y:S01]  /*e5c20*/  ISETP.LT.AND P3, PT, R130, UR22, !P0 ;  /* 0x0000001682007c0c */ /* 0x000fe2000c761270 */
[----:B------:R-:W-:Y:S01]  /*e5c30*/  VIADD R171, R163, UR6 ;  /* 0x00000006a3ab7c36 */ /* 0x000fe20008000000 */
[----:B------:R-:W-:Y:S01]  /*e5c40*/  ISETP.LT.AND P2, PT, R112, UR5, !P0 ;  /* 0x0000000570007c0c */ /* 0x000fe2000c741270 */
[----:B------:R-:W-:Y:S01]  /*e5c50*/  ULDC UR6, c[0x0][0x248] ;  /* 0x0000920000067ab9 */ /* 0x000fe20000000800 */
[----:B------:R-:W-:Y:S01]  /*e5c60*/  ISETP.LT.AND P1, PT, R132, UR16, !P0 ;  /* 0x0000001084007c0c */ /* 0x000fe2000c721270 */
[----:B------:R-:W-:Y:S01]  /*e5c70*/  ULDC UR13, c[0x0][0x228] ;  /* 0x00008a00000d7ab9 */ /* 0x000fe20000000800 */
[----:B------:R-:W-:-:S07]  /*e5c80*/  ULDC UR22, c[0x0][0x228] ;  /* 0x00008a0000167ab9 */ /* 0x000fce0000000800 */
[----:B------:R-:W-:Y:S01]  /*e5c90*/  @P3 LOP3.LUT R101, R101, 0x20000, RZ, 0xfc, !PT ;  /* 0x0002000065653812 */ /* 0x000fe200078efcff */
[----:B------:R-:W-:-:S03]  /*e5ca0*/  ULDC UR5, c[0x0][0x228] ;  /* 0x00008a0000057ab9 */ /* 0x000fc60000000800 */
        /* <DEDUP_REMOVED lines=66> */
[----:B------:R-:W-:Y:S01]  /*e60d0*/  LOP3.LUT R97, R97, 0x7fffffff, RZ, 0xc0, !PT ;  /* 0x7fffffff61617812 */ /* 0x000fe200078ec0ff */
[----:B------:R-:W-:Y:S01]  /*e60e0*/  ULDC UR52, c[0x0][0x228] ;  /* 0x00008a0000347ab9 */ /* 0x000fe20000000800 */
[----:B------:R-:W-:-:S04]  /*e60f0*/  @P2 LOP3.LUT R101, R101, 0x80, RZ, 0xfc, !PT ;  /* 0x0000008065652812 */ /* 0x000fc800078efcff */
[----:B------:R-:W-:-:S04]  /*e6100*/  LOP3.LUT R101, R101, 0xffffffbf, RZ, 0xc0, !PT ;  /* 0xffffffbf65657812 */ /* 0x000fc800078ec0ff */
[----:B------:R-:W-:-:S04]  /*e6110*/  @P1 LOP3.LUT R101, R101, 0x40, RZ, 0xfc, !PT ;  /* 0x0000004065651812 */ /* 0x000fc800078efcff */
[----:B------:R-:W-:-:S04]  /*e6120*/  LOP3.LUT R101, R101, 0xffffffdf, RZ, 0xc0, !PT ;  /* 0xffffffdf65657812 */ /* 0x000fc800078ec0ff */
[----:B------:R-:W-:Y:S02]  /*e6130*/  @P0 LOP3.LUT R101, R101, 0x20, RZ, 0xfc, !PT ;  /* 0x0000002065650812 */ /* 0x000fe400078efcff */
[----:B------:R-:W-:Y:S02]  /*e6140*/  ISETP.GE.AND P0, PT, R102, UR23, PT ;  /* 0x0000001766007c0c */ /* 0x000fe4000bf06270 */
[----:B------:R-:W-:Y:S01]  /*e6150*/  LOP3.LUT R101, R101, 0xfffffffd, RZ, 0xc0, !PT ;  /* 0xfffffffd65657812 */ /* 0x000fe200078ec0ff */
[----:B------:R-:W-:Y:S01]  /*e6160*/  VIADD R182, R172, UR6 ;  /* 0x00000006acb67c36 */ /* 0x000fe20008000000 */
[----:B------:R-:W-:Y:S01]  /*e6170*/  ISETP.LT.AND P3, PT, R130, UR16, !P0 ;  /* 0x0000001082007c0c */ /* 0x000fe2000c761270 */
[----:B------:R-:W-:Y:S01]  /*e6180*/  ULDC UR6, c[0x0][0x248] ;  /* 0x0000920000067ab9 */ /* 0x000fe20000000800 */
[----:B------:R-:W-:Y:S01]  /*e6190*/  ISETP.LT.AND P2, PT, R112, UR8, !P0 ;  /* 0x0000000870007c0c */ /* 0x000fe2000c741270 */
[----:B------:R-:W-:Y:S01]  /*e61a0*/  VIADD R102, R133, 0x5c ;  /* 0x0000005c85667836 */ /* 0x000fe20000000000 */
[----:B------:R-:W-:Y:S01]  /*e61b0*/  ISETP.LT.AND P1, PT, R132, UR9, !P0 ;  /* 0x0000000984007c0c */ /* 0x000fe2000c721270 */
[----:B------:R-:W-:Y:S01]  /*e61c0*/  ULDC UR23, c[0x0][0x228] ;  /* 0x00008a0000177ab9 */ /* 0x000fe20000000800 */
[----:B------:R-:W-:-:S07]  /*e61d0*/  ULDC UR16, c[0x0][0x228] ;  /* 0x00008a0000107ab9 */ /* 0x000fce0000000800 */
[----:B------:R-:W-:Y:S01]  /*e61e0*/  @P3 LOP3.LUT R101, R101, 0x2, RZ, 0xfc, !PT ;  /* 0x0000000265653812 */ /* 0x000fe200078efcff */
[----:B------:R-:W-:Y:S01]  /*e61f0*/  VIADD R181, R182, UR6 ;  /* 0x00000006b6b57c36 */ /* 0x000fe20008000000 */
[----:B------:R-:W-:Y:S01]  /*e6200*/  ISETP.LT.AND P3, PT, R131, UR20, !P0 ;  /* 0x0000001483007c0c */ /* 0x000fe2000c761270 */
[----:B------:R-:W-:Y:S01]  /*e6210*/  ULDC UR8, c[0x0][0x248] ;  /* 0x0000920000087ab9 */ /* 0x000fe20000000800 */
[----:B------:R-:W-:Y:S01]  /*e6220*/  LOP3.LUT R101, R101, 0xffffffef, RZ, 0xc0, !PT ;  /* 0xffffffef65657812 */ /* 0x000fe200078ec0ff */
[----:B------:R-:W-:Y:S01]  /*e6230*/  VIADD R180, R181, UR10 ;  /* 0x0000000ab5b47c36 */ /* 0x000fe20008000000 */
[----:B------:R-:W-:Y:S01]  /*e6240*/  ULDC UR6, c[0x0][0x228] ;  /* 0x00008a0000067ab9 */ /* 0x000fe20000000800 */
[----:B------:R-:W-:Y:S01]  /*e6250*/  ULDC UR10, c[0x0][0x228] ;  /* 0x00008a00000a7ab9 */ /* 0x000fe20000000800 */
[----:B------:R-:W-:Y:S01]  /*e6260*/  @P2 LOP3.LUT R101, R101, 0x10, RZ, 0xfc, !PT ;  /* 0x0000001065652812 */ /* 0x000fe200078efcff */
[----:B------:R-:W-:-:S03]  /*e6270*/  ULDC UR20, c[0x0][0x228] ;  /* 0x00008a0000147ab9 */ /* 0x000fc60000000800 */
[----:B------:R-:W-:-:S04]  /*e6280*/  LOP3.LUT R101, R101, 0xfffffff7, RZ, 0xc0, !PT ;  /* 0xfffffff765657812 */ /* 0x000fc800078ec0ff */
[----:B------:R-:W-:Y:S02]  /*e6290*/  @P1 LOP3.LUT R101, R101, 0x8, RZ, 0xfc, !PT ;  /* 0x0000000865651812 */ /* 0x000fe400078efcff */
[----:B------:R-:W-:Y:S01]  /*e62a0*/  ISETP.LT.AND P1, PT, R128, UR24, !P0 ;  /* 0x0000001880007c0c */ /* 0x000fe2000c721270 */
[----:B------:R-:W-:Y:S01]  /*e62b0*/  VIADD R179, R180, UR11 ;  /* 0x0000000bb4b37c36 */ /* 0x000fe20008000000 */
[----:B------:R-:W-:Y:S01]  /*e62c0*/  ISETP.LT.AND P2, PT, R129, UR21, !P0 ;  /* 0x0000001581007c0c */ /* 0x000fe2000c741270 */
[----:B------:R-:W-:Y:S01]  /*e62d0*/  ULDC UR11, c[0x0][0x228] ;  /* 0x00008a00000b7ab9 */ /* 0x000fe20000000800 */
[----:B------:R-:W-:Y:S01]  /*e62e0*/  LOP3.LUT R101, R101, 0xfffffffb, RZ, 0xc0, !PT ;  /* 0xfffffffb65657812 */ /* 0x000fe200078ec0ff */
[----:B------:R-:W-:-:S08]  /*e62f0*/  ULDC UR24, c[0x0][0x228] ;  /* 0x00008a0000187ab9 */ /* 0x000fd00000000800 */
[----:B------:R-:W-:Y:S01]  /*e6300*/  @P1 LOP3.LUT R100, R100, 0x80000000, RZ, 0xfc, !PT ;  /* 0x8000000064641812 */ /* 0x000fe200078efcff */
[----:B------:R-:W-:Y:S01]  /*e6310*/  VIADD R178, R179, UR12 ;  /* 0x0000000cb3b27c36 */ /* 0x000fe20008000000 */
[----:B------:R-:W-:Y:S01]  /*e6320*/  @P3 LOP3.LUT R101, R101, 0x4, RZ, 0xfc, !PT ;  /* 0x0000000465653812 */ /* 0x000fe200078efcff */
[----:B------:R-:W-:Y:S01]  /*e6330*/  ULDC UR12, c[0x0][0x248] ;  /* 0x00009200000c7ab9 */ /* 0x000fe20000000800 */
[----:B------:R-:W-:Y:S01]  /*e6340*/  ISETP.LT.AND P3, PT, R127, UR25, !P0 ;  /* 0x000000197f007c0c */ /* 0x000fe2000c761270 */
[----:B------:R-:W-:Y:S01]  /*e6350*/  ULDC UR21, c[0x0][0x228] ;  /* 0x00008a0000157ab9 */ /* 0x000fe20000000800 */
[----:B------:R-:W-:Y:S02]  /*e6360*/  LOP3.LUT R101, R101, 0xfffffffe, RZ, 0xc0, !PT ;  /* 0xfffffffe65657812 */ /* 0x000fe400078ec0ff */
[----:B------:R-:W-:Y:S02]  /*e6370*/  LOP3.LUT R100, R100, 0xbfffffff, RZ, 0xc0, !PT ;  /* 0xbfffffff64647812 */ /* 0x000fe400078ec0ff */
[----:B------:R-:W-:Y:S01]  /*e6380*/  ISETP.LT.AND P1, PT, R125, UR27, !P0 ;  /* 0x0000001b7d007c0c */ /* 0x000fe2000c721270 */
[----:B------:R-:W-:Y:S01]  /*e6390*/  VIADD R187, R178, UR12 ;  /* 0x0000000cb2bb7c36 */ /* 0x000fe20008000000 */
[----:B------:R-:W-:Y:S01]  /*e63a0*/  @P2 LOP3.LUT R101, R101, 0x1, RZ, 0xfc, !PT ;  /* 0x0000000165652812 */ /* 0x000fe200078efcff */
[----:B------:R-:W-:Y:S01]  /*e63b0*/  ULDC UR12, c[0x0][0x248] ;  /* 0x00009200000c7ab9 */ /* 0x000fe20000000800 */
[----:B------:R-:W-:Y:S01]  /*e63c0*/  ISETP.LT.AND P2, PT, R126, UR26, !P0 ;  /* 0x0000001a7e007c0c */ /* 0x000fe2000c741270 */
[----:B------:R-:W-:-:S02]  /*e63d0*/  ULDC UR25, c[0x0][0x228] ;  /* 0x00008a0000197ab9 */ /* 0x000fc40000000800 */
[----:B------:R-:W-:Y:S01]  /*e63e0*/  @P3 LOP3.LUT R100, R100, 0x40000000, RZ, 0xfc, !PT ;  /* 0x4000000064643812 */ /* 0x000fe200078efcff */
[----:B------:R-:W-:Y:S01]  /*e63f0*/  VIADD R186, R187, UR12 ;  /* 0x0000000cbbba7c36 */ /* 0x000fe20008000000 */
[----:B------:R-:W-:Y:S01]  /*e6400*/  ISETP.LT.AND P3, PT, R124, UR30, !P0 ;  /* 0x0000001e7c007c0c */ /* 0x000fe2000c761270 */
[----:B------:R-:W-:Y:S01]  /*e6410*/  ULDC UR12, c[0x0][0x248] ;  /* 0x00009200000c7ab9 */ /* 0x000fe20000000800 */
[----:B------:R-:W-:Y:S01]  /*e6420*/  LOP3.LUT R100, R100, 0xdfffffff, RZ, 0xc0, !PT ;  /* 0xdfffffff64647812 */ /* 0x000fe200078ec0ff */
[----:B------:R-:W-:Y:S01]  /*e6430*/  ULDC UR26, c[0x0][0x228] ;  /* 0x00008a00001a7ab9 */ /* 0x000fe20000000800 */
[----:B------:R-:W-:Y:S01]  /*e6440*/  ULDC UR27, c[0x0][0x228] ;  /* 0x00008a00001b7ab9 */ /* 0x000fe20000000800 */
[----:B------:R-:W-:-:S03]  /*e6450*/  ULDC UR30, c[0x0][0x228] ;  /* 0x00008a00001e7ab9 */ /* 0x000fc60000000800 */
        /* <DEDUP_REMOVED lines=34> */
[----:B------:R-:W-:Y:S01]  /*e6680*/  @P1 LOP3.LUT R100, R100, 0x400000, RZ, 0xfc, !PT ;  /* 0x0040000064641812 */ /* 0x000fe200078efcff */
[----:B------:R-:W-:Y:S01]  /*e6690*/  VIADD R190, R191, UR12 ;  /* 0x0000000cbfbe7c36 */ /* 0x000fe20008000000 */
[----:B------:R-:W-:Y:S02]  /*e66a0*/  ULDC UR12, c[0x0][0x228] ;  /* 0x00008a00000c7ab9 */ /* 0x000fe40000000800 */
[----:B------:R-:W-:Y:S01]  /*e66b0*/  LOP3.LUT R100, R100, 0xffdfffff, RZ, 0xc0, !PT ;  /* 0xffdfffff64647812 */ /* 0x000fe200078ec0ff */
[----:B------:R-:W-:Y:S01]  /*e66c0*/  VIADD R189, R190, UR8 ;  /* 0x00000008bebd7c36 */ /* 0x000fe20008000000 */
[----:B------:R-:W-:Y:S02]  /*e66d0*/  ULDC.64 UR8, c[0x0][0x228] ;  /* 0x00008a0000087ab9 */ /* 0x000fe40000000a00 */
[----:B------:R-:W-:Y:S02]  /*e66e0*/  @P0 LOP3.LUT R100, R100, 0x200000, RZ, 0xfc, !PT ;  /* 0x0020000064640812 */ /* 0x000fe400078efcff */
[----:B------:R-:W-:-:S02]  /*e66f0*/  ISETP.GE.AND P0, PT, R102, UR17, PT ;  /* 0x0000001166007c0c */ /* 0x000fc4000bf06270 */
[----:B------:R-:W-:Y:S01]  /*e6700*/  LOP3.LUT R100, R100, 0xfffdffff, RZ, 0xc0, !PT ;  /* 0xfffdffff64647812 */ /* 0x000fe200078ec0ff */
[----:B------:R-:W-:Y:S01]  /*e6710*/  VIADD R102, R133, 0x5b ;  /* 0x0000005b85667836 */ /* 0x000fe20000000000 */
[----:B------:R-:W-:Y:S01]  /*e6720*/  ISETP.LT.AND P3, PT, R130, UR8, !P0 ;  /* 0x0000000882007c0c */ /* 0x000fe2000c761270 */
[----:B------:R-:W-:Y:S01]  /*e6730*/  ULDC UR8, c[0x0][0x228] ;  /* 0x00008a0000087ab9 */ /* 0x000fe20000000800 */
[----:B------:R-:W-:Y:S01]  /*e6740*/  ISETP.LT.AND P2, PT, R112, UR47, !P0 ;  /* 0x0000002f70007c0c */ /* 0x000fe2000c741270 */
[----:B------:R-:W-:Y:S01]  /*e6750*/  ULDC UR17, c[0x0][0x228] ;  /* 0x00008a0000117ab9 */ /* 0x000fe20000000800 */
[----:B------:R-:W-:Y:S01]  /*e6760*/  ISETP.LT.AND P1, PT, R132, UR46, !P0 ;  /* 0x0000002e84007c0c */ /* 0x000fe2000c721270 */
[----:B------:R-:W-:Y:S01]  /*e6770*/  ULDC UR46, c[0x0][0x228] ;  /* 0x00008a00002e7ab9 */ /* 0x000fe20000000800 */
[----:B------:R-:W-:-:S07]  /*e6780*/  ULDC UR47, c[0x0][0x228] ;  /* 0x00008a00002f7ab9 */ /* 0x000fce0000000800 */
[----:B------:R-:W-:-:S04]  /*e6790*/  @P3 LOP3.LUT R100, R100, 0x20000, RZ, 0xfc, !PT ;  /* 0x0002000064643812 */ /* 0x000fc800078efcff */
[----:B------:R-:W-:-:S04]  /*e67a0*/  LOP3.LUT R100, R100, 0xffefffff, RZ, 0xc0, !PT ;  /* 0xffefffff64647812 */ /* 0x000fc800078ec0ff */
[----:B------:R-:W-:Y:S02]  /*e67b0*/  @P2 LOP3.LUT R100, R100, 0x100000, RZ, 0xfc, !PT ;  /* 0x0010000064642812 */ /* 0x000fe400078efcff */
[----:B------:R-:W-:Y:S01]  /*e67c0*/  ISETP.LT.AND P3, PT, R131, UR55, !P0 ;  /* 0x0000003783007c0c */ /* 0x000fe2000c761270 */
[----:B------:R-:W-:Y:S01]  /*e67d0*/  ULDC UR55, c[0x0][0x228] ;  /* 0x00008a0000377ab9 */ /* 0x000fe20000000800 */
[----:B------:R-:W-:-:S04]  /*e67e0*/  LOP3.LUT R100, R100, 0xfff7ffff, RZ, 0xc0, !PT ;  /* 0xfff7ffff64647812 */ /* 0x000fc800078ec0ff */
[----:B------:R-:W-:Y:S02]  /*e67f0*/  @P1 LOP3.LUT R100, R100, 0x80000, RZ, 0xfc, !PT ;  /* 0x0008000064641812 */ /* 0x000fe400078efcff */
[----:B------:R-:W-:Y:S01]  /*e6800*/  ISETP.LT.AND P2, PT, R129, UR6, !P0 ;  /* 0x0000000681007c0c */ /* 0x000fe2000c741270 */
[----:B------:R-:W-:Y:S01]  /*e6810*/  ULDC UR6, c[0x0][0x248] ;  /* 0x0000920000067ab9 */ /* 0x000fe20000000800 */
[----:B------:R-:W-:-:S04]  /*e6820*/  LOP3.LUT R100, R100, 0xfffbffff, RZ, 0xc0, !PT ;  /* 0xfffbffff64647812 */ /* 0x000fc800078ec0ff */
[----:B------:R-:W-:Y:S02]  /*e6830*/  @P3 LOP3.LUT R100, R100, 0x40000, RZ, 0xfc, !PT ;  /* 0x0004000064643812 */ /* 0x000fe400078efcff */
[----:B------:R-:W-:Y:S02]  /*e6840*/  ISETP.LT.AND P1, PT, R128, UR7, !P0 ;  /* 0x0000000780007c0c */ /* 0x000fe4000c721270 */
[----:B------:R-:W-:-:S04]  /*e6850*/  LOP3.LUT R100, R100, 0xfffeffff, RZ, 0xc0, !PT ;  /* 0xfffeffff64647812 */ /* 0x000fc800078ec0ff */
[----:B------:R-:W-:Y:S02]  /*e6860*/  @P2 LOP3.LUT R100, R100, 0x10000, RZ, 0xfc, !PT ;  /* 0x0001000064642812 */ /* 0x000fe400078efcff */
[----:B------:R-:W-:Y:S02]  /*e6870*/  ISETP.LT.AND P3, PT, R127, UR10, !P0 ;  /* 0x0000000a7f007c0c */ /* 0x000fe4000c761270 */
[----:B------:R-:W-:-:S04]  /*e6880*/  LOP3.LUT R100, R100, 0xffff7fff, RZ, 0xc0, !PT ;  /* 0xffff7fff64647812 */ /* 0x000fc800078ec0ff */
[----:B------:R-:W-:Y:S02]  /*e6890*/  @P1 LOP3.LUT R100, R100, 0x8000, RZ, 0xfc, !PT ;  /* 0x0000800064641812 */ /* 0x000fe400078efcff */
[----:B------:R-:W-:Y:S01]  /*e68a0*/  ISETP.LT.AND P2, PT, R126, UR11, !P0 ;  /* 0x0000000b7e007c0c */ /* 0x000fe2000c741270 */
[----:B------:R-:W-:Y:S01]  /*e68b0*/  VIADD R188, R189, UR6 ;  /* 0x00000006bdbc7c36 */ /* 0x000fe20008000000 */
[----:B------:R-:W-:Y:S01]  /*e68c0*/  LOP3.LUT R100, R100, 0xffffbfff, RZ, 0xc0, !PT ;  /* 0xffffbfff64647812 */ /* 0x000fe200078ec0ff */
[----:B------:R-:W-:Y:S01]  /*e68d0*/  ULDC.64 UR6, c[0x0][0x228] ;  /* 0x00008a0000067ab9 */ /* 0x000fe20000000a00 */
[----:B------:R-:W-:Y:S01]  /*e68e0*/  ISETP.LT.AND P1, PT, R125, UR14, !P0 ;  /* 0x0000000e7d007c0c */ /* 0x000fe2000c721270 */
[----:B------:R-:W-:Y:S01]  /*e68f0*/  ULDC.64 UR10, c[0x0][0x228] ;  /* 0x00008a00000a7ab9 */ /* 0x000fe20000000a00 */
[----:B------:R-:W-:Y:S01]  /*e6900*/  @P3 LOP3.LUT R100, R100, 0x4000, RZ, 0xfc, !PT ;  /* 0x0000400064643812 */ /* 0x000fe200078efcff */
[----:B------:R-:W-:-:S03]  /*e6910*/  ULDC UR14, c[0x0][0x228] ;  /* 0x00008a00000e7ab9 */ /* 0x000fc60000000800 */
        /* <DEDUP_REMOVED lines=48> */
[----:B------:R-:W-:-:S04]  /*e6c20*/  @P2 LOP3.LUT R100, R100, 0x8, RZ, 0xfc, !PT ;  /* 0x0000000864642812 */ /* 0x000fc800078efcff */
[----:B------:R-:W-:Y:S02]  /*e6c30*/  LOP3.LUT R100, R100, 0xfffffffb, RZ, 0xc0, !PT ;  /* 0xfffffffb64647812 */ /* 0x000fe400078ec0ff */
[----:B------:R-:W-:Y:S01]  /*e6c40*/  ISETP.LT.AND P3, PT, R128, UR49, !P0 ;  /* 0x0000003180007c0c */ /* 0x000fe2000c761270 */
[----:B------:R-:W-:Y:S01]  /*e6c50*/  ULDC UR49, c[0x0][0x228] ;  /* 0x00008a0000317ab9 */ /* 0x000fe20000000800 */
[----:B------:R-:W-:Y:S02]  /*e6c60*/  @P1 LOP3.LUT R100, R100, 0x4, RZ, 0xfc, !PT ;  /* 0x0000000464641812 */ /* 0x000fe400078efcff */
[----:B------:R-:W-:Y:S01]  /*e6c70*/  ISETP.LT.AND P1, PT, R129, UR50, !P0 ;  /* 0x0000003281007c0c */ /* 0x000fe2000c721270 */
[----:B------:R-:W-:Y:S01]  /*e6c80*/  ULDC UR50, c[0x0][0x228] ;  /* 0x00008a0000327ab9 */ /* 0x000fe20000000800 */
[----:B------:R-:W-:Y:S01]  /*e6c90*/  ISETP.LT.AND P2, PT, R127, UR48, !P0 ;  /* 0x000000307f007c0c */ /* 0x000fe2000c741270 */
[----:B------:R-:W-:Y:S01]  /*e6ca0*/  ULDC UR48, c[0x0][0x228] ;  /* 0x00008a0000307ab9 */ /* 0x000fe20000000800 */
[----:B------:R-:W-:-:S05]  /*e6cb0*/  LOP3.LUT R100, R100, 0xfffffffe, RZ, 0xc0, !PT ;  /* 0xfffffffe64647812 */ /* 0x000fca00078ec0ff */
[----:B------:R-:W-:-:S04]  /*e6cc0*/  @P3 LOP3.LUT R99, R99, 0x80000000, RZ, 0xfc, !PT ;  /* 0x8000000063633812 */ /* 0x000fc800078efcff */
[----:B------:R-:W-:Y:S02]  /*e6cd0*/  @P1 LOP3.LUT R100, R100, 0x1, RZ, 0xfc, !PT ;  /* 0x0000000164641812 */ /* 0x000fe400078efcff */
[----:B------:R-:W-:Y:S01]  /*e6ce0*/  ISETP.LT.AND P1, PT, R126, UR46, !P0 ;  /* 0x0000002e7e007c0c */ /* 0x000fe2000c721270 */
[----:B------:R-:W-:Y:S01]  /*e6cf0*/  ULDC UR46, c[0x0][0x228] ;  /* 0x00008a00002e7ab9 */ /* 0x000fe20000000800 */
[----:B------:R-:W-:-:S04]  /*e6d00*/  LOP3.LUT R99, R99, 0xbfffffff, RZ, 0xc0, !PT ;  /* 0xbfffffff63637812 */ /* 0x000fc800078ec0ff */
[----:B------:R-:W-:-:S04]  /*e6d10*/  @P2 LOP3.LUT R99, R99, 0x40000000, RZ, 0xfc, !PT ;  /* 0x4000000063632812 */ /* 0x000fc800078efcff */
[----:B------:R-:W-:-:S04]  /*e6d20*/  LOP3.LUT R99, R99, 0xdfffffff, RZ, 0xc0, !PT ;  /* 0xdfffffff63637812 */ /* 0x000fc800078ec0ff */
[----:B------:R-:W-:Y:S02]  /*e6d30*/  @P1 LOP3.LUT R99, R99, 0x20000000, RZ, 0xfc, !PT ;  /* 0x2000000063631812 */ /* 0x000fe400078efcff */
[----:B------:R-:W-:Y:S01]  /*e6d40*/  ISETP.LT.AND P1, PT, R125, UR50, !P0 ;  /* 0x000000327d007c0c */ /* 0x000fe2000c721270 */
[----:B------:R-:W-:Y:S01]  /*e6d50*/  ULDC UR50, c[0x0][0x228] ;  /* 0x00008a0000327ab9 */ /* 0x000fe20000000800 */
[----:B------:R-:W-:Y:S01]  /*e6d60*/  ISETP.LT.AND P3, PT, R124, UR49, !P0 ;  /* 0x000000317c007c0c */ /* 0x000fe2000c761270 */
[----:B------:R-:W-:Y:S01]  /*e6d70*/  ULDC UR49, c[0x0][0x228] ;  /* 0x00008a0000317ab9 */ /* 0x000fe20000000800 */
[----:B------:R-:W-:Y:S02]  /*e6d80*/  LOP3.LUT R99, R99, 0xefffffff, RZ, 0xc0, !PT ;  /* 0xefffffff63637812 */ /* 0x000fe400078ec0ff */
[----:B------:R-:W-:Y:S01]  /*e6d90*/  ISETP.LT.AND P2, PT, R123, UR48, !P0 ;  /* 0x000000307b007c0c */ /* 0x000fe2000c741270 */
[----:B------:R-:W-:-:S06]  /*e6da0*/  ULDC UR48, c[0x0][0x228] ;  /* 0x00008a0000307ab9 */ /* 0x000fcc0000000800 */
        /* <DEDUP_REMOVED lines=27> */
[----:B------:R-:W-:Y:S01]  /*e6f60*/  ISETP.GE.AND P0, PT, R102, UR7, PT ;  /* 0x0000000766007c0c */ /* 0x000fe2000bf06270 */
[----:B------:R-:W-:-:S03]  /*e6f70*/  ULDC UR7, c[0x0][0x228] ;  /* 0x00008a0000077ab9 */ /* 0x000fc60000000800 */
[----:B------:R-:W-:Y:S02]  /*e6f80*/  ISETP.LT.AND P3, PT, R130, UR10, !P0 ;  /* 0x0000000a82007c0c */ /* 0x000fe4000c761270 */
[----:B------:R-:W-:Y:S01]  /*e6f90*/  LOP3.LUT R99, R99, 0xfffdffff, RZ, 0xc0, !PT ;  /* 0xfffdffff63637812 */ /* 0x000fe200078ec0ff */
[----:B------:R-:W-:Y:S01]  /*e6fa0*/  VIADD R102, R133, 0x59 ;  /* 0x0000005985667836 */ /* 0x000fe20000000000 */
[----:B------:R-:W-:Y:S01]  /*e6fb0*/  ISETP.LT.AND P2, PT, R112, UR9, !P0 ;  /* 0x0000000970007c0c */ /* 0x000fe2000c741270 */
[----:B------:R-:W-:Y:S01]  /*e6fc0*/  ULDC UR9, c[0x0][0x228] ;  /* 0x00008a0000097ab9 */ /* 0x000fe20000000800 */
[----:B------:R-:W-:Y:S01]  /*e6fd0*/  ISETP.LT.AND P1, PT, R132, UR8, !P0 ;  /* 0x0000000884007c0c */ /* 0x000fe2000c721270 */
[----:B------:R-:W-:Y:S01]  /*e6fe0*/  ULDC UR8, c[0x0][0x228] ;  /* 0x00008a0000087ab9 */ /* 0x000fe20000000800 */
[----:B------:R-:W-:-:S05]  /*e6ff0*/  ULDC UR10, c[0x0][0x228] ;  /* 0x00008a00000a7ab9 */ /* 0x000fca0000000800 */
[----:B------:R-:W-:-:S04]  /*e7000*/  @P3 LOP3.LUT R99, R99, 0x20000, RZ, 0xfc, !PT ;  /* 0x0002000063633812 */ /* 0x000fc800078efcff */
[----:B------:R-:W-:-:S04]  /*e7010*/  LOP3.LUT R99, R99, 0xffefffff, RZ, 0xc0, !PT ;  /* 0xffefffff63637812 */ /* 0x000fc800078ec0ff */
[----:B------:R-:W-:Y:S02]  /*e7020*/  @P2 LOP3.LUT R99, R99, 0x100000, RZ, 0xfc, !PT ;  /* 0x0010000063632812 */ /* 0x000fe400078efcff */
[----:B------:R-:W-:Y:S02]  /*e7030*/  ISETP.LT.AND P3, PT, R131, UR7, !P0 ;  /* 0x0000000783007c0c */ /* 0x000fe4000c761270 */
        /* <DEDUP_REMOVED lines=9> */
[----:B------:R-:W-:Y:S01]  /*e70d0*/  ULDC.64 UR6, c[0x0][0x228] ;  /* 0x00008a0000067ab9 */ /* 0x000fe20000000a00 */
        /* <DEDUP_REMOVED lines=61> */
[----:B------:R-:W-:Y:S01]  /*e74b0*/  VIADD R194, R195, UR6 ;  /* 0x00000006c3c27c36 */ /* 0x000fe20008000000 */
[----:B------:R-:W-:Y:S01]  /*e74c0*/  ISETP.LT.AND P2, PT, R129, UR54, !P0 ;  /* 0x0000003681007c0c */ /* 0x000fe2000c741270 */
[----:B------:R-:W-:Y:S01]  /*e74d0*/  ULDC UR6, c[0x0][0x248] ;  /* 0x0000920000067ab9 */ /* 0x000fe20000000800 */
[----:B------:R-:W-:Y:S01]  /*e74e0*/  LOP3.LUT R99, R99, 0xfffffffb, RZ, 0xc0, !PT ;  /* 0xfffffffb63637812 */ /* 0x000fe200078ec0ff */
[----:B------:R-:W-:Y:S01]  /*e74f0*/  ULDC UR54, c[0x0][0x228] ;  /* 0x00008a0000367ab9 */ /* 0x000fe20000000800 */
[----:B------:R-:W-:Y:S01]  /*e7500*/  LOP3.LUT R96, R96, 0x7fffffff, RZ, 0xc0, !PT ;  /* 0x7fffffff60607812 */ /* 0x000fe200078ec0ff */
[----:B------:R-:W-:Y:S01]  /*e7510*/  ULDC UR53, c[0x0][0x228] ;  /* 0x00008a0000357ab9 */ /* 0x000fe20000000800 */
[----:B------:R-:W-:-:S02]  /*e7520*/  @P3 LOP3.LUT R99, R99, 0x4, RZ, 0xfc, !PT ;  /* 0x0000000463633812 */ /* 0x000fc400078efcff */
[----:B------:R-:W-:Y:S01]  /*e7530*/  ISETP.LT.AND P3, PT, R127, UR10, !P0 ;  /* 0x0000000a7f007c0c */ /* 0x000fe2000c761270 */
[----:B------:R-:W-:Y:S01]  /*e7540*/  ULDC.64 UR10, c[0x0][0x228] ;  /* 0x00008a00000a7ab9 */ /* 0x000fe20000000a00 */
[----:B------:R-:W-:Y:S02]  /*e7550*/  LOP3.LUT R99, R99, 0xfffffffe, RZ, 0xc0, !PT ;  /* 0xfffffffe63637812 */ /* 0x000fe400078ec0ff */
[----:B------:R-:W-:Y:S02]  /*e7560*/  @P1 LOP3.LUT R98, R98, 0x80000000, RZ, 0xfc, !PT ;  /* 0x8000000062621812 */ /* 0x000fe400078efcff */
[----:B------:R-:W-:Y:S02]  /*e7570*/  @P2 LOP3.LUT R99, R99, 0x1, RZ, 0xfc, !PT ;  /* 0x0000000163632812 */ /* 0x000fe400078efcff */
[----:B------:R-:W-:Y:S01]  /*e7580*/  ISETP.LT.AND P2, PT, R126, UR20, !P0 ;  /* 0x000000147e007c0c */ /* 0x000fe2000c741270 */
[----:B------:R-:W-:Y:S01]  /*e7590*/  VIADD R193, R194, UR6 ;  /* 0x00000006c2c17c36 */ /* 0x000fe20008000000 */
[----:B------:R-:W-:Y:S01]  /*e75a0*/  LOP3.LUT R98, R98, 0xbfffffff, RZ, 0xc0, !PT ;  /* 0xbfffffff62627812 */ /* 0x000fe200078ec0ff */
[----:B------:R-:W-:-:S03]  /*e75b0*/  ULDC UR20, c[0x0][0x228] ;  /* 0x00008a0000147ab9 */ /* 0x000fc60000000800 */
        /* <DEDUP_REMOVED lines=39> */
[----:B------:R-:W-:Y:S01]  /*e7830*/  ULDC.64 UR6, c[0x0][0x228] ;  /* 0x00008a0000067ab9 */ /* 0x000fe20000000a00 */
[----:B------:R-:W-:Y:S01]  /*e7840*/  ISETP.LT.AND P2, PT, R112, UR61, !P0 ;  /* 0x0000003d70007c0c */ /* 0x000fe2000c741270 */
[----:B------:R-:W-:Y:S01]  /*e7850*/  ULDC UR61, c[0x0][0x228] ;  /* 0x00008a00003d7ab9 */ /* 0x000fe20000000800 */
[----:B------:R-:W-:Y:S01]  /*e7860*/  ISETP.LT.AND P1, PT, R132, UR60, !P0 ;  /* 0x0000003c84007c0c */ /* 0x000fe2000c721270 */
[----:B------:R-:W-:-:S08]  /*e7870*/  ULDC UR60, c[0x0][0x228] ;  /* 0x00008a00003c7ab9 */ /* 0x000fd00000000800 */
        /* <DEDUP_REMOVED lines=65> */
[----:B------:R-:W-:Y:S01]  /*e7c90*/  ULDC UR6, c[0x0][0x248] ;  /* 0x0000920000067ab9 */ /* 0x000fe20000000800 */
[----:B------:R-:W-:-:S07]  /*e7ca0*/  LOP3.LUT R67, R67, 0x7fffffff, RZ, 0xc0, !PT ;  /* 0x7fffffff43437812 */ /* 0x000fce00078ec0ff */
[----:B------:R-:W-:Y:S01]  /*e7cb0*/  @P3 LOP3.LUT R98, R98, 0x2, RZ, 0xfc, !PT ;  /* 0x0000000262623812 */ /* 0x000fe200078efcff */
[----:B------:R-:W-:-:S03]  /*e7cc0*/  ULDC UR38, c[0x0][0x228] ;  /* 0x00008a0000267ab9 */ /* 0x000fc60000000800 */
        /* <DEDUP_REMOVED lines=9> */
[----:B------:R-:W-:Y:S01]  /*e7d60*/  ULDC UR40, c[0x0][0x228] ;  /* 0x00008a0000287ab9 */ /* 0x000fe20000000800 */
[----:B------:R-:W-:Y:S01]  /*e7d70*/  ISETP.LT.AND P1, PT, R128, UR41, !P0 ;  /* 0x0000002980007c0c */ /* 0x000fe2000c721270 */
[----:B------:R-:W-:Y:S01]  /*e7d80*/  ULDC UR41, c[0x0][0x228] ;  /* 0x00008a0000297ab9 */ /* 0x000fe20000000800 */
[----:B------:R-:W-:-:S04]  /*e7d90*/  LOP3.LUT R98, R98, 0xfffffffb, RZ, 0xc0, !PT ;  /* 0xfffffffb62627812 */ /* 0x000fc800078ec0ff */
[----:B------:R-:W-:Y:S02]  /*e7da0*/  @P3 LOP3.LUT R98, R98, 0x4, RZ, 0xfc, !PT ;  /* 0x0000000462623812 */ /* 0x000fe400078efcff */
[----:B------:R-:W-:Y:S01]  /*e7db0*/  ISETP.LT.AND P3, PT, R127, UR42, !P0 ;  /* 0x0000002a7f007c0c */ /* 0x000fe2000c761270 */
[----:B------:R-:W-:Y:S01]  /*e7dc0*/  ULDC UR42, c[0x0][0x228] ;  /* 0x00008a00002a7ab9 */ /* 0x000fe20000000800 */
[----:B------:R-:W-:-:S03]  /*e7dd0*/  LOP3.LUT R98, R98, 0xfffffffe, RZ, 0xc0, !PT ;  /* 0xfffffffe62627812 */ /* 0x000fc600078ec0ff */
[----:B------:R-:W-:Y:S02]  /*e7de0*/  @P1 LOP3.LUT R97, R97, 0x80000000, RZ, 0xfc, !PT ;  /* 0x8000000061611812 */ /* 0x000fe400078efcff */
        /* <DEDUP_REMOVED lines=120> */
[----:B------:R-:W-:Y:S01]  /*e8570*/  VIADD R102, R133, 0x54 ;  /* 0x0000005485667836 */ /* 0x000fe20000000000 */
[----:B------:R-:W-:Y:S01]  /*e8580*/  LOP3.LUT R97, R97, 0xfffffff7, RZ, 0xc0, !PT ;  /* 0xfffffff761617812 */ /* 0x000fe200078ec0ff */
[----:B------:R-:W-:-:S03]  /*e8590*/  ULDC UR6, c[0x0][0x248] ;  /* 0x0000920000067ab9 */ /* 0x000fc60000000800 */
[----:B------:R-:W-:Y:S02]  /*e85a0*/  @P1 LOP3.LUT R97, R97, 0x8, RZ, 0xfc, !PT ;  /* 0x0000000861611812 */ /* 0x000fe400078efcff */
[----:B------:R-:W-:Y:S02]  /*e85b0*/  ISETP.LT.AND P1, PT, R128, UR10, !P0 ;  /* 0x0000000a80007c0c */ /* 0x000fe4000c721270 */
        /* <DEDUP_REMOVED lines=8> */
[----:B------:R-:W-:Y:S01]  /*e8640*/  @P1 LOP3.LUT R96, R96, 0x80000000, RZ, 0xfc, !PT ;  /* 0x8000000060601812 */ /* 0x000fe200078efcff */
[----:B------:R-:W-:Y:S01]  /*e8650*/  ULDC UR55, c[0x0][0x228] ;  /* 0x00008a0000377ab9 */ /* 0x000fe20000000800 */
        /* <DEDUP_REMOVED lines=58> */
[----:B------:R-:W-:Y:S01]  /*e8a00*/  VIADD R102, R133, 0x53 ;  /* 0x0000005385667836 */ /* 0x000fe20000000000 */
[----:B------:R-:W-:Y:S01]  /*e8a10*/  LOP3.LUT R96, R96, 0xfffeffff, RZ, 0xc0, !PT ;  /* 0xfffeffff60607812 */ /* 0x000fe200078ec0ff */
[----:B------:R-:W-:-:S03]  /*e8a20*/  ULDC UR6, c[0x0][0x248] ;  /* 0x0000920000067ab9 */ /* 0x000fc60000000800 */
        /* <DEDUP_REMOVED lines=52> */
[----:B------:R-:W-:-:S09]  /*e8d70*/  ISETP.LT.AND P1, PT, R132, UR59, !P0 ;  /* 0x0000003b84007c0c */ /* 0x000fd2000c721270 */
        /* <DEDUP_REMOVED lines=17> */
[----:B------:R-:W-:-:S03]  /*e8e90*/  ULDC UR56, c[0x0][0x228] ;  /* 0x00008a0000387ab9 */ /* 0x000fc60000000800 */
[----:B------:R-:W-:Y:S02]  /*e8ea0*/  @P3 LOP3.LUT R96, R96, 0x4, RZ, 0xfc, !PT ;  /* 0x0000000460603812 */ /* 0x000fe400078efcff */
[----:B------:R-:W-:Y:S01]  /*e8eb0*/  ISETP.LT.AND P3, PT, R127, UR54, !P0 ;  /* 0x000000367f007c0c */ /* 0x000fe2000c761270 */
[----:B------:R-:W-:Y:S01]  /*e8ec0*/  ULDC UR54, c[0x0][0x228] ;  /* 0x00008a0000367ab9 */ /* 0x000fe20000000800 */
[----:B------:R-:W-:Y:S02]  /*e8ed0*/  LOP3.LUT R96, R96, 0xfffffffe, RZ, 0xc0, !PT ;  /* 0xfffffffe60607812 */ /* 0x000fe400078ec0ff */
        /* <DEDUP_REMOVED lines=49> */
[----:B------:R-:W-:Y:S01]  /*e91f0*/  LOP3.LUT R65, R65, 0x7fffffff, RZ, 0xc0, !PT ;  /* 0x7fffffff41417812 */ /* 0x000fe200078ec0ff */
        /* <DEDUP_REMOVED lines=66> */
[----:B------:R-:W-:-:S06]  /*e9620*/  ULDC UR6, c[0x0][0x248] ;  /* 0x0000920000067ab9 */ /* 0x000fcc0000000800 */
[----:B------:R-:W-:-:S04]  /*e9630*/  @P2 LOP3.LUT R67, R67, 0x2, RZ, 0xfc, !PT ;  /* 0x0000000243432812 */ /* 0x000fc800078efcff */
[----:B------:R-:W-:-:S04]  /*e9640*/  LOP3.LUT R67, R67, 0xffffffef, RZ, 0xc0, !PT ;  /* 0xffffffef43437812 */ /* 0x000fc800078ec0ff */
[----:B------:R-:W-:Y:S02]  /*e9650*/  @P1 LOP3.LUT R67, R67, 0x10, RZ, 0xfc, !PT ;  /* 0x0000001043431812 */ /* 0x000fe400078efcff */
[----:B------:R-:W-:Y:S01]  /*e9660*/  ISETP.LT.AND P1, PT, R132, UR11, !P0 ;  /* 0x0000000b84007c0c */ /* 0x000fe2000c721270 */
[----:B------:R-:W-:Y:S01]  /*e9670*/  ULDC.64 UR10, c[0x0][0x228] ;  /* 0x00008a00000a7ab9 */ /* 0x000fe20000000a00 */
[----:B------:R-:W-:Y:S02]  /*e9680*/  LOP3.LUT R67, R67, 0xfffffff7, RZ, 0xc0, !PT ;  /* 0xfffffff743437812 */ /* 0x000fe400078ec0ff */
[----:B------:R-:W-:Y:S01]  /*e9690*/  ISETP.LT.AND P2, PT, R129, UR38, !P0 ;  /* 0x0000002681007c0c */ /* 0x000fe2000c741270 */
[----:B------:R-:W-:Y:S01]  /*e96a0*/  VIADD R222, R197, UR6 ;  /* 0x00000006c5de7c36 */ /* 0x000fe20008000000 */
[----:B------:R-:W-:Y:S01]  /*e96b0*/  ULDC UR6, c[0x0][0x228] ;  /* 0x00008a0000067ab9 */ /* 0x000fe20000000800 */
[----:B------:R-:W-:-:S06]  /*e96c0*/  ULDC UR38, c[0x0][0x228] ;  /* 0x00008a0000267ab9 */ /* 0x000fcc0000000800 */
[----:B------:R-:W-:Y:S02]  /*e96d0*/  @P1 LOP3.LUT R67, R67, 0x8, RZ, 0xfc, !PT ;  /* 0x0000000843431812 */ /* 0x000fe400078efcff */
        /* <DEDUP_REMOVED lines=126> */
[----:B------:R-:W-:-:S04]  /*e9ec0*/  @P2 LOP3.LUT R66, R66, 0x10, RZ, 0xfc, !PT ;  /* 0x0000001042422812 */ /* 0x000fc800078efcff */
[----:B------:R-:W-:-:S04]  /*e9ed0*/  LOP3.LUT R66, R66, 0xfffffff7, RZ, 0xc0, !PT ;  /* 0xfffffff742427812 */ /* 0x000fc800078ec0ff */
[----:B------:R-:W-:Y:S02]  /*e9ee0*/  @P1 LOP3.LUT R66, R66, 0x8, RZ, 0xfc, !PT ;  /* 0x0000000842421812 */ /* 0x000fe400078efcff */
[----:B------:R-:W-:Y:S01]  /*e9ef0*/  ISETP.LT.AND P1, PT, R131, UR38, !P0 ;  /* 0x0000002683007c0c */ /* 0x000fe2000c721270 */
[----:B------:R-:W-:Y:S01]  /*e9f00*/  ULDC UR38, c[0x0][0x228] ;  /* 0x00008a0000267ab9 */ /* 0x000fe20000000800 */
[----:B------:R-:W-:Y:S02]  /*e9f10*/  LOP3.LUT R66, R66, 0xfffffffb, RZ, 0xc0, !PT ;  /* 0xfffffffb42427812 */ /* 0x000fe400078ec0ff */
[----:B------:R-:W-:Y:S01]  /*e9f20*/  ISETP.LT.AND P2, PT, R129, UR6, !P0 ;  /* 0x0000000681007c0c */ /* 0x000fe2000c741270 */
[----:B------:R-:W-:Y:S01]  /*e9f30*/  VIADD R102, R133, 0x4e ;  /* 0x0000004e85667836 */ /* 0x000fe20000000000 */
[----:B------:R-:W-:Y:S01]  /*e9f40*/  ISETP.LT.AND P3, PT, R127, UR10, !P0 ;  /* 0x0000000a7f007c0c */ /* 0x000fe2000c761270 */
[----:B------:R-:W-:-:S06]  /*e9f50*/  ULDC UR6, c[0x0][0x248] ;  /* 0x0000920000067ab9 */ /* 0x000fcc0000000800 */
[----:B------:R-:W-:Y:S02]  /*e9f60*/  @P1 LOP3.LUT R66, R66, 0x4, RZ, 0xfc, !PT ;  /* 0x0000000442421812 */ /* 0x000fe400078efcff */
[----:B------:R-:W-:Y:S01]  /*e9f70*/  ISETP.LT.AND P1, PT, R128, UR11, !P0 ;  /* 0x0000000b80007c0c */ /* 0x000fe2000c721270 */
[----:B------:R-:W-:Y:S01]  /*e9f80*/  ULDC.64 UR10, c[0x0][0x228] ;  /* 0x00008a00000a7ab9 */ /* 0x000fe20000000a00 */
[----:B------:R-:W-:-:S04]  /*e9f90*/  LOP3.LUT R66, R66, 0xfffffffe, RZ, 0xc0, !PT ;  /* 0xfffffffe42427812 */ /* 0x000fc800078ec0ff */
[----:B------:R-:W-:Y:S02]  /*e9fa0*/  @P2 LOP3.LUT R66, R66, 0x1, RZ, 0xfc, !PT ;  /* 0x0000000142422812 */ /* 0x000fe400078efcff */
[----:B------:R-:W-:Y:S01]  /*e9fb0*/  ISETP.LT.AND P2, PT, R126, UR38, !P0 ;  /* 0x000000267e007c0c */ /* 0x000fe2000c741270 */
[----:B------:R-:W-:Y:S01]  /*e9fc0*/  VIADD R220, R221, UR6 ;  /* 0x00000006dddc7c36 */ /* 0x000fe20008000000 */
[----:B------:R-:W-:Y:S01]  /*e9fd0*/  ULDC UR6, c[0x0][0x248] ;  /* 0x0000920000067ab9 */ /* 0x000fe20000000800 */
[----:B------:R-:W-:Y:S01]  /*e9fe0*/  LOP3.LUT R64, R64, 0x7fffffff, RZ, 0xc0, !PT ;  /* 0x7fffffff40407812 */ /* 0x000fe200078ec0ff */
[----:B------:R-:W-:Y:S01]  /*e9ff0*/  ULDC UR38, c[0x0][0x228] ;  /* 0x00008a0000267ab9 */ /* 0x000fe20000000800 */
[----:B------:R-:W-:-:S04]  /*ea000*/  @P1 LOP3.LUT R65, R65, 0x80000000, RZ, 0xfc, !PT ;  /* 0x8000000041411812 */ /* 0x000fc800078efcff */
[----:B------:R-:W-:-:S04]  /*ea010*/  LOP3.LUT R65, R65, 0xbfffffff, RZ, 0xc0, !PT ;  /* 0xbfffffff41417812 */ /* 0x000fc800078ec0ff */
        /* <DEDUP_REMOVED lines=123> */
[----:B------:R-:W-:Y:S01]  /*ea7d0*/  ULDC UR49, c[0x0][0x228] ;  /* 0x00008a0000317ab9 */ /* 0x000fe20000000800 */
[----:B------:R-:W-:Y:S01]  /*ea7e0*/  ISETP.LT.AND P2, PT, R129, UR50, !P0 ;  /* 0x0000003281007c0c */ /* 0x000fe2000c741270 */
[----:B------:R-:W-:Y:S01]  /*ea7f0*/  ULDC UR50, c[0x0][0x228] ;  /* 0x00008a0000327ab9 */ /* 0x000fe20000000800 */
[----:B------:R-:W-:-:S04]  /*ea800*/  LOP3.LUT R65, R65, 0xfffffffb, RZ, 0xc0, !PT ;  /* 0xfffffffb41417812 */ /* 0x000fc800078ec0ff */
        /* <DEDUP_REMOVED lines=48> */
[----:B------:R-:W-:Y:S02]  /*eab10*/  LOP3.LUT R64, R64, 0xfffdffff, RZ, 0xc0, !PT ;  /* 0xfffdffff40407812 */ /* 0x000fe400078ec0ff */
[----:B------:R-:W-:Y:S01]  /*eab20*/  ISETP.LT.AND P2, PT, R112, UR10, !P0 ;  /* 0x0000000a70007c0c */ /* 0x000fe2000c741270 */
[----:B------:R-:W-:Y:S01]  /*eab30*/  VIADD R102, R133, 0x4b ;  /* 0x0000004b85667836 */ /* 0x000fe20000000000 */
[----:B------:R-:W-:Y:S01]  /*eab40*/  ISETP.LT.AND P3, PT, R131, UR6, !P0 ;  /* 0x0000000683007c0c */ /* 0x000fe2000c761270 */
[----:B------:R-:W-:Y:S01]  /*eab50*/  ULDC UR6, c[0x0][0x248] ;  /* 0x0000920000067ab9 */ /* 0x000fe20000000800 */
[----:B------:R-:W-:-:S05]  /*eab60*/  ULDC UR10, c[0x0][0x228] ;  /* 0x00008a00000a7ab9 */ /* 0x000fca0000000800 */
[----:B------:R-:W-:Y:S02]  /*eab70*/  @P1 LOP3.LUT R64, R64, 0x20000, RZ, 0xfc, !PT ;  /* 0x0002000040401812 */ /* 0x000fe400078efcff */
[----:B------:R-:W-:Y:S02]  /*eab80*/  ISETP.LT.AND P1, PT, R132, UR7, !P0 ;  /* 0x0000000784007c0c */ /* 0x000fe4000c721270 */
[----:B------:R-:W-:-:S04]  /*eab90*/  LOP3.LUT R64, R64, 0xffefffff, RZ, 0xc0, !PT ;  /* 0xffefffff40407812 */ /* 0x000fc800078ec0ff */
[----:B------:R-:W-:-:S04]  /*eaba0*/  @P2 LOP3.LUT R64, R64, 0x100000, RZ, 0xfc, !PT ;  /* 0x0010000040402812 */ /* 0x000fc800078efcff */
        /* <DEDUP_REMOVED lines=9> */
[----:B------:R1:W-:Y:S01]  /*eac40*/  STL [R1+0x56c], R103 ;  /* 0x00056c6701007387 */ /* 0x0003e20000100800 */
[----:B------:R-:W-:Y:S01]  /*eac50*/  LOP3.LUT R62, R62, 0x7fffffff, RZ, 0xc0, !PT ;  /* 0x7fffffff3e3e7812 */ /* 0x000fe200078ec0ff */
        /* <DEDUP_REMOVED lines=68> */
[----:B-1----:R-:W-:Y:S01]  /*eb0a0*/  VIADD R103, R103, UR6 ;  /* 0x0000000667677c36 */ /* 0x002fe20008000000 */
[----:B------:R-:W-:Y:S01]  /*eb0b0*/  LOP3.LUT R64, R64, 0xfffffffe, RZ, 0xc0, !PT ;  /* 0xfffffffe40407812 */ /* 0x000fe200078ec0ff */
[----:B------:R-:W-:Y:S01]  /*eb0c0*/  ULDC UR6, c[0x0][0x228] ;  /* 0x00008a0000067ab9 */ /* 0x000fe20000000800 */
[----:B------:R-:W-:Y:S01]  /*eb0d0*/  @P1 LOP3.LUT R63, R63, 0x80000000, RZ, 0xfc, !PT ;  /* 0x800000003f3f1812 */ /* 0x000fe200078efcff */
[----:B------:R-:W-:Y:S01]  /*eb0e0*/  ULDC UR5, c[0x0][0x228] ;  /* 0x00008a0000057ab9 */ /* 0x000fe20000000800 */
[----:B------:R-:W-:Y:S02]  /*eb0f0*/  @P2 LOP3.LUT R64, R64, 0x1, RZ, 0xfc, !PT ;  /* 0x0000000140402812 */ /* 0x000fe400078efcff */
[----:B------:R-:W-:Y:S01]  /*eb100*/  ISETP.LT.AND P2, PT, R126, UR38, !P0 ;  /* 0x000000267e007c0c */ /* 0x000fe2000c741270 */
[----:B------:R1:W-:Y:S01]  /*eb110*/  STL [R1+0x568], R103 ;  /* 0x0005686701007387 */ /* 0x0003e20000100800 */
        /* <DEDUP_REMOVED lines=53> */
[----:B------:R-:W-:Y:S02]  /*eb470*/  ISETP.LT.AND P2, PT, R129, UR10, !P0 ;  /* 0x0000000a81007c0c */ /* 0x000fe4000c741270 */
[----:B------:R-:W-:-:S09]  /*eb480*/  LOP3.LUT R63, R63, 0xfffbffff, RZ, 0xc0, !PT ;  /* 0xfffbffff3f3f7812 */ /* 0x000fd200078ec0ff */
        /* <DEDUP_REMOVED lines=10> */
[----:B-1----:R-:W-:Y:S01]  /*eb530*/  VIADD R103, R103, UR6 ;  /* 0x0000000667677c36 */ /* 0x002fe20008000000 */
        /* <DEDUP_REMOVED lines=49> */
[----:B-1----:R-:W-:Y:S01]  /*eb850*/  VIADD R103, R103, UR6 ;  /* 0x0000000667677c36 */ /* 0x002fe20008000000 */
[----:B------:R-:W-:Y:S01]  /*eb860*/  ISETP.LT.AND P3, PT, R131, UR57, !P0 ;  /* 0x0000003983007c0c */ /* 0x000fe2000c761270 */
[----:B------:R-:W-:Y:S01]  /*eb870*/  ULDC UR6, c[0x0][0x248] ;  /* 0x0000920000067ab9 */ /* 0x000fe20000000800 */
[----:B------:R-:W-:Y:S01]  /*eb880*/  LOP3.LUT R63, R63, 0xffffffef, RZ, 0xc0, !PT ;  /* 0xffffffef3f3f7812 */ /* 0x000fe200078ec0ff */
[----:B------:R-:W-:Y:S01]  /*eb890*/  ULDC UR59, c[0x0][0x228] ;  /* 0x00008a00003b7ab9 */ /* 0x000fe20000000800 */
[----:B------:R1:W-:Y:S01]  /*eb8a0*/  STL [R1+0x560], R103 ;  /* 0x0005606701007387 */ /* 0x0003e20000100800 */
[----:B------:R-:W-:Y:S01]  /*eb8b0*/  LOP3.LUT R60, R60, 0x7fffffff, RZ, 0xc0, !PT ;  /* 0x7fffffff3c3c7812 */ /* 0x000fe200078ec0ff */
[----:B------:R-:W-:Y:S01]  /*eb8c0*/  ULDC UR58, c[0x0][0x228] ;  /* 0x00008a00003a7ab9 */ /* 0x000fe20000000800 */
[----:B------:R-:W-:Y:S01]  /*eb8d0*/  @P2 LOP3.LUT R63, R63, 0x10, RZ, 0xfc, !PT ;  /* 0x000000103f3f2812 */ /* 0x000fe200078efcff */
[----:B------:R-:W-:-:S03]  /*eb8e0*/  ULDC UR57, c[0x0][0x228] ;  /* 0x00008a0000397ab9 */ /* 0x000fc60000000800 */
[----:B------:R-:W-:-:S04]  /*eb8f0*/  LOP3.LUT R63, R63, 0xfffffff7, RZ, 0xc0, !PT ;  /* 0xfffffff73f3f7812 */ /* 0x000fc800078ec0ff */
[----:B------:R-:W-:Y:S02]  /*eb900*/  @P1 LOP3.LUT R63, R63, 0x8, RZ, 0xfc, !PT ;  /* 0x000000083f3f1812 */ /* 0x000fe400078efcff */
[----:B------:R-:W-:Y:S01]  /*eb910*/  ISETP.LT.AND P1, PT, R128, UR55, !P0 ;  /* 0x0000003780007c0c */ /* 0x000fe2000c721270 */
[----:B-1----:R-:W-:Y:S01]  /*eb920*/  VIADD R103, R103, UR6 ;  /* 0x0000000667677c36 */ /* 0x002fe20008000000 */
[----:B------:R-:W-:Y:S01]  /*eb930*/  ISETP.LT.AND P2, PT, R129, UR56, !P0 ;  /* 0x0000003881007c0c */ /* 0x000fe2000c741270 */
[----:B------:R-:W-:Y:S01]  /*eb940*/  ULDC UR56, c[0x0][0x228] ;  /* 0x00008a0000387ab9 */ /* 0x000fe20000000800 */
[----:B------:R-:W-:Y:S01]  /*eb950*/  LOP3.LUT R63, R63, 0xfffffffb, RZ, 0xc0, !PT ;  /* 0xfffffffb3f3f7812 */ /* 0x000fe200078ec0ff */
[----:B------:R-:W-:-:S03]  /*eb960*/  ULDC UR55, c[0x0][0x228] ;  /* 0x00008a0000377ab9 */ /* 0x000fc60000000800 */
[----:B------:R-:W-:Y:S02]  /*eb970*/  @P3 LOP3.LUT R63, R63, 0x4, RZ, 0xfc, !PT ;  /* 0x000000043f3f3812 */ /* 0x000fe400078efcff */
[----:B------:R-:W-:-:S03]  /*eb980*/  ISETP.LT.AND P3, PT, R127, UR54, !P0 ;  /* 0x000000367f007c0c */ /* 0x000fc6000c761270 */
[----:B------:R-:W-:Y:S01]  /*eb990*/  @P1 LOP3.LUT R62, R62, 0x80000000, RZ, 0xfc, !PT ;  /* 0x800000003e3e1812 */ /* 0x000fe200078efcff */
[----:B------:R1:W-:Y:S01]  /*eb9a0*/  STL [R1+0x690], R103 ;  /* 0x0006906701007387 */ /* 0x0003e20000100800 */
[----:B------:R-:W-:Y:S01]  /*eb9b0*/  LOP3.LUT R63, R63, 0xfffffffe, RZ, 0xc0, !PT ;  /* 0xfffffffe3f3f7812 */ /* 0x000fe200078ec0ff */
[----:B------:R-:W-:Y:S01]  /*eb9c0*/  ULDC UR54, c[0x0][0x228] ;  /* 0x00008a0000367ab9 */ /* 0x000fe20000000800 */
[----:B------:R-:W-:Y:S02]  /*eb9d0*/  LOP3.LUT R62, R62, 0xbfffffff, RZ, 0xc0, !PT ;  /* 0xbfffffff3e3e7812 */ /* 0x000fe400078ec0ff */
[----:B------:R-:W-:Y:S02]  /*eb9e0*/  @P2 LOP3.LUT R63, R63, 0x1, RZ, 0xfc, !PT ;  /* 0x000000013f3f2812 */ /* 0x000fe400078efcff */
[----:B------:R-:W-:Y:S01]  /*eb9f0*/  ISETP.LT.AND P2, PT, R126, UR20, !P0 ;  /* 0x000000147e007c0c */ /* 0x000fe2000c741270 */
[----:B------:R-:W-:Y:S01]  /*eba00*/  ULDC UR20, c[0x0][0x228] ;  /* 0x00008a0000147ab9 */ /* 0x000fe20000000800 */
[----:B------:R-:W-:-:S02]  /*eba10*/  @P3 LOP3.LUT R62, R62, 0x40000000, RZ, 0xfc, !PT ;  /* 0x400000003e3e3812 */ /* 0x000fc400078efcff */
[----:B------:R-:W-:Y:S01]  /*eba20*/  ISETP.LT.AND P1, PT, R125, UR21, !P0 ;  /* 0x000000157d007c0c */ /* 0x000fe2000c721270 */
[----:B------:R-:W-:Y:S01]  /*eba30*/  ULDC UR21, c[0x0][0x228] ;  /* 0x00008a0000157ab9 */ /* 0x000fe20000000800 */
[----:B------:R-:W-:Y:S02]  /*eba40*/  LOP3.LUT R62, R62, 0xdfffffff, RZ, 0xc0, !PT ;  /* 0xdfffffff3e3e7812 */ /* 0x000fe400078ec0ff */
[----:B------:R-:W-:Y:S01]  /*eba50*/  ISETP.LT.AND P3, PT, R124, UR22, !P0 ;  /* 0x000000167c007c0c */ /* 0x000fe2000c761270 */
[----:B------:R-:W-:-:S04]  /*eba60*/  ULDC UR22, c[0x0][0x228] ;  /* 0x00008a0000167ab9 */ /* 0x000fc80000000800 */
        /* <DEDUP_REMOVED lines=109> */
[----:B------:R-:W-:-:S04]  /*ec140*/  @P2 LOP3.LUT R62, R62, 0x10, RZ, 0xfc, !PT ;  /* 0x000000103e3e2812 */ /* 0x000fc800078efcff */
[----:B------:R-:W-:-:S04]  /*ec150*/  LOP3.LUT R62, R62, 0xfffffff7, RZ, 0xc0, !PT ;  /* 0xfffffff73e3e7812 */ /* 0x000fc800078ec0ff */
[----:B------:R-:W-:Y:S02]  /*ec160*/  @P1 LOP3.LUT R62, R62, 0x8, RZ, 0xfc, !PT ;  /* 0x000000083e3e1812 */ /* 0x000fe400078efcff */
[----:B------:R-:W-:Y:S01]  /*ec170*/  ISETP.LT.AND P1, PT, R128, UR61, !P0 ;  /* 0x0000003d80007c0c */ /* 0x000fe2000c721270 */
[----:B-1----:R-:W-:Y:S01]  /*ec180*/  VIADD R103, R103, UR6 ;  /* 0x0000000667677c36 */ /* 0x002fe20008000000 */
[----:B------:R-:W-:Y:S01]  /*ec190*/  ISETP.LT.AND P2, PT, R129, UR20, !P0 ;  /* 0x0000001481007c0c */ /* 0x000fe2000c741270 */
[----:B------:R-:W-:Y:S01]  /*ec1a0*/  ULDC UR6, c[0x0][0x228] ;  /* 0x00008a0000067ab9 */ /* 0x000fe20000000800 */
[----:B------:R-:W-:Y:S01]  /*ec1b0*/  LOP3.LUT R62, R62, 0xfffffffb, RZ, 0xc0, !PT ;  /* 0xfffffffb3e3e7812 */ /* 0x000fe200078ec0ff */
[----:B------:R-:W-:Y:S01]  /*ec1c0*/  ULDC UR20, c[0x0][0x228] ;  /* 0x00008a0000147ab9 */ /* 0x000fe20000000800 */
[----:B------:R-:W-:Y:S01]  /*ec1d0*/  LOP3.LUT R59, R59, 0x7fffffff, RZ, 0xc0, !PT ;  /* 0x7fffffff3b3b7812 */ /* 0x000fe200078ec0ff */
[----:B------:R-:W-:Y:S01]  /*ec1e0*/  ULDC UR61, c[0x0][0x228] ;  /* 0x00008a00003d7ab9 */ /* 0x000fe20000000800 */
[----:B------:R-:W-:-:S02]  /*ec1f0*/  @P3 LOP3.LUT R62, R62, 0x4, RZ, 0xfc, !PT ;  /* 0x000000043e3e3812 */ /* 0x000fc400078efcff */
        /* <DEDUP_REMOVED lines=76> */
[----:B------:R-:W-:-:S02]  /*ec6c0*/  ULDC UR5, c[0x0][0x228] ;  /* 0x00008a0000057ab9 */ /* 0x000fc40000000800 */
        /* <DEDUP_REMOVED lines=63> */
[----:B-1----:R-:W-:Y:S01]  /*ecac0*/  VIADD R103, R103, UR6 ;  /* 0x0000000667677c36 */ /* 0x002fe20008000000 */
[----:B------:R-:W-:Y:S01]  /*ecad0*/  ULDC UR6, c[0x0][0x248] ;  /* 0x0000920000067ab9 */ /* 0x000fe20000000800 */
[----:B------:R-:W-:Y:S01]  /*ecae0*/  LOP3.LUT R58, R58, 0x7fffffff, RZ, 0xc0, !PT ;  /* 0x7fffffff3a3a7812 */ /* 0x000fe200078ec0ff */
[----:B------:R-:W-:Y:S01]  /*ecaf0*/  ULDC UR20, c[0x0][0x228] ;  /* 0x00008a0000147ab9 */ /* 0x000fe20000000800 */
[----:B------:R-:W-:-:S04]  /*ecb00*/  @P1 LOP3.LUT R60, R60, 0x80000000, RZ, 0xfc, !PT ;  /* 0x800000003c3c1812 */ /* 0x000fc800078efcff */
[----:B------:R-:W-:-:S04]  /*ecb10*/  LOP3.LUT R60, R60, 0xbfffffff, RZ, 0xc0, !PT ;  /* 0xbfffffff3c3c7812 */ /* 0x000fc800078ec0ff */
        /* <DEDUP_REMOVED lines=13> */
[----:B------:R-:W-:-:S03]  /*ecbf0*/  ULDC UR23, c[0x0][0x228] ;  /* 0x00008a0000177ab9 */ /* 0x000fc60000000800 */
        /* <DEDUP_REMOVED lines=1201> */
[----:B------:R-:W-:-:S09]  /*f1710*/  LOP3.LUT R20, R20, 0xfffffffd, RZ, 0xc0, !PT ;  /* 0xfffffffd14147812 */ /* 0x000fd200078ec0ff */
        /* <DEDUP_REMOVED lines=11> */
[----:B------:R-:W-:Y:S01]  /*f17d0*/  ISETP.LT.AND P2, PT, R129, UR10, !P0 ;  /* 0x0000000a81007c0c */ /* 0x000fe2000c741270 */
[----:B------:R-:W-:Y:S01]  /*f17e0*/  ULDC.64 UR10, c[0x0][0x228] ;  /* 0x00008a00000a7ab9 */ /* 0x000fe20000000a00 */
        /* <DEDUP_REMOVED lines=8> */
[----:B-1----:R-:W-:Y:S01]  /*f1870*/  VIADD R103, R103, UR6 ;  /* 0x0000000667677c36 */ /* 0x002fe20008000000 */
[----:B------:R-:W-:Y:S01]  /*f1880*/  LOP3.LUT R19, R19, 0xbfffffff, RZ, 0xc0, !PT ;  /* 0xbfffffff13137812 */ /* 0x000fe200078ec0ff */
[----:B------:R-:W-:Y:S01]  /*f1890*/  ULDC UR6, c[0x0][0x228] ;  /* 0x00008a0000067ab9 */ /* 0x000fe20000000800 */
        /* <DEDUP_REMOVED lines=124> */
[----:B-1----:R-:W-:Y:S01]  /*f2060*/  VIADD R103, R103, UR6 ;  /* 0x0000000667677c36 */ /* 0x002fe20008000000 */
[----:B------:R-:W-:Y:S01]  /*f2070*/  ISETP.LT.AND P2, PT, R129, UR10, !P0 ;  /* 0x0000000a81007c0c */ /* 0x000fe2000c741270 */
[----:B------:R-:W-:Y:S01]  /*f2080*/  ULDC.64 UR10, c[0x0][0x228] ;  /* 0x00008a00000a7ab9 */ /* 0x000fe20000000a00 */
        /* <DEDUP_REMOVED lines=16> */
[----:B-1----:R-:W-:Y:S01]  /*f2190*/  VIADD R103, R103, UR6 ;  /* 0x0000000667677c36 */ /* 0x002fe20008000000 */
[----:B------:R-:W-:Y:S01]  /*f21a0*/  LOP3.LUT R18, R18, 0xdfffffff, RZ, 0xc0, !PT ;  /* 0xdfffffff12127812 */ /* 0x000fe200078ec0ff */
[----:B------:R-:W-:Y:S01]  /*f21b0*/  ULDC UR21, c[0x0][0x228] ;  /* 0x00008a0000157ab9 */ /* 0x000fe20000000800 */
[----:B------:R-:W-:Y:S01]  /*f21c0*/  ISETP.LT.AND P3, PT, R124, UR22, !P0 ;  /* 0x000000167c007c0c */ /* 0x000fe2000c761270 */
[----:B------:R-:W-:-:S04]  /*f21d0*/  ULDC UR22, c[0x0][0x228] ;  /* 0x00008a0000167ab9 */ /* 0x000fc80000000800 */
        /* <DEDUP_REMOVED lines=387> */
[----:B------:R-:W-:Y:S02]  /*f3a10*/  LOP3.LUT R16, R16, 0xfffffff7, RZ, 0xc0, !PT ;  /* 0xfffffff710107812 */ /* 0x000fe400078ec0ff */
[----:B------:R-:W-:Y:S01]  /*f3a20*/  ISETP.LT.AND P2, PT, R129, UR52, !P0 ;  /* 0x0000003481007c0c */ /* 0x000fe2000c741270 */
[----:B------:R-:W-:-:S08]  /*f3a30*/  ULDC UR52, c[0x0][0x228] ;  /* 0x00008a0000347ab9 */ /* 0x000fd00000000800 */
        /* <DEDUP_REMOVED lines=53> */
[----:B-1----:R-:W-:Y:S01]  /*f3d90*/  VIADD R103, R103, UR6 ;  /* 0x0000000667677c36 */ /* 0x002fe20008000000 */
[----:B------:R-:W-:Y:S01]  /*f3da0*/  ISETP.LT.AND P2, PT, R112, UR60, !P0 ;  /* 0x0000003c70007c0c */ /* 0x000fe2000c741270 */
[----:B------:R-:W-:Y:S01]  /*f3db0*/  ULDC UR60, c[0x0][0x228] ;  /* 0x00008a00003c7ab9 */ /* 0x000fe20000000800 */
[----:B------:R-:W-:Y:S01]  /*f3dc0*/  ISETP.LT.AND P1, PT, R132, UR59, !P0 ;  /* 0x0000003b84007c0c */ /* 0x000fe2000c721270 */
[----:B------:R-:W-:Y:S01]  /*f3dd0*/  ULDC UR59, c[0x0][0x228] ;  /* 0x00008a00003b7ab9 */ /* 0x000fe20000000800 */
[----:B------:R-:W-:Y:S01]  /*f3de0*/  ULDC UR7, c[0x0][0x228] ;  /* 0x00008a0000077ab9 */ /* 0x000fe20000000800 */
[----:B------:R-:W-:-:S06]  /*f3df0*/  ULDC UR10, c[0x0][0x228] ;  /* 0x00008a00000a7ab9 */ /* 0x000fcc0000000800 */
        /* <DEDUP_REMOVED lines=255> */
[----:B------:R-:W-:Y:S01]  /*f4df0*/  LOP3.LUT R11, R11, 0x7fffffff, RZ, 0xc0, !PT ;  /* 0x7fffffff0b0b7812 */ /* 0x000fe200078ec0ff */
        /* <DEDUP_REMOVED lines=90> */
[----:B------:R-:W-:Y:S01]  /*f53a0*/  @P3 LOP3.LUT R13, R13, 0x2, RZ, 0xfc, !PT ;  /* 0x000000020d0d3812 */ /* 0x000fe200078efcff */
[----:B-1----:R-:W-:Y:S01]  /*f53b0*/  VIADD R103, R103, UR5 ;  /* 0x0000000567677c36 */ /* 0x002fe20008000000 */
[----:B------:R-:W-:Y:S01]  /*f53c0*/  ISETP.LT.AND P3, PT, R131, UR7, !P0 ;  /* 0x0000000783007c0c */ /* 0x000fe2000c761270 */
[----:B------:R-:W-:Y:S01]  /*f53d0*/  ULDC UR5, c[0x0][0x228] ;  /* 0x00008a0000057ab9 */ /* 0x000fe20000000800 */
[----:B------:R-:W-:Y:S01]  /*f53e0*/  LOP3.LUT R13, R13, 0xffffffef, RZ, 0xc0, !PT ;  /* 0xffffffef0d0d7812 */ /* 0x000fe200078ec0ff */
[----:B------:R-:W-:Y:S01]  /*f53f0*/  ULDC UR6, c[0x0][0x228] ;  /* 0x00008a0000067ab9 */ /* 0x000fe20000000800 */
[----:B------:R1:W-:Y:S01]  /*f5400*/  STL [R1+0x934], R103 ;  /* 0x0009346701007387 */ /* 0x0003e20000100800 */
[----:B------:R-:W-:Y:S01]  /*f5410*/  ULDC UR7, c[0x0][0x228] ;  /* 0x00008a0000077ab9 */ /* 0x000fe20000000800 */
[----:B------:R-:W-:-:S04]  /*f5420*/  @P2 LOP3.LUT R13, R13, 0x10, RZ, 0xfc, !PT ;  /* 0x000000100d0d2812 */ /* 0x000fc800078efcff */
        /* <DEDUP_REMOVED lines=115> */
[----:B------:R-:W-:Y:S01]  /*f5b60*/  ULDC.64 UR32, c[0x0][0x228] ;  /* 0x00008a0000207ab9 */ /* 0x000fe20000000a00 */
[----:B------:R-:W-:-:S04]  /*f5b70*/  LOP3.LUT R12, R12, 0xffffffbf, RZ, 0xc0, !PT ;  /* 0xffffffbf0c0c7812 */ /* 0x000fc800078ec0ff */
[----:B------:R-:W-:-:S04]  /*f5b80*/  @P1 LOP3.LUT R12, R12, 0x40, RZ, 0xfc, !PT ;  /* 0x000000400c0c1812 */ /* 0x000fc800078efcff */
[----:B------:R-:W-:-:S04]  /*f5b90*/  LOP3.LUT R12, R12, 0xffffffdf, RZ, 0xc0, !PT ;  /* 0xffffffdf0c0c7812 */ /* 0x000fc800078ec0ff */
[----:B------:R-:W-:Y:S02]  /*f5ba0*/  @P0 LOP3.LUT R12, R12, 0x20, RZ, 0xfc, !PT ;  /* 0x000000200c0c0812 */ /* 0x000fe400078efcff */
[----:B------:R-:W-:-:S04]  /*f5bb0*/  ISETP.GE.AND P0, PT, R102, UR37, PT ;  /* 0x0000002566007c0c */ /* 0x000fc8000bf06270 */
        /* <DEDUP_REMOVED lines=18> */
[----:B-1----:R-:W-:Y:S01]  /*f5ce0*/  VIADD R103, R103, UR32 ;  /* 0x0000002067677c36 */ /* 0x002fe20008000000 */
[----:B------:R-:W-:Y:S01]  /*f5cf0*/  ISETP.LT.AND P2, PT, R129, UR36, !P0 ;  /* 0x0000002481007c0c */ /* 0x000fe2000c741270 */
[----:B------:R-:W-:Y:S01]  /*f5d00*/  ULDC.64 UR36, c[0x0][0x228] ;  /* 0x00008a0000247ab9 */ /* 0x000fe20000000a00 */
[----:B------:R-:W-:Y:S01]  /*f5d10*/  ISETP.LT.AND P3, PT, R127, UR43, !P0 ;  /* 0x0000002b7f007c0c */ /* 0x000fe2000c761270 */
[----:B------:R-:W-:Y:S01]  /*f5d20*/  ULDC UR32, c[0x0][0x228] ;  /* 0x00008a0000207ab9 */ /* 0x000fe20000000800 */
[----:B------:R-:W-:Y:S01]  /*f5d30*/  LOP3.LUT R12, R12, 0xfffffffe, RZ, 0xc0, !PT ;  /* 0xfffffffe0c0c7812 */ /* 0x000fe200078ec0ff */
[----:B------:R-:W-:-:S06]  /*f5d40*/  ULDC UR44, c[0x0][0x228] ;  /* 0x00008a00002c7ab9 */ /* 0x000fcc0000000800 */
[----:B------:R-:W-:Y:S01]  /*f5d50*/  @P1 LOP3.LUT R11, R11, 0x80000000, RZ, 0xfc, !PT ;  /* 0x800000000b0b1812 */ /* 0x000fe200078efcff */
[----:B------:R1:W-:Y:S01]  /*f5d60*/  STL [R1+0x92c], R103 ;  /* 0x00092c6701007387 */ /* 0x0003e20000100800 */
        /* <DEDUP_REMOVED lines=49> */
[----:B------:R-:W-:Y:S01]  /*f6080*/  LOP3.LUT R9, R9, 0x7fffffff, RZ, 0xc0, !PT ;  /* 0x7fffffff09097812 */ /* 0x000fe200078ec0ff */
[----:B------:R-:W-:-:S04]  /*f6090*/  ULDC UR36, c[0x0][0x228] ;  /* 0x00008a0000247ab9 */ /* 0x000fc80000000800 */
        /* <DEDUP_REMOVED lines=121> */
[----:B------:R-:W-:Y:S01]  /*f6830*/  LOP3.LUT R10, R10, 0xffdfffff, RZ, 0xc0, !PT ;  /* 0xffdfffff0a0a7812 */ /* 0x000fe200078ec0ff */
[----:B-1----:R-:W-:Y:S01]  /*f6840*/  VIADD R103, R103, UR20 ;  /* 0x0000001467677c36 */ /* 0x002fe20008000000 */
[----:B------:R-:W-:Y:S02]  /*f6850*/  ULDC.64 UR20, c[0x0][0x228] ;  /* 0x00008a0000147ab9 */ /* 0x000fe40000000a00 */
        /* <DEDUP_REMOVED lines=44> */
[----:B------:R-:W-:Y:S02]  /*f6b20*/  @P1 LOP3.LUT R10, R10, 0x1000, RZ, 0xfc, !PT ;  /* 0x000010000a0a1812 */ /* 0x000fe400078efcff */
        /* <DEDUP_REMOVED lines=181> */
[----:B------:R-:W-:-:S11]  /*f7680*/  LOP3.LUT R9, R9, 0xfffffff7, RZ, 0xc0, !PT ;  /* 0xfffffff709097812 */ /* 0x000fd600078ec0ff */
[----:B------:R-:W-:Y:S02]  /*f7690*/  @P1 LOP3.LUT R9, R9, 0x8, RZ, 0xfc, !PT ;  /* 0x0000000809091812 */ /* 0x000fe400078efcff */
[----:B------:R-:W-:Y:S01]  /*f76a0*/  ISETP.LT.AND P1, PT, R128, UR50, !P0 ;  /* 0x0000003280007c0c */ /* 0x000fe2000c721270 */
[----:B------:R-:W-:Y:S01]  /*f76b0*/  ULDC UR50, c[0x0][0x228] ;  /* 0x00008a0000327ab9 */ /* 0x000fe20000000800 */
[----:B------:R-:W-:Y:S01]  /*f76c0*/  ISETP.LT.AND P2, PT, R129, UR49, !P0 ;  /* 0x0000003181007c0c */ /* 0x000fe2000c741270 */
[----:B------:R-:W-:Y:S01]  /*f76d0*/  ULDC UR49, c[0x0][0x228] ;  /* 0x00008a0000317ab9 */ /* 0x000fe20000000800 */
[----:B------:R-:W-:-:S09]  /*f76e0*/  LOP3.LUT R9, R9, 0xfffffffb, RZ, 0xc0, !PT ;  /* 0xfffffffb09097812 */ /* 0x000fd200078ec0ff */
[----:B------:R-:W-:Y:S02]  /*f76f0*/  @P1 LOP3.LUT R8, R8, 0x80000000, RZ, 0xfc, !PT ;  /* 0x8000000008081812 */ /* 0x000fe400078efcff */
[----:B------:R-:W-:Y:S01]  /*f7700*/  ISETP.LT.AND P1, PT, R127, UR47, !P0 ;  /* 0x0000002f7f007c0c */ /* 0x000fe2000c721270 */
[----:B------:R-:W-:Y:S01]  /*f7710*/  ULDC UR47, c[0x0][0x228] ;  /* 0x00008a00002f7ab9 */ /* 0x000fe20000000800 */
[----:B------:R-:W-:Y:S02]  /*f7720*/  @P3 LOP3.LUT R9, R9, 0x4, RZ, 0xfc, !PT ;  /* 0x0000000409093812 */ /* 0x000fe400078efcff */
[----:B------:R-:W-:Y:S01]  /*f7730*/  ISETP.LT.AND P3, PT, R126, UR48, !P0 ;  /* 0x000000307e007c0c */ /* 0x000fe2000c761270 */
[----:B------:R-:W-:Y:S01]  /*f7740*/  ULDC UR48, c[0x0][0x228] ;  /* 0x00008a0000307ab9 */ /* 0x000fe20000000800 */
[----:B------:R-:W-:Y:S02]  /*f7750*/  LOP3.LUT R8, R8, 0xbfffffff, RZ, 0xc0, !PT ;  /* 0xbfffffff08087812 */ /* 0x000fe400078ec0ff */
[----:B------:R-:W-:-:S05]  /*f7760*/  LOP3.LUT R9, R9, 0xfffffffe, RZ, 0xc0, !PT ;  /* 0xfffffffe09097812 */ /* 0x000fca00078ec0ff */
        /* <DEDUP_REMOVED lines=17> */
[----:B------:R-:W-:Y:S01]  /*f7880*/  ULDC UR23, c[0x0][0x228] ;  /* 0x00008a0000177ab9 */ /* 0x000fe20000000800 */
[----:B------:R-:W-:Y:S01]  /*f7890*/  ISETP.LT.AND P1, PT, R122, UR48, !P0 ;  /* 0x000000307a007c0c */ /* 0x000fe2000c721270 */
[----:B------:R1:W-:Y:S01]  /*f78a0*/  STL [R1+0x914], R103 ;  /* 0x0009146701007387 */ /* 0x0003e20000100800 */
[----:B------:R-:W-:Y:S01]  /*f78b0*/  LOP3.LUT R8, R8, 0xfbffffff, RZ, 0xc0, !PT ;  /* 0xfbffffff08087812 */ /* 0x000fe200078ec0ff */
[----:B------:R-:W-:-:S03]  /*f78c0*/  ULDC UR48, c[0x0][0x228] ;  /* 0x00008a0000307ab9 */ /* 0x000fc60000000800 */
        /* <DEDUP_REMOVED lines=103> */
[----:B------:R-:W-:Y:S01]  /*f7f40*/  ISETP.LT.AND P1, PT, R128, UR54, !P0 ;  /* 0x0000003680007c0c */ /* 0x000fe2000c721270 */
[----:B------:R-:W-:Y:S01]  /*f7f50*/  ULDC UR55, c[0x0][0x228] ;  /* 0x00008a0000377ab9 */ /* 0x000fe20000000800 */
[----:B------:R-:W-:Y:S01]  /*f7f60*/  LOP3.LUT R8, R8, 0xfffffffb, RZ, 0xc0, !PT ;  /* 0xfffffffb08087812 */ /* 0x000fe200078ec0ff */
[----:B------:R-:W-:-:S03]  /*f7f70*/  ULDC UR54, c[0x0][0x228] ;  /* 0x00008a0000367ab9 */ /* 0x000fc60000000800 */
        /* <DEDUP_REMOVED lines=19> */
[----:B------:R-:W-:Y:S02]  /*f80b0*/  LOP3.LUT R5, R5, 0x7fffffff, RZ, 0xc0, !PT ;  /* 0x7fffffff05057812 */ /* 0x000fe400078ec0ff */
[----:B------:R-:W-:Y:S01]  /*f80c0*/  LOP3.LUT R4, R4, 0x7fffffff, RZ, 0xc0, !PT ;  /* 0x7fffffff04047812 */ /* 0x000fe200078ec0ff */
[----:B------:R-:W-:Y:S01]  /*f80d0*/  VIADD R108, R133, 0x14 ;  /* 0x00000014856c7836 */ /* 0x000fe20000000000 */
        /* <DEDUP_REMOVED lines=14> */
[----:B------:R-:W-:Y:S01]  /*f81c0*/  @P3 LOP3.LUT R7, R7, 0x1000000, RZ, 0xfc, !PT ;  /* 0x0100000007073812 */ /* 0x000fe200078efcff */
[----:B------:R-:W-:Y:S01]  /*f81d0*/  BAR.SYNC.DEFER_BLOCKING 0x0 ;  /* 0x0000000000007b1d */ /* 0x000fe20000010000 */
[----:B------:R-:W-:Y:S02]  /*f81e0*/  ISETP.LT.AND P1, PT, R135, UR11, !P0 ;  /* 0x0000000b87007c0c */ /* 0x000fe4000c721270 */
[----:B------:R-:W-:-:S03]  /*f81f0*/  LOP3.LUT R7, R7, 0xff7fffff, RZ, 0xc0, !PT ;  /* 0xff7fffff07077812 */ /* 0x000fc600078ec0ff */
[----:B------:R-:W-:Y:S01]  /*f8200*/  ULDC.64 UR10, c[0x0][0x228] ;  /* 0x00008a00000a7ab9 */ /* 0x000fe20000000a00 */
[----:B------:R-:W-:Y:S02]  /*f8210*/  @P2 LOP3.LUT R7, R7, 0x800000, RZ, 0xfc, !PT ;  /* 0x0080000007072812 */ /* 0x000fe400078efcff */
[----:B------:R-:W-:Y:S01]  /*f8220*/  ISETP.LT.AND P0, PT, R134, UR6, !P0 ;  /* 0x0000000686007c0c */ /* 0x000fe2000c701270 */
[----:B------:R-:W-:Y:S01]  /*f8230*/  ULDC UR6, c[0x0][0x248] ;  /* 0x0000920000067ab9 */ /* 0x000fe20000000800 */
[----:B------:R-:W-:-:S04]  /*f8240*/  LOP3.LUT R7, R7, 0xffbfffff, RZ, 0xc0, !PT ;  /* 0xffbfffff07077812 */ /* 0x000fc800078ec0ff */
[----:B------:R-:W-:-:S04]  /*f8250*/  @P1 LOP3.LUT R7, R7, 0x400000, RZ, 0xfc, !PT ;  /* 0x0040000007071812 */ /* 0x000fc800078efcff */
[----:B------:R-:W-:-:S04]  /*f8260*/  LOP3.LUT R7, R7, 0xffdfffff, RZ, 0xc0, !PT ;  /* 0xffdfffff07077812 */ /* 0x000fc800078ec0ff */
[----:B------:R-:W-:Y:S02]  /*f8270*/  @P0 LOP3.LUT R7, R7, 0x200000, RZ, 0xfc, !PT ;  /* 0x0020000007070812 */ /* 0x000fe400078efcff */
[----:B------:R-:W-:-:S04]  /*f8280*/  ISETP.GE.AND P0, PT, R102, UR9, PT ;  /* 0x0000000966007c0c */ /* 0x000fc8000bf06270 */
[----:B------:R-:W-:Y:S02]  /*f8290*/  ISETP.LT.AND P1, PT, R130, UR10, !P0 ;  /* 0x0000000a82007c0c */ /* 0x000fe4000c721270 */
[----:B------:R-:W-:Y:S01]  /*f82a0*/  LOP3.LUT R7, R7, 0xfffdffff, RZ, 0xc0, !PT ;  /* 0xfffdffff07077812 */ /* 0x000fe200078ec0ff */
[----:B-1----:R-:W-:Y:S01]  /*f82b0*/  VIADD R103, R103, UR6 ;  /* 0x0000000667677c36 */ /* 0x002fe20008000000 */
[----:B------:R-:W-:Y:S01]  /*f82c0*/  ISETP.LT.AND P2, PT, R112, UR24, !P0 ;  /* 0x0000001870007c0c */ /* 0x000fe2000c741270 */
[----:B------:R-:W-:Y:S01]  /*f82d0*/  VIADD R102, R133, 0x19 ;  /* 0x0000001985667836 */ /* 0x000fe20000000000 */
[----:B------:R-:W-:Y:S01]  /*f82e0*/  ISETP.LT.AND P3, PT, R131, UR8, !P0 ;  /* 0x0000000883007c0c */ /* 0x000fe2000c761270 */
[----:B------:R-:W-:Y:S01]  /*f82f0*/  ULDC UR8, c[0x0][0x248] ;  /* 0x0000920000087ab9 */ /* 0x000fe20000000800 */
[----:B------:R-:W-:-:S05]  /*f8300*/  ULDC UR10, c[0x0][0x228] ;  /* 0x00008a00000a7ab9 */ /* 0x000fca0000000800 */
[----:B------:R-:W-:Y:S01]  /*f8310*/  @P1 LOP3.LUT R7, R7, 0x20000, RZ, 0xfc, !PT ;  /* 0x0002000007071812 */ /* 0x000fe200078efcff */
[----:B------:R1:W-:Y:S01]  /*f8320*/  STL [R1+0x8fc], R103 ;  /* 0x0008fc6701007387 */ /* 0x0003e20000100800 */
[----:B------:R-:W-:Y:S01]  /*f8330*/  ISETP.LT.AND P1, PT, R132, UR25, !P0 ;  /* 0x0000001984007c0c */ /* 0x000fe2000c721270 */
[----:B------:R-:W-:Y:S01]  /*f8340*/  ULDC UR6, c[0x0][0x228] ;  /* 0x00008a0000067ab9 */ /* 0x000fe20000000800 */
[----:B------:R-:W-:Y:S01]  /*f8350*/  LOP3.LUT R7, R7, 0xffefffff, RZ, 0xc0, !PT ;  /* 0xffefffff07077812 */ /* 0x000fe200078ec0ff */
[----:B------:R-:W-:Y:S01]  /*f8360*/  ULDC UR25, c[0x0][0x228] ;  /* 0x00008a0000197ab9 */ /* 0x000fe20000000800 */
[----:B------:R-:W-:Y:S02]  /*f8370*/  ULDC UR24, c[0x0][0x228] ;  /* 0x00008a0000187ab9 */ /* 0x000fe40000000800 */
        /* <DEDUP_REMOVED lines=78> */
[----:B------:R-:W-:-:S03]  /*f8860*/  ISETP.LT.AND P3, PT, R127, UR43, !P0 ;  /* 0x0000002b7f007c0c */ /* 0x000fc6000c761270 */
[----:B------:R-:W-:Y:S01]  /*f8870*/  @P1 LOP3.LUT R6, R6, 0x80000000, RZ, 0xfc, !PT ;  /* 0x8000000006061812 */ /* 0x000fe200078efcff */
[----:B-1----:R-:W-:Y:S01]  /*f8880*/  VIADD R103, R103, UR7 ;  /* 0x0000000767677c36 */ /* 0x002fe20008000000 */
[----:B------:R-:W-:Y:S01]  /*f8890*/  LOP3.LUT R7, R7, 0xfffffffe, RZ, 0xc0, !PT ;  /* 0xfffffffe07077812 */ /* 0x000fe200078ec0ff */
[----:B------:R-:W-:Y:S01]  /*f88a0*/  ULDC UR7, c[0x0][0x228] ;  /* 0x00008a0000077ab9 */ /* 0x000fe20000000800 */
[----:B------:R-:W-:Y:S02]  /*f88b0*/  LOP3.LUT R6, R6, 0xbfffffff, RZ, 0xc0, !PT ;  /* 0xbfffffff06067812 */ /* 0x000fe400078ec0ff */
[----:B------:R-:W-:Y:S01]  /*f88c0*/  LOP3.LUT R0, R0, 0x7fffffff, RZ, 0xc0, !PT ;  /* 0x7fffffff00007812 */ /* 0x000fe200078ec0ff */
[----:B------:R-:W-:Y:S01]  /*f88d0*/  VIADD R110, R133, 0x60 ;  /* 0x00000060856e7836 */ /* 0x000fe20000000000 */
[----:B------:R-:W-:Y:S02]  /*f88e0*/  @P2 LOP3.LUT R7, R7, 0x1, RZ, 0xfc, !PT ;  /* 0x0000000107072812 */ /* 0x000fe400078efcff */
[----:B------:R-:W-:Y:S01]  /*f88f0*/  LOP3.LUT R2, R2, 0xfffffffe, RZ, 0xc0, !PT ;  /* 0xfffffffe02027812 */ /* 0x000fe200078ec0ff */
[----:B------:R-:W-:Y:S01]  /*f8900*/  VIADD R109, R133, 0x13 ;  /* 0x00000013856d7836 */ /* 0x000fe20000000000 */
[----:B------:R-:W-:Y:S01]  /*f8910*/  ISETP.LT.AND P2, PT, R126, UR52, !P0 ;  /* 0x000000347e007c0c */ /* 0x000fe2000c741270 */
[----:B------:R-:W-:Y:S01]  /*f8920*/  ULDC UR52, c[0x0][0x228] ;  /* 0x00008a0000347ab9 */ /* 0x000fe20000000800 */
[----:B------:R-:W-:Y:S01]  /*f8930*/  @P3 LOP3.LUT R6, R6, 0x40000000, RZ, 0xfc, !PT ;  /* 0x4000000006063812 */ /* 0x000fe200078efcff */
[----:B------:R-:W1:Y:S01]  /*f8940*/  S2R R111, SR_TID.X ;  /* 0x00000000006f7919 */ /* 0x000e620000002100 */
[----:B------:R-:W-:Y:S01]  /*f8950*/  ISETP.LT.AND P1, PT, R125, UR49, !P0 ;  /* 0x000000317d007c0c */ /* 0x000fe2000c721270 */
[----:B------:R-:W-:Y:S01]  /*f8960*/  ULDC UR49, c[0x0][0x228] ;  /* 0x00008a0000317ab9 */ /* 0x000fe20000000800 */
        /* <DEDUP_REMOVED lines=114> */
[----:B--2---:R-:W-:Y:S01]  /*f9090*/  VIADD R103, R103, UR5 ;  /* 0x0000000567677c36 */ /* 0x004fe20008000000 */
        /* <DEDUP_REMOVED lines=49> */
[----:B------:R-:W-:Y:S02]  /*f93b0*/  ISETP.LT.AND P1, PT, R135, UR12, !P0 ;  /* 0x0000000c87007c0c */ /* 0x000fe4000c721270 */
        /* <DEDUP_REMOVED lines=12> */
[----:B------:R-:W-:Y:S01]  /*f9480*/  VIADD R102, R103, UR30 ;  /* 0x0000001e67667c36 */ /* 0x000fe20008000000 */
[----:B------:R-:W-:Y:S01]  /*f9490*/  ISETP.LT.AND P3, PT, R132, UR59, !P0 ;  /* 0x0000003b84007c0c */ /* 0x000fe2000c761270 */
[----:B------:R-:W-:Y:S01]  /*f94a0*/  ULDC UR59, c[0x0][0x228] ;  /* 0x00008a00003b7ab9 */ /* 0x000fe20000000800 */
[----:B------:R-:W-:Y:S01]  /*f94b0*/  ISETP.LT.AND P2, PT, R131, UR36, !P0 ;  /* 0x0000002483007c0c */ /* 0x000fe2000c741270 */
[----:B------:R-:W-:Y:S01]  /*f94c0*/  ULDC UR36, c[0x0][0x228] ;  /* 0x00008a0000247ab9 */ /* 0x000fe20000000800 */
[----:B------:R-:W-:-:S05]  /*f94d0*/  ULDC UR12, c[0x0][0x228] ;  /* 0x00008a00000c7ab9 */ /* 0x000fca0000000800 */
[----:B------:R-:W-:Y:S02]  /*f94e0*/  @P1 LOP3.LUT R5, R5, 0x20000, RZ, 0xfc, !PT ;  /* 0x0002000005051812 */ /* 0x000fe400078efcff */
[----:B------:R-:W-:Y:S01]  /*f94f0*/  ISETP.LT.AND P1, PT, R112, UR37, !P0 ;  /* 0x0000002570007c0c */ /* 0x000fe2000c721270 */
[----:B------:R-:W-:Y:S01]  /*f9500*/  ULDC UR37, c[0x0][0x228] ;  /* 0x00008a0000257ab9 */ /* 0x000fe20000000800 */
[----:B------:R-:W-:-:S11]  /*f9510*/  LOP3.LUT R5, R5, 0xffefffff, RZ, 0xc0, !PT ;  /* 0xffefffff05057812 */ /* 0x000fd600078ec0ff */
        /* <DEDUP_REMOVED lines=27> */
[----:B--2---:R-:W-:Y:S01]  /*f96d0*/  VIADD R103, R133, 0x15 ;  /* 0x0000001585677836 */ /* 0x004fe20000000000 */
[----:B------:R-:W-:Y:S01]  /*f96e0*/  LOP3.LUT R5, R5, 0xfffff7ff, RZ, 0xc0, !PT ;  /* 0xfffff7ff05057812 */ /* 0x000fe200078ec0ff */
[----:B------:R-:W-:Y:S01]  /*f96f0*/  VIADD R113, R102, UR39 ;  /* 0x0000002766717c36 */ /* 0x000fe20008000000 */
[----:B------:R-:W-:Y:S01]  /*f9700*/  ISETP.LT.AND P1, PT, R122, UR36, !P0 ;  /* 0x000000247a007c0c */ /* 0x000fe2000c721270 */
[----:B------:R-:W-:Y:S01]  /*f9710*/  ULDC.64 UR36, c[0x0][0x228] ;  /* 0x00008a0000247ab9 */ /* 0x000fe20000000a00 */
[----:B------:R-:W-:Y:S01]  /*f9720*/  @P3 LOP3.LUT R5, R5, 0x800, RZ, 0xfc, !PT ;  /* 0x0000080005053812 */ /* 0x000fe200078efcff */
[----:B------:R1:W-:Y:S01]  /*f9730*/  STL [R1+0x704], R102 ;  /* 0x0007046601007387 */ /* 0x0003e20000100800 */
[----:B------:R-:W-:-:S02]  /*f9740*/  ULDC UR59, c[0x0][0x228] ;  /* 0x00008a00003b7ab9 */ /* 0x000fc40000000800 */
[----:B------:R-:W-:Y:S01]  /*f9750*/  LOP3.LUT R5, R5, 0xfffffbff, RZ, 0xc0, !PT ;  /* 0xfffffbff05057812 */ /* 0x000fe200078ec0ff */
[----:B------:R-:W-:Y:S01]  /*f9760*/  VIADD R252, R113, UR38 ;  /* 0x0000002671fc7c36 */ /* 0x000fe20008000000 */
[----:B------:R-:W-:Y:S01]  /*f9770*/  ISETP.LT.AND P3, PT, R121, UR31, !P0 ;  /* 0x0000001f79007c0c */ /* 0x000fe2000c761270 */
[----:B------:R-:W-:Y:S01]  /*f9780*/  ULDC.64 UR38, c[0x0][0x228] ;  /* 0x00008a0000267ab9 */ /* 0x000fe20000000a00 */
[----:B------:R-:W-:Y:S01]  /*f9790*/  @P2 LOP3.LUT R5, R5, 0x400, RZ, 0xfc, !PT ;  /* 0x0000040005052812 */ /* 0x000fe200078efcff */
[----:B------:R-:W-:Y:S01]  /*f97a0*/  ULDC.64 UR30, c[0x0][0x228] ;  /* 0x00008a00001e7ab9 */ /* 0x000fe20000000a00 */
[----:B------:R-:W2:Y:S02]  /*f97b0*/  LDL.LU R104, [R1+0x6e0] ;  /* 0x0006e00001687983 */ /* 0x000ea40000300800 */
[----:B------:R-:W-:Y:S02]  /*f97c0*/  LOP3.LUT R5, R5, 0xfffffdff, RZ, 0xc0, !PT ;  /* 0xfffffdff05057812 */ /* 0x000fe400078ec0ff */
[----:B------:R-:W-:Y:S01]  /*f97d0*/  ISETP.LT.AND P2, PT, R120, UR61, !P0 ;  /* 0x0000003d78007c0c */ /* 0x000fe2000c741270 */
[----:B------:R-:W-:Y:S01]  /*f97e0*/  ULDC UR61, c[0x0][0x228] ;  /* 0x00008a00003d7ab9 */ /* 0x000fe20000000800 */
[----:B------:R-:W-:Y:S01]  /*f97f0*/  @P1 LOP3.LUT R5, R5, 0x200, RZ, 0xfc, !PT ;  /* 0x0000020005051812 */ /* 0x000fe200078efcff */
[----:B------:R-:W-:Y:S01]  /*f9800*/  VIADD R223, R252, UR43 ;  /* 0x0000002bfcdf7c36 */ /* 0x000fe20008000000 */
[----:B------:R-:W-:Y:S01]  /*f9810*/  ISETP.GE.AND P4, PT, R110, UR31, PT ;  /* 0x0000001f6e007c0c */ /* 0x000fe2000bf86270 */
[----:B------:R-:W2:Y:S01]  /*f9820*/  LDL.LU R105, [R1+0x6e8] ;  /* 0x0006e80001697983 */ /* 0x000ea20000300800 */
        /* <DEDUP_REMOVED lines=26> */
[----:B------:R-:W-:Y:S02]  /*f99d0*/  ISETP.LT.AND P1, PT, R131, UR36, !P0 ;  /* 0x0000002483007c0c */ /* 0x000fe4000c721270 */
[----:B------:R-:W-:Y:S02]  /*f99e0*/  ISETP.LT.AND P2, PT, R128, UR60, !P0 ;  /* 0x0000003c80007c0c */ /* 0x000fe4000c741270 */
[----:B------:R-:W-:Y:S02]  /*f99f0*/  ISETP.LT.AND P3, PT, R129, UR13, !P0 ;  /* 0x0000000d81007c0c */ /* 0x000fe4000c761270 */
[----:B------:R-:W-:-:S07]  /*f9a00*/  LOP3.LUT R5, R5, 0xfffffffb, RZ, 0xc0, !PT ;  /* 0xfffffffb05057812 */ /* 0x000fce00078ec0ff */
[----:B------:R-:W-:Y:S02]  /*f9a10*/  @P1 LOP3.LUT R5, R5, 0x4, RZ, 0xfc, !PT ;  /* 0x0000000405051812 */ /* 0x000fe400078efcff */
[----:B------:R-:W-:Y:S02]  /*f9a20*/  ISETP.LT.AND P1, PT, R127, UR61, !P0 ;  /* 0x0000003d7f007c0c */ /* 0x000fe4000c721270 */
[----:B------:R-:W-:Y:S02]  /*f9a30*/  LOP3.LUT R5, R5, 0xfffffffe, RZ, 0xc0, !PT ;  /* 0xfffffffe05057812 */ /* 0x000fe400078ec0ff */
[----:B------:R-:W-:Y:S02]  /*f9a40*/  @P2 LOP3.LUT R4, R4, 0x80000000, RZ, 0xfc, !PT ;  /* 0x8000000004042812 */ /* 0x000fe400078efcff */
[----:B------:R-:W-:Y:S02]  /*f9a50*/  @P3 LOP3.LUT R5, R5, 0x1, RZ, 0xfc, !PT ;  /* 0x0000000105053812 */ /* 0x000fe400078efcff */
[----:B------:R-:W-:-:S02]  /*f9a60*/  ISETP.LT.AND P3, PT, R126, UR35, !P0 ;  /* 0x000000237e007c0c */ /* 0x000fc4000c761270 */
        /* <DEDUP_REMOVED lines=24> */
[----:B------:R-:W-:Y:S02]  /*f9bf0*/  LOP3.LUT R4, R4, 0xffbfffff, RZ, 0xc0, !PT ;  /* 0xffbfffff04047812 */ /* 0x000fe400078ec0ff */
[----:B------:R-:W-:Y:S02]  /*f9c00*/  ISETP.GE.AND P0, PT, R108, UR37, PT ;  /* 0x000000256c007c0c */ /* 0x000fe4000bf06270 */
        /* <DEDUP_REMOVED lines=29> */
[----:B------:R-:W-:Y:S02]  /*f9de0*/  ISETP.LT.AND P3, PT, R124, UR20, !P0 ;  /* 0x000000147c007c0c */ /* 0x000fe4000c761270 */
[----:B------:R-:W-:-:S04]  /*f9df0*/  LOP3.LUT R4, R4, 0xffffefff, RZ, 0xc0, !PT ;  /* 0xffffefff04047812 */ /* 0x000fc800078ec0ff */
        /* <DEDUP_REMOVED lines=12> */
[----:B------:R-:W-:Y:S02]  /*f9ec0*/  LOP3.LUT R0, R0, 0xefffffff, RZ, 0xc0, !PT ;  /* 0xefffffff00007812 */ /* 0x000fe400078ec0ff */
[----:B------:R-:W-:Y:S02]  /*f9ed0*/  ISETP.LT.AND P3, PT, R128, UR30, !P4 ;  /* 0x0000001e80007c0c */ /* 0x000fe4000e761270 */
[----:B------:R-:W-:-:S04]  /*f9ee0*/  @P2 LOP3.LUT R0, R0, 0x10000000, RZ, 0xfc, !PT ;  /* 0x1000000000002812 */ /* 0x000fc800078efcff */
[----:B------:R-:W-:Y:S02]  /*f9ef0*/  LOP3.LUT R0, R0, 0xf7ffffff, RZ, 0xc0, !PT ;  /* 0xf7ffffff00007812 */ /* 0x000fe400078ec0ff */
[----:B------:R-:W-:Y:S02]  /*f9f00*/  LOP3.LUT R4, R4, 0xfffff7ff, RZ, 0xc0, !PT ;  /* 0xfffff7ff04047812 */ /* 0x000fe400078ec0ff */
[----:B------:R-:W-:Y:S02]  /*f9f10*/  @P1 LOP3.LUT R0, R0, 0x8000000, RZ, 0xfc, !PT ;  /* 0x0800000000001812 */ /* 0x000fe400078efcff */
[----:B------:R-:W-:Y:S02]  /*f9f20*/  ISETP.LT.AND P1, PT, R127, UR34, !P4 ;  /* 0x000000227f007c0c */ /* 0x000fe4000e721270 */
[----:B------:R-:W-:-:S04]  /*f9f30*/  @P3 LOP3.LUT R4, R4, 0x800, RZ, 0xfc, !PT ;  /* 0x0000080004043812 */ /* 0x000fc800078efcff */
[----:B------:R-:W-:Y:S02]  /*f9f40*/  LOP3.LUT R4, R4, 0xfffffbff, RZ, 0xc0, !PT ;  /* 0xfffffbff04047812 */ /* 0x000fe400078ec0ff */
[----:B------:R-:W-:-:S05]  /*f9f50*/  ISETP.GE.AND P2, PT, R135, UR57, PT ;  /* 0x0000003987007c0c */ /* 0x000fca000bf46270 */
[----:B------:R-:W-:Y:S02]  /*f9f60*/  @P1 LOP3.LUT R4, R4, 0x400, RZ, 0xfc, !PT ;  /* 0x0000040004041812 */ /* 0x000fe400078efcff */
[----:B------:R-:W-:Y:S02]  /*f9f70*/  ISETP.LT.AND P1, PT, R126, UR55, !P4 ;  /* 0x000000377e007c0c */ /* 0x000fe4000e721270 */
[----:B------:R-:W-:Y:S02]  /*f9f80*/  ISETP.LT.AND P3, PT, R125, UR54, !P4 ;  /* 0x000000367d007c0c */ /* 0x000fe4000e761270 */
[----:B------:R-:W-:Y:S02]  /*f9f90*/  LOP3.LUT R4, R4, 0xfffffdff, RZ, 0xc0, !PT ;  /* 0xfffffdff04047812 */ /* 0x000fe400078ec0ff */
[----:B------:R-:W-:Y:S02]  /*f9fa0*/  @P2 LOP3.LUT R2, R2, 0x1, RZ, 0xfc, !PT ;  /* 0x0000000102022812 */ /* 0x000fe400078efcff */
[----:B------:R-:W-:-:S05]  /*f9fb0*/  ISETP.LT.AND P2, PT, R124, UR53, !P4 ;  /* 0x000000357c007c0c */ /* 0x000fca000e741270 */
        /* <DEDUP_REMOVED lines=12> */
[----:B------:R-:W-:Y:S02]  /*fa080*/  @P3 LOP3.LUT R4, R4, 0x20, RZ, 0xfc, !PT ;  /* 0x0000002004043812 */ /* 0x000fe400078efcff */
[----:B------:R-:W-:-:S02]  /*fa090*/  ISETP.LT.AND P1, PT, R120, UR49, !P4 ;  /* 0x0000003178007c0c */ /* 0x000fc4000e721270 */
[----:B------:R-:W-:Y:S02]  /*fa0a0*/  LOP3.LUT R4, R4, 0xffffffef, RZ, 0xc0, !PT ;  /* 0xffffffef04047812 */ /* 0x000fe400078ec0ff */
[----:B------:R-:W-:Y:S02]  /*fa0b0*/  LOP3.LUT R0, R0, 0xfbffffff, RZ, 0xc0, !PT ;  /* 0xfbffffff00007812 */ /* 0x000fe400078ec0ff */
[----:B------:R-:W-:Y:S02]  /*fa0c0*/  @P2 LOP3.LUT R4, R4, 0x10, RZ, 0xfc, !PT ;  /* 0x0000001004042812 */ /* 0x000fe400078efcff */
[----:B------:R-:W-:Y:S02]  /*fa0d0*/  ISETP.LT.AND P3, PT, R135, UR48, !P4 ;  /* 0x0000003087007c0c */ /* 0x000fe4000e761270 */
[----:B------:R-:W-:Y:S02]  /*fa0e0*/  @P0 LOP3.LUT R0, R0, 0x4000000, RZ, 0xfc, !PT ;  /* 0x0400000000000812 */ /* 0x000fe400078efcff */
[----:B------:R-:W-:-:S02]  /*fa0f0*/  LOP3.LUT R4, R4, 0xfffffff7, RZ, 0xc0, !PT ;  /* 0xfffffff704047812 */ /* 0x000fc400078ec0ff */
[----:B------:R-:W-:Y:S02]  /*fa100*/  ISETP.GE.AND P0, PT, R109, UR39, PT ;  /* 0x000000276d007c0c */ /* 0x000fe4000bf06270 */
[----:B------:R-:W-:Y:S02]  /*fa110*/  @P1 LOP3.LUT R4, R4, 0x8, RZ, 0xfc, !PT ;  /* 0x0000000804041812 */ /* 0x000fe400078efcff */
[----:B------:R-:W-:Y:S02]  /*fa120*/  ISETP.LT.AND P1, PT, R112, UR46, !P0 ;  /* 0x0000002e70007c0c */ /* 0x000fe4000c721270 */
[----:B------:R-:W-:Y:S02]  /*fa130*/  ISETP.LT.AND P2, PT, R134, UR47, !P4 ;  /* 0x0000002f86007c0c */ /* 0x000fe4000e741270 */
[----:B------:R-:W-:Y:S02]  /*fa140*/  LOP3.LUT R4, R4, 0xfffffffb, RZ, 0xc0, !PT ;  /* 0xfffffffb04047812 */ /* 0x000fe400078ec0ff */
[----:B------:R-:W-:-:S02]  /*fa150*/  LOP3.LUT R0, R0, 0xfdffffff, RZ, 0xc0, !PT ;  /* 0xfdffffff00007812 */ /* 0x000fc400078ec0ff */
        /* <DEDUP_REMOVED lines=12> */
[----:B------:R-:W-:Y:S01]  /*fa220*/  LOP3.LUT R0, R0, 0xffbfffff, RZ, 0xc0, !PT ;  /* 0xffbfffff00007812 */ /* 0x000fe200078ec0ff */
[----:B------:R-:W-:Y:S01]  /*fa230*/  VIADD R108, R223, UR58 ;  /* 0x0000003adf6c7c36 */ /* 0x000fe20008000000 */
[----:B------:R3:W-:Y:S02]  /*fa240*/  STL [R1+0x700], R113 ;  /* 0x0007007101007387 */ /* 0x0007e40000100800 */
[----:B------:R-:W-:Y:S02]  /*fa250*/  @P1 LOP3.LUT R0, R0, 0x400000, RZ, 0xfc, !PT ;  /* 0x0040000000001812 */ /* 0x000fe400078efcff */
[----:B------:R-:W2:Y:S02]  /*fa260*/  LDL.LU R106, [R1+0x3010] ;  /* 0x00301000016a7983 */ /* 0x000ea40000300800 */
[----:B------:R-:W-:-:S02]  /*fa270*/  LOP3.LUT R0, R0, 0xffdfffff, RZ, 0xc0, !PT ;  /* 0xffdfffff00007812 */ /* 0x000fc400078ec0ff */
[----:B------:R-:W2:Y:S01]  /*fa280*/  LDL.LU R107, [R1+0x3018] ;  /* 0x00301800016b7983 */ /* 0x000ea20000300800 */
[----:B------:R-:W-:-:S03]  /*fa290*/  ISETP.LT.AND P2, PT, R128, UR12, !P0 ;  /* 0x0000000c80007c0c */ /* 0x000fc6000c741270 */
[----:B------:R4:W-:Y:S01]  /*fa2a0*/  STL [R1+0xb58], R108 ;  /* 0x000b586c01007387 */ /* 0x0009e20000100800 */
[----:B------:R-:W-:Y:S02]  /*fa2b0*/  @P3 LOP3.LUT R0, R0, 0x200000, RZ, 0xfc, !PT ;  /* 0x0020000000003812 */ /* 0x000fe400078efcff */
[----:B------:R-:W-:Y:S02]  /*fa2c0*/  ISETP.LT.AND P1, PT, R127, UR59, !P0 ;  /* 0x0000003b7f007c0c */ /* 0x000fe4000c721270 */
[----:B------:R-:W-:-:S04]  /*fa2d0*/  LOP3.LUT R0, R0, 0xfff7ffff, RZ, 0xc0, !PT ;  /* 0xfff7ffff00007812 */ /* 0x000fc800078ec0ff */
[----:B------:R-:W-:-:S04]  /*fa2e0*/  LOP3.LUT R0, R0, 0xffefffff, RZ, 0xc0, !PT ;  /* 0xffefffff00007812 */ /* 0x000fc800078ec0ff */
[----:B------:R-:W-:Y:S02]  /*fa2f0*/  @P2 LOP3.LUT R0, R0, 0x100000, RZ, 0xfc, !PT ;  /* 0x0010000000002812 */ /* 0x000fe400078efcff */
[----:B-1----:R-:W-:Y:S02]  /*fa300*/  LOP3.LUT R102, R111, 0x1f, RZ, 0xc0, !PT ;  /* 0x0000001f6f667812 */ /* 0x002fe400078ec0ff */
[----:B------:R-:W-:Y:S02]  /*fa310*/  ISETP.GE.AND P5, PT, R134, UR56, PT ;  /* 0x0000003886007c0c */ /* 0x000fe4000bfa6270 */
[----:B------:R-:W-:Y:S02]  /*fa320*/  @P1 LOP3.LUT R0, R0, 0x80000, RZ, 0xfc, !PT ;  /* 0x0008000000001812 */ /* 0x000fe400078efcff */
[----:B------:R-:W-:Y:S01]  /*fa330*/  LEA R102, R102, UR4, 0x4 ;  /* 0x0000000466667c11 */ /* 0x000fe2000f8e20ff */
[----:B------:R-:W4:Y:S01]  /*fa340*/  LDL.LU R112, [R1+0x30] ;  /* 0x0000300001707983 */ /* 0x000f220000300800 */
[----:B------:R-:W-:Y:S01]  /*fa350*/  ULDC UR4, c[0x0][0x228] ;  /* 0x00008a0000047ab9 */ /* 0x000fe20000000800 */
[----:B------:R-:W-:Y:S01]  /*fa360*/  ULDC UR59, c[0x0][0x228] ;  /* 0x00008a00003b7ab9 */ /* 0x000fe20000000800 */
[----:B------:R-:W-:Y:S01]  /*fa370*/  ULDC UR58, c[0x0][0x228] ;  /* 0x00008a00003a7ab9 */ /* 0x000fe20000000800 */
[----:B--2---:R-:W-:Y:S01]  /*fa380*/  STSM.16.M88.4 [R102], R104 ;  /* 0x0000006866007844 */ /* 0x004fe20000000200 */
[----:B------:R-:W-:-:S03]  /*fa390*/  NOP ;  /* 0x0000000000007918 */ /* 0x000fc60000000000 */
[----:B---3--:R-:W2:Y:S01]  /*fa3a0*/  LDL.LU R113, [R1+0x38] ;  /* 0x0000380001717983 */ /* 0x008ea20000300800 */
[----:B------:R-:W-:Y:S01]  /*fa3b0*/  ULDC UR57, c[0x0][0x228] ;  /* 0x00008a0000397ab9 */ /* 0x000fe20000000800 */
[----:B------:R-:W-:Y:S01]  /*fa3c0*/  ULDC UR40, c[0x0][0x228] ;  /* 0x00008a0000287ab9 */ /* 0x000fe20000000800 */
[----:B------:R-:W-:Y:S01]  /*fa3d0*/  ULDC UR39, c[0x0][0x228] ;  /* 0x00008a0000277ab9 */ /* 0x000fe20000000800 */
[----:B------:R-:W2:Y:S01]  /*fa3e0*/  LDL.LU R114, [R1+0x2fc0] ;  /* 0x002fc00001727983 */ /* 0x000ea20000300800 */
[----:B------:R-:W-:Y:S01]  /*fa3f0*/  ULDC UR32, c[0x0][0x228] ;  /* 0x00008a0000207ab9 */ /* 0x000fe20000000800 */
[----:B------:R-:W-:Y:S01]  /*fa400*/  ULDC UR5, c[0x0][0x228] ;  /* 0x00008a0000057ab9 */ /* 0x000fe20000000800 */
[----:B------:R-:W-:Y:S01]  /*fa410*/  ULDC UR6, c[0x0][0x228] ;  /* 0x00008a0000067ab9 */ /* 0x000fe20000000800 */
[----:B------:R-:W1:Y:S01]  /*fa420*/  LDS.128 R116, [R102] ;  /* 0x0000000066747984 */ /* 0x000e620000000c00 */
[----:B------:R-:W-:Y:S01]  /*fa430*/  ULDC UR7, c[0x0][0x228] ;  /* 0x00008a0000077ab9 */ /* 0x000fe20000000800 */
[----:B------:R-:W-:Y:S01]  /*fa440*/  ULDC UR33, c[0x0][0x228] ;  /* 0x00008a0000217ab9 */ /* 0x000fe20000000800 */
[----:B------:R-:W-:Y:S01]  /*fa450*/  ULDC UR34, c[0x0][0x228] ;  /* 0x00008a0000227ab9 */ /* 0x000fe20000000800 */
[----:B------:R-:W2:Y:S01]  /*fa460*/  LDL.LU R115, [R1+0x2fc8] ;  /* 0x002fc80001737983 */ /* 0x000ea20000300800 */
[----:B------:R-:W-:-:S03]  /*fa470*/  NOP ;  /* 0x0000000000007918 */ /* 0x000fc60000000000 */
[----:B----4-:R-:W3:Y:S01]  /*fa480*/  LDL.LU R108, [R1+0x70] ;  /* 0x00007000016c7983 */ /* 0x010ee20000300800 */
[----:B------:R-:W-:Y:S01]  /*fa490*/  ULDC UR35, c[0x0][0x228] ;  /* 0x00008a0000237ab9 */ /* 0x000fe20000000800 */
[----:B------:R-:W-:Y:S01]  /*fa4a0*/  ULDC UR36, c[0x0][0x228] ;  /* 0x00008a0000247ab9 */ /* 0x000fe20000000800 */
[----:B------:R-:W-:Y:S01]  /*fa4b0*/  ULDC UR37, c[0x0][0x228] ;  /* 0x00008a0000257ab9 */ /* 0x000fe20000000800 */
[----:B------:R-:W3:Y:S01]  /*fa4c0*/  LDL.LU R109, [R1+0x78] ;  /* 0x00007800016d7983 */ /* 0x000ee20000300800 */
        /* <DEDUP_REMOVED lines=24> */
[----:B-1----:R-:W-:Y:S01]  /*fa650*/  STL.64 [R1+0x600], R116 ;  /* 0x0006007401007387 */ /* 0x002fe20000100a00 */
[----:B------:R-:W-:Y:S01]  /*fa660*/  ULDC UR20, c[0x0][0x228] ;  /* 0x00008a0000147ab9 */ /* 0x000fe20000000800 */
[----:B------:R-:W-:Y:S01]  /*fa670*/  ULDC UR19, c[0x0][0x228] ;  /* 0x00008a0000137ab9 */ /* 0x000fe20000000800 */
[----:B------:R-:W-:Y:S01]  /*fa680*/  ULDC UR18, c[0x0][0x228] ;  /* 0x00008a0000127ab9 */ /* 0x000fe20000000800 */
[----:B------:R-:W-:Y:S01]  /*fa690*/  STL.64 [R1+0x608], R118 ;  /* 0x0006087601007387 */ /* 0x000fe20000100a00 */
[----:B------:R-:W-:Y:S01]  /*fa6a0*/  ULDC UR17, c[0x0][0x228] ;  /* 0x00008a0000117ab9 */ /* 0x000fe20000000800 */
[----:B------:R-:W-:Y:S01]  /*fa6b0*/  ULDC UR16, c[0x0][0x228] ;  /* 0x00008a0000107ab9 */ /* 0x000fe20000000800 */
[----:B------:R-:W-:Y:S01]  /*fa6c0*/  ULDC UR15, c[0x0][0x228] ;  /* 0x00008a00000f7ab9 */ /* 0x000fe20000000800 */
[----:B------:R-:W3:Y:S01]  /*fa6d0*/  LDL.LU R110, [R1+0x2770] ;  /* 0x00277000016e7983 */ /* 0x000ee20000300800 */
        /* <DEDUP_REMOVED lines=11> */
[----:B--2---:R1:W-:Y:S01]  /*fa790*/  STSM.16.M88.4 [R102], R112 ;  /* 0x0000007066007844 */ /* 0x0043e20000000200 */
[----:B------:R-:W-:-:S03]  /*fa7a0*/  NOP ;  /* 0x0000000000007918 */ /* 0x000fc60000000000 */
[----:B------:R-:W2:Y:S01]  /*fa7b0*/  LDS.128 R116, [R102] ;  /* 0x0000000066747984 */ /* 0x000ea20000000c00 */
[----:B------:R-:W-:-:S03]  /*fa7c0*/  NOP ;  /* 0x0000000000007918 */ /* 0x000fc60000000000 */
[----:B-1----:R-:W4:Y:S04]  /*fa7d0*/  LDL.LU R112, [R1+0x490] ;  /* 0x0004900001707983 */ /* 0x002f280000300800 */
[----:B------:R-:W4:Y:S04]  /*fa7e0*/  LDL.LU R113, [R1+0x498] ;  /* 0x0004980001717983 */ /* 0x000f280000300800 */
[----:B--2---:R-:W-:Y:S04]  /*fa7f0*/  STL.64 [R1+0x5f0], R116 ;  /* 0x0005f07401007387 */ /* 0x004fe80000100a00 */
[----:B---3--:R1:W-:Y:S04]  /*fa800*/  STSM.16.M88.4 [R102], R108 ;  /* 0x0000006c66007844 */ /* 0x0083e80000000200 */
[----:B------:R-:W-:Y:S01]  /*fa810*/  STL.64 [R1+0x5f8], R118 ;  /* 0x0005f87601007387 */ /* 0x000fe20000100a00 */
[----:B------:R-:W-:-:S03]  /*fa820*/  NOP ;  /* 0x0000000000007918 */ /* 0x000fc60000000000 */
[----:B------:R-:W4:Y:S04]  /*fa830*/  LDL.LU R114, [R1+0x2ef0] ;  /* 0x002ef00001727983 */ /* 0x000f280000300800 */
[----:B------:R-:W2:Y:S04]  /*fa840*/  LDS.128 R116, [R102] ;  /* 0x0000000066747984 */ /* 0x000ea80000000c00 */
[----:B------:R-:W4:Y:S01]  /*fa850*/  LDL.LU R115, [R1+0x2ef8] ;  /* 0x002ef80001737983 */ /* 0x000f220000300800 */
[----:B------:R-:W-:-:S03]  /*fa860*/  NOP ;  /* 0x0000000000007918 */ /* 0x000fc60000000000 */
[----:B-1----:R-:W3:Y:S04]  /*fa870*/  LDL.LU R108, [R1+0x200] ;  /* 0x00020000016c7983 */ /* 0x002ee80000300800 */
[----:B------:R-:W3:Y:S04]  /*fa880*/  LDL.LU R109, [R1+0x208] ;  /* 0x00020800016d7983 */ /* 0x000ee80000300800 */
[----:B--2---:R-:W-:Y:S04]  /*fa890*/  STL.64 [R1+0x5e0], R116 ;  /* 0x0005e07401007387 */ /* 0x004fe80000100a00 */
[----:B------:R-:W-:Y:S04]  /*fa8a0*/  STL.64 [R1+0x5e8], R118 ;  /* 0x0005e87601007387 */ /* 0x000fe80000100a00 */
[----:B------:R-:W3:Y:S04]  /*fa8b0*/  LDL.LU R110, [R1+0x2e20] ;  /* 0x002e2000016e7983 */ /* 0x000ee80000300800 */
[----:B------:R-:W3:Y:S04]  /*fa8c0*/  LDL.LU R111, [R1+0x2e28] ;  /* 0x002e2800016f7983 */ /* 0x000ee80000300800 */
[----:B----4-:R1:W-:Y:S01]  /*fa8d0*/  STSM.16.M88.4 [R102], R112 ;  /* 0x0000007066007844 */ /* 0x0103e20000000200 */
        /* <DEDUP_REMOVED lines=209> */
[----:B------:R-:W2:Y:S04]  /*fb5f0*/  LDS.128 R116, [R102] ;  /* 0x0000000066747984 */ /* 0x000ea80000000c00 */
[----:B------:R-:W4:Y:S04]  /*fb600*/  LDL.LU R114, [R1+0x2bb4] ;  /* 0x002bb40001727983 */ /* 0x000f280000300800 */
        /* <DEDUP_REMOVED lines=10> */
[----:B------:R-:W-:Y:S01]  /*fb6b0*/  LDS.128 R244, [R102] ;  /* 0x0000000066f47984 */ /* 0x000fe20000000c00 */
[----:B------:R-:W-:-:S03]  /*fb6c0*/  NOP ;  /* 0x0000000000007918 */ /* 0x000fc60000000000 */
[----:B-1----:R-:W2:Y:S04]  /*fb6d0*/  LDL.LU R112, [R1+0x1434] ;  /* 0x0014340001707983 */ /* 0x002ea80000300800 */
[----:B------:R-:W2:Y:S04]  /*fb6e0*/  LDL.LU R113, [R1+0x143c] ;  /* 0x00143c0001717983 */ /* 0x000ea80000300800 */
[----:B------:R-:W2:Y:S04]  /*fb6f0*/  LDL.LU R114, [R1+0x2504] ;  /* 0x0025040001727983 */ /* 0x000ea80000300800 */
[----:B------:R-:W2:Y:S04]  /*fb700*/  LDL.LU R115, [R1+0x250c] ;  /* 0x00250c0001737983 */ /* 0x000ea80000300800 */
[----:B---3--:R1:W-:Y:S01]  /*fb710*/  STSM.16.M88.4 [R102], R108 ;  /* 0x0000006c66007844 */ /* 0x0083e20000000200 */
[----:B------:R-:W-:-:S03]  /*fb720*/  NOP ;  /* 0x0000000000007918 */ /* 0x000fc60000000000 */
[----:B------:R-:W-:Y:S01]  /*fb730*/  LDS.128 R228, [R102] ;  /* 0x0000000066e47984 */ /* 0x000fe20000000c00 */
[----:B------:R-:W-:-:S03]  /*fb740*/  NOP ;  /* 0x0000000000007918 */ /* 0x000fc60000000000 */
[----:B-1----:R-:W3:Y:S04]  /*fb750*/  LDL.LU R108, [R1+0x1784] ;  /* 0x00178400016c7983 */ /* 0x002ee80000300800 */
[----:B------:R-:W3:Y:S04]  /*fb760*/  LDL.LU R109, [R1+0x178c] ;  /* 0x00178c00016d7983 */ /* 0x000ee80000300800 */
[----:B------:R-:W3:Y:S04]  /*fb770*/  LDL.LU R110, [R1+0x2a14] ;  /* 0x002a1400016e7983 */ /* 0x000ee80000300800 */
[----:B------:R-:W3:Y:S04]  /*fb780*/  LDL.LU R111, [R1+0x2a1c] ;  /* 0x002a1c00016f7983 */ /* 0x000ee80000300800 */
[----:B--2---:R1:W-:Y:S01]  /*fb790*/  STSM.16.M88.4 [R102], R112 ;  /* 0x0000007066007844 */ /* 0x0043e20000000200 */
        /* <DEDUP_REMOVED lines=41> */
[----:B------:R-:W3:Y:S01]  /*fba30*/  LDS.128 R116, [R102] ;  /* 0x0000000066747984 */ /* 0x000ee20000000c00 */
[----:B------:R-:W-:-:S03]  /*fba40*/  NOP ;  /* 0x0000000000007918 */ /* 0x000fc60000000000 */
[----:B-1----:R-:W4:Y:S04]  /*fba50*/  LDL.LU R108, [R1+0x60] ;  /* 0x00006000016c7983 */ /* 0x002f280000300800 */
[----:B------:R-:W4:Y:S04]  /*fba60*/  LDL.LU R109, [R1+0x68] ;  /* 0x00006800016d7983 */ /* 0x000f280000300800 */
[----:B---3--:R-:W-:Y:S04]  /*fba70*/  STL.64 [R1+0x900], R116 ;  /* 0x0009007401007387 */ /* 0x008fe80000100a00 */
[----:B------:R-:W-:Y:S04]  /*fba80*/  STL.64 [R1+0x908], R118 ;  /* 0x0009087601007387 */ /* 0x000fe80000100a00 */
[----:B------:R-:W4:Y:S04]  /*fba90*/  LDL.LU R110, [R1+0x2760] ;  /* 0x00276000016e7983 */ /* 0x000f280000300800 */
[----:B------:R-:W4:Y:S04]  /*fbaa0*/  LDL.LU R111, [R1+0x2768] ;  /* 0x00276800016f7983 */ /* 0x000f280000300800 */
[----:B--2---:R1:W-:Y:S01]  /*fbab0*/  STSM.16.M88.4 [R102], R112 ;  /* 0x0000007066007844 */ /* 0x0043e20000000200 */
[----:B------:R-:W-:-:S03]  /*fbac0*/  NOP ;  /* 0x0000000000007918 */ /* 0x000fc60000000000 */
[----:B------:R-:W2:Y:S01]  /*fbad0*/  LDS.128 R116, [R102] ;  /* 0x0000000066747984 */ /* 0x000ea20000000c00 */
        /* <DEDUP_REMOVED lines=14> */
[----:B------:R-:W-:Y:S04]  /*fbbc0*/  STL.64 [R1+0x898], R118 ;  /* 0x0008987601007387 */ /* 0x000fe80000100a00 */
[----:B------:R-:W4:Y:S04]  /*fbbd0*/  LDL.LU R110, [R1+0x2e10] ;  /* 0x002e1000016e7983 */ /* 0x000f280000300800 */
[----:B------:R-:W4:Y:S04]  /*fbbe0*/  LDL.LU R111, [R1+0x2e18] ;  /* 0x002e1800016f7983 */ /* 0x000f280000300800 */
[----:B---3--:R1:W-:Y:S01]  /*fbbf0*/  STSM.16.M88.4 [R102], R112 ;  /* 0x0000007066007844 */ /* 0x0083e20000000200 */
        /* <DEDUP_REMOVED lines=603> */
[----:B-1----:R-:W3:Y:S04]  /*fe1b0*/  LDL.LU R112, [R1] ;  /* 0x0000000001707983 */ /* 0x002ee80000300800 */
        /* <DEDUP_REMOVED lines=315> */
[----:B---3--:R-:W-:Y:S01]  /*ff570*/  STSM.16.M88.4 [R102], R112 ;  /* 0x0000007066007844 */ /* 0x008fe20000000200 */
[----:B------:R-:W-:-:S03]  /*ff580*/  NOP ;  /* 0x0000000000007918 */ /* 0x000fc60000000000 */
[----:B------:R-:W1:Y:S01]  /*ff590*/  LDS.128 R116, [R102] ;  /* 0x0000000066747984 */ /* 0x000e620000000c00 */
[----:B------:R-:W-:-:S03]  /*ff5a0*/  NOP ;  /* 0x0000000000007918 */ /* 0x000fc60000000000 */
[----:B-1----:R-:W-:Y:S04]  /*ff5b0*/  STL.64 [R1], R116 ;  /* 0x0000007401007387 */ /* 0x002fe80000100a00 */
[----:B------:R-:W-:Y:S04]  /*ff5c0*/  STL.64 [R1+0x8], R118 ;  /* 0x0000087601007387 */ /* 0x000fe80000100a00 */
[----:B------:R-:W2:Y:S04]  /*ff5d0*/  LDL.LU R114, [R1+0x2f80] ;  /* 0x002f800001727983 */ /* 0x000ea80000300800 */
[----:B------:R-:W2:Y:S04]  /*ff5e0*/  LDL.LU R115, [R1+0x2f88] ;  /* 0x002f880001737983 */ /* 0x000ea80000300800 */
[----:B----4-:R1:W-:Y:S01]  /*ff5f0*/  STSM.16.M88.4 [R102], R108 ;  /* 0x0000006c66007844 */ /* 0x0103e20000000200 */
[----:B------:R-:W-:-:S03]  /*ff600*/  NOP ;  /* 0x0000000000007918 */ /* 0x000fc60000000000 */
[----:B------:R-:W3:Y:S04]  /*ff610*/  LDS.128 R116, [R102] ;  /* 0x0000000066747984 */ /* 0x000ee80000000c00 */
[----:B-1----:R-:W4:Y:S04]  /*ff620*/  LDL.LU R108, [R1+0x520] ;  /* 0x00052000016c7983 */ /* 0x002f280000300800 */
[----:B------:R-:W4:Y:S04]  /*ff630*/  LDL.LU R109, [R1+0x528] ;  /* 0x00052800016d7983 */ /* 0x000f280000300800 */
[----:B---3--:R-:W-:Y:S04]  /*ff640*/  STL.64 [R1+0x1100], R116 ;  /* 0x0011007401007387 */ /* 0x008fe80000100a00 */
[----:B------:R-:W-:Y:S01]  /*ff650*/  STL.64 [R1+0x1108], R118 ;  /* 0x0011087601007387 */ /* 0x000fe20000100a00 */
[----:B------:R-:W-:Y:S01]  /*ff660*/  IMAD.MOV.U32 R112, RZ, RZ, R248 ;  /* 0x000000ffff707224 */ /* 0x000fe200078e00f8 */
[----:B------:R-:W-:-:S02]  /*ff670*/  NOP ;  /* 0x0000000000007918 */ /* 0x000fc40000000000 */
[----:B------:R-:W4:Y:S04]  /*ff680*/  LDL.LU R110, [R1+0x2730] ;  /* 0x00273000016e7983 */ /* 0x000f280000300800 */
[----:B------:R-:W4:Y:S01]  /*ff690*/  LDL.LU R111, [R1+0x2738] ;  /* 0x00273800016f7983 */ /* 0x000f220000300800 */
[----:B------:R-:W-:-:S05]  /*ff6a0*/  IMAD.MOV.U32 R113, RZ, RZ, R250 ;  /* 0x000000ffff717224 */ /* 0x000fca00078e00fa */
        /* <DEDUP_REMOVED lines=144> */
[----:B-1----:R-:W-:Y:S04]  /*fffb0*/  STL.64 [R1+0xea0], R116 ;  /* 0x000ea07401007387 */ /* 0x002fe80000100a00 */
        /* <DEDUP_REMOVED lines=157> */
[----:B------:R-:W-:Y:S01]  /*100990*/  LDS.128 R248, [R102] ;  /* 0x0000000066f87984 */ /* 0x000fe20000000c00 */
[----:B------:R-:W-:-:S03]  /*1009a0*/  NOP ;  /* 0x0000000000007918 */ /* 0x000fc60000000000 */
[----:B-1----:R-:W2:Y:S04]  /*1009b0*/  LDL.LU R114, [R1+0x2f70] ;  /* 0x002f700001727983 */ /* 0x002ea80000300800 */
        /* <DEDUP_REMOVED lines=769> */
[----:B--2---:R1:W-:Y:S04]  /*1039d0*/  STL.64 [R1+0x1780], R116 ;  /* 0x0017807401007387 */ /* 0x0043e80000100a00 */
[----:B------:R-:W-:Y:S04]  /*1039e0*/  STL.64 [R1+0x1788], R118 ;  /* 0x0017887601007387 */ /* 0x000fe80000100a00 */
[----:B------:R-:W4:Y:S04]  /*1039f0*/  LDL.LU R110, [R1+0x23a0] ;  /* 0x0023a000016e7983 */ /* 0x000f280000300800 */
[----:B------:R-:W4:Y:S04]  /*103a00*/  LDL.LU R111, [R1+0x23a8] ;  /* 0x0023a800016f7983 */ /* 0x000f280000300800 */
[----:B-1----:R-:W2:Y:S04]  /*103a10*/  LDL.LU R116, [R1+0x1530] ;  /* 0x0015300001747983 */ /* 0x002ea80000300800 */
[----:B------:R-:W2:Y:S04]  /*103a20*/  LDL.LU R117, [R1+0x1538] ;  /* 0x0015380001757983 */ /* 0x000ea80000300800 */
[----:B---3--:R-:W-:Y:S01]  /*103a30*/  STSM.16.M88.4 [R102], R112 ;  /* 0x0000007066007844 */ /* 0x008fe20000000200 */
[----:B------:R-:W-:-:S03]  /*103a40*/  NOP ;  /* 0x0000000000007918 */ /* 0x000fc60000000000 */
[----:B------:R-:W1:Y:S01]  /*103a50*/  LDS.128 R112, [R102] ;  /* 0x0000000066707984 */ /* 0x000e620000000c00 */
[----:B------:R-:W-:-:S03]  /*103a60*/  NOP ;  /* 0x0000000000007918 */ /* 0x000fc60000000000 */
[----:B-1----:R1:W-:Y:S04]  /*103a70*/  STL.64 [R1+0x16b0], R112 ;  /* 0x0016b07001007387 */ /* 0x0023e80000100a00 */
[----:B------:R-:W-:Y:S04]  /*103a80*/  STL.64 [R1+0x16b8], R114 ;  /* 0x0016b87201007387 */ /* 0x000fe80000100a00 */
[----:B------:R-:W2:Y:S04]  /*103a90*/  LDL.LU R118, [R1+0x3070] ;  /* 0x0030700001767983 */ /* 0x000ea80000300800 */
[----:B------:R-:W2:Y:S04]  /*103aa0*/  LDL.LU R119, [R1+0x3078] ;  /* 0x0030780001777983 */ /* 0x000ea80000300800 */
[----:B-1----:R-:W3:Y:S04]  /*103ab0*/  LDL.LU R112, [R1+0xe4] ;  /* 0x0000e40001707983 */ /* 0x002ee80000300800 */
[----:B------:R-:W3:Y:S04]  /*103ac0*/  LDL.LU R113, [R1+0xec] ;  /* 0x0000ec0001717983 */ /* 0x000ee80000300800 */
[----:B----4-:R-:W-:Y:S01]  /*103ad0*/  STSM.16.M88.4 [R102], R108 ;  /* 0x0000006c66007844 */ /* 0x010fe20000000200 */
[----:B------:R-:W-:-:S03]  /*103ae0*/  NOP ;  /* 0x0000000000007918 */ /* 0x000fc60000000000 */
[----:B------:R-:W1:Y:S01]  /*103af0*/  LDS.128 R108, [R102] ;  /* 0x00000000666c7984 */ /* 0x000e620000000c00 */
[----:B------:R-:W-:-:S03]  /*103b00*/  NOP ;  /* 0x0000000000007918 */ /* 0x000fc60000000000 */
[----:B-1----:R1:W-:Y:S04]  /*103b10*/  STL.64 [R1+0x16a0], R108 ;  /* 0x0016a06c01007387 */ /* 0x0023e80000100a00 */
[----:B------:R-:W-:Y:S04]  /*103b20*/  STL.64 [R1+0x16a8], R110 ;  /* 0x0016a86e01007387 */ /* 0x000fe80000100a00 */
[----:B------:R-:W3:Y:S04]  /*103b30*/  LDL.LU R114, [R1+0xc34] ;  /* 0x000c340001727983 */ /* 0x000ee80000300800 */
[----:B------:R-:W3:Y:S01]  /*103b40*/  LDL.LU R115, [R1+0xc3c] ;  /* 0x000c3c0001737983 */ /* 0x000ee20000300800 */
[----:B-1----:R-:W-:-:S02]  /*103b50*/  IMAD.MOV.U32 R108, RZ, RZ, R69 ;  /* 0x000000ffff6c7224 */ /* 0x002fc400078e0045 */
[----:B------:R-:W-:Y:S01]  /*103b60*/  IMAD.MOV.U32 R109, RZ, RZ, R71 ;  /* 0x000000ffff6d7224 */ /* 0x000fe200078e0047 */
[----:B--2---:R-:W-:Y:S01]  /*103b70*/  STSM.16.M88.4 [R102], R116 ;  /* 0x0000007466007844 */ /* 0x004fe20000000200 */
[----:B------:R-:W-:-:S03]  /*103b80*/  NOP ;  /* 0x0000000000007918 */ /* 0x000fc60000000000 */
[----:B------:R-:W1:Y:S01]  /*103b90*/  LDS.128 R68, [R102] ;  /* 0x0000000066447984 */ /* 0x000e620000000c00 */
[----:B------:R-:W-:-:S03]  /*103ba0*/  NOP ;  /* 0x0000000000007918 */ /* 0x000fc60000000000 */
[----:B-1----:R1:W-:Y:S04]  /*103bb0*/  STL.64 [R1+0x1680], R68 ;  /* 0x0016804401007387 */ /* 0x0023e80000100a00 */
[----:B------:R-:W-:Y:S04]  /*103bc0*/  STL.64 [R1+0x1688], R70 ;  /* 0x0016884601007387 */ /* 0x000fe80000100a00 */
[----:B------:R-:W2:Y:S04]  /*103bd0*/  LDL.LU R110, [R1+0x2f54] ;  /* 0x002f5400016e7983 */ /* 0x000ea80000300800 */
[----:B------:R-:W2:Y:S04]  /*103be0*/  LDL.LU R111, [R1+0x2f5c] ;  /* 0x002f5c00016f7983 */ /* 0x000ea80000300800 */
[----:B-1----:R-:W4:Y:S04]  /*103bf0*/  LDL.LU R68, [R1+0x4f4] ;  /* 0x0004f40001447983 */ /* 0x002f280000300800 */
[----:B------:R-:W4:Y:S04]  /*103c00*/  LDL.LU R69, [R1+0x4fc] ;  /* 0x0004fc0001457983 */ /* 0x000f280000300800 */
[----:B---3--:R-:W-:Y:S01]  /*103c10*/  STSM.16.M88.4 [R102], R112 ;  /* 0x0000007066007844 */ /* 0x008fe20000000200 */
[----:B------:R-:W-:-:S03]  /*103c20*/  NOP ;  /* 0x0000000000007918 */ /* 0x000fc60000000000 */
[----:B------:R-:W1:Y:S01]  /*103c30*/  LDS.128 R116, [R102] ;  /* 0x0000000066747984 */ /* 0x000e620000000c00 */
[----:B------:R-:W-:-:S03]  /*103c40*/  NOP ;  /* 0x0000000000007918 */ /* 0x000fc60000000000 */
[----:B-1----:R-:W-:Y:S04]  /*103c50*/  STL.64 [R1+0x1660], R116 ;  /* 0x0016607401007387 */ /* 0x002fe80000100a00 */
        /* <DEDUP_REMOVED lines=302> */
[----:B------:R-:W4:Y:S01]  /*104f40*/  LDL.LU R71, [R1+0xc0c] ;  /* 0x000c0c0001477983 */ /* 0x000f220000300800 */
[----:B------:R-:W-:-:S02]  /*104f50*/  IMAD.MOV.U32 R72, RZ, RZ, R73 ;  /* 0x000000ffff487224 */ /* 0x000fc400078e0049 */
[----:B------:R-:W-:Y:S01]  /*104f60*/  IMAD.MOV.U32 R73, RZ, RZ, R75 ;  /* 0x000000ffff497224 */ /* 0x000fe200078e004b */
        /* <DEDUP_REMOVED lines=318> */
[----:B---3--:R1:W-:Y:S02]  /*106350*/  STSM.16.M88.4 [R102], R72 ;  /* 0x0000004866007844 */ /* 0x0083e40000000200 */
[----:B-1----:R-:W-:-:S02]  /*106360*/  IMAD.MOV.U32 R72, RZ, RZ, R77 ;  /* 0x000000ffff487224 */ /* 0x002fc400078e004d */
[----:B------:R-:W-:Y:S01]  /*106370*/  IMAD.MOV.U32 R73, RZ, RZ, R79 ;  /* 0x000000ffff497224 */ /* 0x000fe200078e004f */
[----:B------:R-:W-:Y:S01]  /*106380*/  NOP ;  /* 0x0000000000007918 */ /* 0x000fe20000000000 */
        /* <DEDUP_REMOVED lines=1269> */
[----:B------:R-:W-:Y:S01]  /*10b2e0*/  ISETP.LT.AND P2, PT, R126, UR4, !P0 ;  /* 0x000000047e007c0c */ /* 0x000fe2000c741270 */
[----:B------:R-:W-:Y:S01]  /*10b2f0*/  ULDC UR4, c[0x0][0x228] ;  /* 0x00008a0000047ab9 */ /* 0x000fe20000000800 */
[----:B------:R-:W-:Y:S01]  /*10b300*/  LOP3.LUT R0, R0, 0xfffbffff, RZ, 0xc0, !PT ;  /* 0xfffbffff00007812 */ /* 0x000fe200078ec0ff */
[----:B------:R-:W-:Y:S01]  /*10b310*/  NOP ;  /* 0x0000000000007918 */ /* 0x000fe20000000000 */
[----:B-1----:R-:W4:Y:S04]  /*10b320*/  LDL.LU R68, [R1+0x84] ;  /* 0x0000840001447983 */ /* 0x002f280000300800 */
[----:B------:R-:W4:Y:S04]  /*10b330*/  LDL.LU R69, [R1+0x8c] ;  /* 0x00008c0001457983 */ /* 0x000f280000300800 */
[----:B--2---:R1:W-:Y:S04]  /*10b340*/  STL.64 [R1+0x1ee0], R76 ;  /* 0x001ee04c01007387 */ /* 0x0043e80000100a00 */
[----:B------:R-:W-:Y:S04]  /*10b350*/  STL.64 [R1+0x1ee8], R78 ;  /* 0x001ee84e01007387 */ /* 0x000fe80000100a00 */
[----:B------:R-:W4:Y:S04]  /*10b360*/  LDL.LU R70, [R1+0xb74] ;  /* 0x000b740001467983 */ /* 0x000f280000300800 */
[----:B------:R-:W4:Y:S04]  /*10b370*/  LDL.LU R71, [R1+0xb7c] ;  /* 0x000b7c0001477983 */ /* 0x000f280000300800 */
[----:B------:R-:W2:Y:S01]  /*10b380*/  LDL R113, [R1+0x4504] ;  /* 0x0045040001717983 */ /* 0x000ea20000100800 */
[----:B------:R-:W-:-:S02]  /*10b390*/  ISETP.LT.AND P1, PT, R125, UR4, !P0 ;  /* 0x000000047d007c0c */ /* 0x000fc4000c721270 */
[----:B------:R-:W-:Y:S02]  /*10b3a0*/  @P2 LOP3.LUT R0, R0, 0x40000, RZ, 0xfc, !PT ;  /* 0x0004000000002812 */ /* 0x000fe400078efcff */
[----:B------:R-:W-:Y:S02]  /*10b3b0*/  ISETP.LT.AND P3, PT, R124, UR59, !P0 ;  /* 0x0000003b7c007c0c */ /* 0x000fe4000c761270 */
[----:B------:R-:W-:Y:S01]  /*10b3c0*/  LOP3.LUT R92, R92, 0x7fffffff, RZ, 0xc0, !PT ;  /* 0x7fffffff5c5c7812 */ /* 0x000fe200078ec0ff */
[----:B---3--:R3:W-:Y:S01]  /*10b3d0*/  STSM.16.M88.4 [R102], R72 ;  /* 0x0000004866007844 */ /* 0x0087e20000000200 */
[----:B------:R-:W-:Y:S01]  /*10b3e0*/  LOP3.LUT R0, R0, 0xfffdffff, RZ, 0xc0, !PT ;  /* 0xfffdffff00007812 */ /* 0x000fe200078ec0ff */
[----:B------:R-:W-:Y:S01]  /*10b3f0*/  IMAD.MOV.U32 R80, RZ, RZ, R93 ;  /* 0x000000ffff507224 */ /* 0x000fe200078e005d */
[----:B------:R-:W-:Y:S01]  /*10b400*/  ISETP.LT.AND P2, PT, R123, UR58, !P0 ;  /* 0x0000003a7b007c0c */ /* 0x000fe2000c741270 */
[----:B-1----:R-:W-:Y:S02]  /*10b410*/  VIADD R76, R133, 0xf ;  /* 0x0000000f854c7836 */ /* 0x002fe40000000000 */
[----:B------:R-:W-:Y:S01]  /*10b420*/  @P1 LOP3.LUT R0, R0, 0x20000, RZ, 0xfc, !PT ;  /* 0x0002000000001812 */ /* 0x000fe200078efcff */
[----:B------:R-:W-:Y:S01]  /*10b430*/  ULDC UR58, c[0x0][0x228] ;  /* 0x00008a00003a7ab9 */ /* 0x000fe20000000800 */
[----:B------:R-:W-:-:S02]  /*10b440*/  ULDC UR59, c[0x0][0x228] ;  /* 0x00008a00003b7ab9 */ /* 0x000fc40000000800 */
[----:B------:R-:W-:-:S04]  /*10b450*/  LOP3.LUT R0, R0, 0xfffeffff, RZ, 0xc0, !PT ;  /* 0xfffeffff00007812 */ /* 0x000fc800078ec0ff */
[----:B------:R-:W-:Y:S02]  /*10b460*/  @P3 LOP3.LUT R0, R0, 0x10000, RZ, 0xfc, !PT ;  /* 0x0001000000003812 */ /* 0x000fe400078efcff */
[----:B------:R-:W-:Y:S01]  /*10b470*/  ISETP.LT.AND P1, PT, R122, UR57, !P0 ;  /* 0x000000397a007c0c */ /* 0x000fe2000c721270 */
[C---:B---3--:R-:W-:Y:S01]  /*10b480*/  VIADD R73, R133.reuse, 0x12 ;  /* 0x0000001285497836 */ /* 0x048fe20000000000 */
[----:B------:R-:W-:Y:S01]  /*10b490*/  LOP3.LUT R0, R0, 0xffff7fff, RZ, 0xc0, !PT ;  /* 0xffff7fff00007812 */ /* 0x000fe200078ec0ff */
[----:B------:R-:W-:Y:S01]  /*10b4a0*/  VIADD R74, R133, 0x11 ;  /* 0x00000011854a7836 */ /* 0x000fe20000000000 */
[----:B------:R-:W-:Y:S01]  /*10b4b0*/  ISETP.LT.AND P3, PT, R121, UR40, !P0 ;  /* 0x0000002879007c0c */ /* 0x000fe2000c761270 */
[----:B------:R-:W-:Y:S01]  /*10b4c0*/  VIADD R75, R133, 0x10 ;  /* 0x00000010854b7836 */ /* 0x000fe20000000000 */
[----:B------:R-:W-:Y:S01]  /*10b4d0*/  @P2 LOP3.LUT R0, R0, 0x8000, RZ, 0xfc, !PT ;  /* 0x0000800000002812 */ /* 0x000fe200078efcff */
[----:B------:R-:W-:Y:S01]  /*10b4e0*/  ULDC UR40, c[0x0][0x228] ;  /* 0x00008a0000287ab9 */ /* 0x000fe20000000800 */
        /* <DEDUP_REMOVED lines=21> */
[----:B------:R-:W-:Y:S02]  /*10b640*/  LOP3.LUT R0, R0, 0xffffffbf, RZ, 0xc0, !PT ;  /* 0xffffffbf00007812 */ /* 0x000fe400078ec0ff */
[----:B------:R-:W-:-:S09]  /*10b650*/  ISETP.LT.AND P1, PT, R132, UR7, !P0 ;  /* 0x0000000784007c0c */ /* 0x000fd2000c721270 */
[----:B------:R-:W-:-:S04]  /*10b660*/  @P3 LOP3.LUT R0, R0, 0x40, RZ, 0xfc, !PT ;  /* 0x0000004000003812 */ /* 0x000fc800078efcff */
[----:B------:R-:W-:Y:S02]  /*10b670*/  LOP3.LUT R0, R0, 0xfffffdff, RZ, 0xc0, !PT ;  /* 0xfffffdff00007812 */ /* 0x000fe400078ec0ff */
[----:B------:R-:W-:Y:S01]  /*10b680*/  ISETP.LT.AND P3, PT, R131, UR33, !P0 ;  /* 0x0000002183007c0c */ /* 0x000fe2000c761270 */
[----:B------:R-:W-:Y:S01]  /*10b690*/  ULDC UR33, c[0x0][0x228] ;  /* 0x00008a0000217ab9 */ /* 0x000fe20000000800 */
[----:B--2---:R-:W-:Y:S01]  /*10b6a0*/  ISETP.LT.AND P2, PT, R113, UR6, !P0 ;  /* 0x0000000671007c0c */ /* 0x004fe2000c741270 */
[----:B------:R-:W-:-:S12]  /*10b6b0*/  ULDC.64 UR6, c[0x0][0x228] ;  /* 0x00008a0000067ab9 */ /* 0x000fd80000000a00 */
        /* <DEDUP_REMOVED lines=26> */
[----:B------:R-:W-:Y:S01]  /*10b860*/  VIADD R78, R133, 0xd ;  /* 0x0000000d854e7836 */ /* 0x000fe20000000000 */
        /* <DEDUP_REMOVED lines=29> */
[----:B------:R-:W-:-:S03]  /*10ba40*/  ULDC.64 UR4, c[0x0][0x228] ;  /* 0x00008a0000047ab9 */ /* 0x000fc60000000a00 */
[----:B------:R-:W-:Y:S02]  /*10ba50*/  ISETP.LT.AND P3, PT, R130, UR6, !P0 ;  /* 0x0000000682007c0c */ /* 0x000fe4000c761270 */
[----:B------:R-:W-:Y:S01]  /*10ba60*/  ISETP.LT.AND P2, PT, R113, UR14, !P0 ;  /* 0x0000000e71007c0c */ /* 0x000fe2000c741270 */
[----:B------:R-:W-:Y:S01]  /*10ba70*/  VIADD R79, R133, 0xc ;  /* 0x0000000c854f7836 */ /* 0x000fe20000000000 */
[----:B------:R-:W-:Y:S01]  /*10ba80*/  LOP3.LUT R92, R92, 0xffbfffff, RZ, 0xc0, !PT ;  /* 0xffbfffff5c5c7812 */ /* 0x000fe200078ec0ff */
[----:B------:R-:W-:Y:S01]  /*10ba90*/  ULDC UR14, c[0x0][0x228] ;  /* 0x00008a00000e7ab9 */ /* 0x000fe20000000800 */
        /* <DEDUP_REMOVED lines=61> */
[----:B------:R-:W-:Y:S01]  /*10be70*/  ISETP.LT.AND P3, PT, R130, UR4, !P0 ;  /* 0x0000000482007c0c */ /* 0x000fe2000c761270 */
[----:B------:R-:W-:Y:S01]  /*10be80*/  ULDC UR4, c[0x0][0x228] ;  /* 0x00008a0000047ab9 */ /* 0x000fe20000000800 */
[----:B------:R-:W-:Y:S02]  /*10be90*/  ISETP.LT.AND P2, PT, R113, UR21, !P0 ;  /* 0x0000001571007c0c */ /* 0x000fe4000c741270 */
[----:B------:R-:W-:Y:S01]  /*10bea0*/  LOP3.LUT R103, R103, 0x7fffffff, RZ, 0xc0, !PT ;  /* 0x7fffffff67677812 */ /* 0x000fe200078ec0ff */
[----:B------:R-:W-:Y:S01]  /*10beb0*/  VIADD R82, R133, 0xb ;  /* 0x0000000b85527836 */ /* 0x000fe20000000000 */
        /* <DEDUP_REMOVED lines=156> */
[----:B------:R-:W-:-:S09]  /*10c880*/  LOP3.LUT R93, R93, 0xfffffff7, RZ, 0xc0, !PT ;  /* 0xfffffff75d5d7812 */ /* 0x000fd200078ec0ff */
        /* <DEDUP_REMOVED lines=16> */
[----:B------:R-:W-:Y:S01]  /*10c990*/  IMAD.MOV.U32 R81, RZ, RZ, R95 ;  /* 0x000000ffff517224 */ /* 0x000fe200078e005f */
        /* <DEDUP_REMOVED lines=20> */
[----:B------:R-:W-:Y:S02]  /*10cae0*/  ISETP.LT.AND P2, PT, R113, UR5, !P0 ;  /* 0x0000000571007c0c */ /* 0x000fe4000c741270 */
[----:B------:R-:W-:Y:S02]  /*10caf0*/  LOP3.LUT R94, R94, 0xffbfffff, RZ, 0xc0, !PT ;  /* 0xffbfffff5e5e7812 */ /* 0x000fe400078ec0ff */
[----:B------:R-:W-:Y:S01]  /*10cb00*/  ISETP.LT.AND P1, PT, R132, UR4, !P0 ;  /* 0x0000000484007c0c */ /* 0x000fe2000c721270 */
[----:B------:R-:W-:-:S06]  /*10cb10*/  ULDC.64 UR4, c[0x0][0x228] ;  /* 0x00008a0000047ab9 */ /* 0x000fcc0000000a00 */
        /* <DEDUP_REMOVED lines=29> */
[C---:B------:R-:W-:Y:S01]  /*10ccf0*/  VIADD R85, R133.reuse, 0x8 ;  /* 0x0000000885557836 */ /* 0x040fe20000000000 */
[----:B------:R-:W-:Y:S02]  /*10cd00*/  LOP3.LUT R94, R94, 0xfffdffff, RZ, 0xc0, !PT ;  /* 0xfffdffff5e5e7812 */ /* 0x000fe400078ec0ff */
[----:B------:R-:W-:Y:S01]  /*10cd10*/  LOP3.LUT R104, R104, 0x7fffffff, RZ, 0xc0, !PT ;  /* 0x7fffffff68687812 */ /* 0x000fe200078ec0ff */
[----:B------:R-:W-:Y:S01]  /*10cd20*/  VIADD R86, R133, 0x7 ;  /* 0x0000000785567836 */ /* 0x000fe20000000000 */
        /* <DEDUP_REMOVED lines=99> */
[----:B------:R-:W-:Y:S01]  /*10d360*/  VIADD R87, R133, 0x6 ;  /* 0x0000000685577836 */ /* 0x000fe20000000000 */
[----:B------:R-:W-:Y:S01]  /*10d370*/  LOP3.LUT R95, R95, 0x7fffffff, RZ, 0xc0, !PT ;  /* 0x7fffffff5f5f7812 */ /* 0x000fe200078ec0ff */
        /* <DEDUP_REMOVED lines=230> */
[----:B------:R-:W-:Y:S01]  /*10e1e0*/  ISETP.LT.AND P3, PT, R124, UR61, !P0 ;  /* 0x0000003d7c007c0c */ /* 0x000fe2000c761270 */
[----:B------:R-:W-:Y:S01]  /*10e1f0*/  ULDC UR61, c[0x0][0x228] ;  /* 0x00008a00003d7ab9 */ /* 0x000fe20000000800 */
[----:B------:R-:W-:-:S04]  /*10e200*/  LOP3.LUT R95, R95, 0xfffffffd, RZ, 0xc0, !PT ;  /* 0xfffffffd5f5f7812 */ /* 0x000fc800078ec0ff */
[----:B------:R-:W-:Y:S02]  /*10e210*/  @P1 LOP3.LUT R95, R95, 0x2, RZ, 0xfc, !PT ;  /* 0x000000025f5f1812 */ /* 0x000fe400078efcff */
[----:B------:R-:W-:Y:S01]  /*10e220*/  ISETP.LT.AND P1, PT, R122, UR19, !P0 ;  /* 0x000000137a007c0c */ /* 0x000fe2000c721270 */
[----:B------:R-:W-:Y:S01]  /*10e230*/  ULDC.64 UR18, c[0x0][0x228] ;  /* 0x00008a0000127ab9 */ /* 0x000fe20000000a00 */
[----:B------:R-:W-:Y:S02]  /*10e240*/  LOP3.LUT R95, R95, 0xfffffffe, RZ, 0xc0, !PT ;  /* 0xfffffffe5f5f7812 */ /* 0x000fe400078ec0ff */
[----:B------:R-:W-:Y:S02]  /*10e250*/  @P2 LOP3.LUT R104, R104, 0x80000000, RZ, 0xfc, !PT ;  /* 0x8000000068682812 */ /* 0x000fe400078efcff */
[----:B------:R-:W-:Y:S02]  /*10e260*/  @P3 LOP3.LUT R95, R95, 0x1, RZ, 0xfc, !PT ;  /* 0x000000015f5f3812 */ /* 0x000fe400078efcff */
[----:B------:R-:W-:Y:S01]  /*10e270*/  ISETP.LT.AND P3, PT, R121, UR53, !P0 ;  /* 0x0000003579007c0c */ /* 0x000fe2000c761270 */
[----:B------:R-:W-:Y:S01]  /*10e280*/  VIADD R91, R133, 0x2 ;  /* 0x00000002855b7836 */ /* 0x000fe20000000000 */
[----:B------:R-:W-:-:S02]  /*10e290*/  LOP3.LUT R104, R104, 0xbfffffff, RZ, 0xc0, !PT ;  /* 0xbfffffff68687812 */ /* 0x000fc400078ec0ff */
        /* <DEDUP_REMOVED lines=455> */
[----:B------:R-:W-:-:S04]  /*10ff10*/  @P1 LOP3.LUT R2, R2, 0x4, RZ, 0xfc, !PT ;  /* 0x0000000402021812 */ /* 0x000fc800078efcff */
[----:B------:R-:W-:Y:S02]  /*10ff20*/  LOP3.LUT R2, R2, 0xfffffffd, RZ, 0xc0, !PT ;  /* 0xfffffffd02027812 */ /* 0x000fe400078ec0ff */
[----:B------:R-:W-:Y:S02]  /*10ff30*/  ISETP.LT.AND P3, PT, R124, UR58, !P6 ;  /* 0x0000003a7c007c0c */ /* 0x000fe4000f761270 */
[----:B------:R-:W-:Y:S02]  /*10ff40*/  @P0 LOP3.LUT R2, R2, 0x2, RZ, 0xfc, !PT ;  /* 0x0000000202020812 */ /* 0x000fe400078efcff */
[----:B------:R-:W-:Y:S02]  /*10ff50*/  ISETP.LT.AND P2, PT, R123, UR59, !P6 ;  /* 0x0000003b7b007c0c */ /* 0x000fe4000f741270 */
[----:B------:R-:W-:Y:S02]  /*10ff60*/  ISETP.LT.AND P1, PT, R122, UR60, !P6 ;  /* 0x0000003c7a007c0c */ /* 0x000fe4000f721270 */
[----:B------:R-:W-:-:S02]  /*10ff70*/  ISETP.LT.AND P0, PT, R121, UR61, !P6 ;  /* 0x0000003d79007c0c */ /* 0x000fc4000f701270 */
[----:B------:R-:W-:Y:S01]  /*10ff80*/  ISETP.LT.AND P6, PT, R120, UR30, !P6 ;  /* 0x0000001e78007c0c */ /* 0x000fe2000f7c1270 */
[----:B------:R-:W-:Y:S01]  /*10ff90*/  NOP ;  /* 0x0000000000007918 */ /* 0x000fe20000000000 */
[----:B------:R-:W1:Y:S01]  /*10ffa0*/  LDS.128 R72, [R102] ;  /* 0x0000000066487984 */ /* 0x000e620000000c00 */
[----:B------:R-:W-:-:S03]  /*10ffb0*/  NOP ;  /* 0x0000000000007918 */ /* 0x000fc60000000000 */
[----:B------:R-:W-:Y:S01]  /*10ffc0*/  STL [R1+0x5fac], R96 ;  /* 0x005fac6001007387 */ /* 0x000fe20000100800 */
[----:B------:R-:W-:Y:S01]  /*10ffd0*/  ULDC UR5, c[0x0][0x22c] ;  /* 0x00008b0000057ab9 */ /* 0x000fe20000000800 */
[----:B------:R-:W-:Y:S01]  /*10ffe0*/  ULDC UR4, c[0x0][0x22c] ;  /* 0x00008b0000047ab9 */ /* 0x000fe20000000800 */
[----:B------:R-:W-:Y:S01]  /*10fff0*/  LOP3.LUT R3, R3, 0xffffffdf, RZ, 0xc0, !PT ;  /* 0xffffffdf03037812 */ /* 0x000fe200078ec0ff */
[----:B------:R-:W-:Y:S03]  /*110000*/  STL [R1+0x5fa8], R97 ;  /* 0x005fa86101007387 */ /* 0x000fe60000100800 */
[----:B------:R-:W-:Y:S01]  /*110010*/  @P4 LOP3.LUT R3, R3, 0x20, RZ, 0xfc, !PT ;  /* 0x0000002003034812 */ /* 0x000fe200078efcff */
[----:B------:R-:W-:Y:S01]  /*110020*/  STL [R1+0x5fa4], R98 ;  /* 0x005fa46201007387 */ /* 0x000fe20000100800 */
[----:B------:R-:W-:-:S03]  /*110030*/  LOP3.LUT P4, RZ, R2, 0x2, RZ, 0xc0, !PT ;  /* 0x0000000202ff7812 */ /* 0x000fc6000788c0ff */
[----:B------:R-:W-:Y:S04]  /*110040*/  STL [R1+0x5fa0], R99 ;  /* 0x005fa06301007387 */ /* 0x000fe80000100800 */
[----:B------:R-:W-:Y:S04]  /*110050*/  STL [R1+0x5f9c], R100 ;  /* 0x005f9c6401007387 */ /* 0x000fe80000100800 */
[----:B------:R-:W-:Y:S04]  /*110060*/  STL [R1+0x5f98], R101 ;  /* 0x005f986501007387 */ /* 0x000fe80000100800 */
[----:B------:R-:W-:Y:S04]  /*110070*/  STL [R1+0x5f94], R113 ;  /* 0x005f947101007387 */ /* 0x000fe80000100800 */
[----:B------:R-:W-:Y:S04]  /*110080*/  STL [R1+0x5f88], R252 ;  /* 0x005f88fc01007387 */ /* 0x000fe80000100800 */
[----:B------:R-:W-:Y:S04]  /*110090*/  STL [R1+0x5f84], R223 ;  /* 0x005f84df01007387 */ /* 0x000fe80000100800 */
[----:B-1----:R-:W-:Y:S04]  /*1100a0*/  STL.64 [R1+0x1ef0], R72 ;  /* 0x001ef04801007387 */ /* 0x002fe80000100a00 */
[----:B------:R-:W-:Y:S04]  /*1100b0*/  STL.64 [R1+0x1ef8], R74 ;  /* 0x001ef84a01007387 */ /* 0x000fe80000100a00 */
[----:B------:R-:W2:Y:S04]  /*1100c0*/  LDL.LU R82, [R1+0x3144] ;  /* 0x0031440001527983 */ /* 0x000ea80000300800 */
[----:B------:R-:W2:Y:S04]  /*1100d0*/  LDL.LU R83, [R1+0x314c] ;  /* 0x00314c0001537983 */ /* 0x000ea80000300800 */
[----:B----4-:R-:W-:Y:S01]  /*1100e0*/  STSM.16.M88.4 [R102], R68 ;  /* 0x0000004466007844 */ /* 0x010fe20000000200 */
[----:B------:R-:W-:-:S03]  /*1100f0*/  NOP ;  /* 0x0000000000007918 */ /* 0x000fc60000000000 */
[----:B------:R-:W1:Y:S01]  /*110100*/  LDS.128 R68, [R102] ;  /* 0x0000000066447984 */ /* 0x000e620000000c00 */
[----:B------:R-:W-:-:S03]  /*110110*/  NOP ;  /* 0x0000000000007918 */ /* 0x000fc60000000000 */
[----:B------:R-:W3:Y:S04]  /*110120*/  LDL.LU R76, [R1+0x814] ;  /* 0x00081400014c7983 */ /* 0x000ee80000300800 */
[----:B------:R-:W3:Y:S04]  /*110130*/  LDL.LU R77, [R1+0x81c] ;  /* 0x00081c00014d7983 */ /* 0x000ee80000300800 */
[----:B-1----:R-:W-:Y:S04]  /*110140*/  STL.64 [R1+0x1ed0], R68 ;  /* 0x001ed04401007387 */ /* 0x002fe80000100a00 */
[----:B------:R-:W-:Y:S04]  /*110150*/  STL.64 [R1+0x1ed8], R70 ;  /* 0x001ed84601007387 */ /* 0x000fe80000100a00 */
[----:B------:R-:W3:Y:S04]  /*110160*/  LDL.LU R78, [R1+0x27d4] ;  /* 0x0027d400014e7983 */ /* 0x000ee80000300800 */
[----:B------:R-:W3:Y:S04]  /*110170*/  LDL.LU R79, [R1+0x27dc] ;  /* 0x0027dc00014f7983 */ /* 0x000ee80000300800 */
[----:B------:R-:W4:Y:S04]  /*110180*/  LDL.LU R72, [R1+0x8b4] ;  /* 0x0008b40001487983 */ /* 0x000f280000300800 */
[----:B------:R-:W4:Y:S04]  /*110190*/  LDL.LU R73, [R1+0x8bc] ;  /* 0x0008bc0001497983 */ /* 0x000f280000300800 */
[----:B--2---:R-:W-:Y:S01]  /*1101a0*/  STSM.16.M88.4 [R102], R80 ;  /* 0x0000005066007844 */ /* 0x004fe20000000200 */
[----:B------:R-:W-:-:S03]  /*1101b0*/  NOP ;  /* 0x0000000000007918 */ /* 0x000fc60000000000 */
[----:B------:R-:W1:Y:S01]  /*1101c0*/  LDS.128 R68, [R102] ;  /* 0x0000000066447984 */ /* 0x000e620000000c00 */
[----:B------:R-:W-:-:S03]  /*1101d0*/  NOP ;  /* 0x0000000000007918 */ /* 0x000fc60000000000 */
[----:B-1----:R1:W-:Y:S04]  /*1101e0*/  STL.64 [R1+0x1ec0], R68 ;  /* 0x001ec04401007387 */ /* 0x0023e80000100a00 */
[----:B------:R-:W-:Y:S04]  /*1101f0*/  STL.64 [R1+0x1ec8], R70 ;  /* 0x001ec84601007387 */ /* 0x000fe80000100a00 */
[----:B------:R-:W4:Y:S04]  /*110200*/  LDL.LU R74, [R1+0x3124] ;  /* 0x00312400014a7983 */ /* 0x000f280000300800 */
[----:B------:R-:W4:Y:S04]  /*110210*/  LDL.LU R75, [R1+0x312c] ;  /* 0x00312c00014b7983 */ /* 0x000f280000300800 */
[----:B---3--:R-:W-:Y:S01]  /*110220*/  STSM.16.M88.4 [R102], R76 ;  /* 0x0000004c66007844 */ /* 0x008fe20000000200 */
        /* <DEDUP_REMOVED lines=564> */
[----:B------:R-:W3:Y:S01]  /*112570*/  LDL.LU R69, [R1+0x1938] ;  /* 0x0019380001457983 */ /* 0x000ee20000300800 */
[----:B--2---:R-:W-:-:S03]  /*112580*/  IMAD.MOV.U32 R252, RZ, RZ, R78 ;  /* 0x000000fffffc7224 */ /* 0x004fc600078e004e */
[----:B------:R-:W-:Y:S04]  /*112590*/  STL.64 [R1+0xc0], R76 ;  /* 0x0000c04c01007387 */ /* 0x000fe80000100a00 */
[----:B------:R-:W-:Y:S04]  /*1125a0*/  STL [R1+0xcc], R79 ;  /* 0x0000cc4f01007387 */ /* 0x000fe80000100800 */
[----:B------:R-:W-:Y:S04]  /*1125b0*/  STL [R1+0x5f8c], R252 ;  /* 0x005f8cfc01007387 */ /* 0x000fe80000100800 */
        /* <DEDUP_REMOVED lines=22> */
[----:B----4-:R-:W-:Y:S01]  /*112720*/  STSM.16.M88.4 [R102], R72 ;  /* 0x0000004866007844 */ /* 0x010fe20000000200 */
[----:B------:R-:W-:-:S03]  /*112730*/  NOP ;  /* 0x0000000000007918 */ /* 0x000fc60000000000 */
[----:B------:R-:W1:Y:S01]  /*112740*/  LDS.128 R76, [R102] ;  /* 0x00000000664c7984 */ /* 0x000e620000000c00 */
[----:B------:R-:W-:-:S03]  /*112750*/  NOP ;  /* 0x0000000000007918 */ /* 0x000fc60000000000 */
[----:B-1----:R-:W-:Y:S04]  /*112760*/  STL.64 [R1+0x90], R76 ;  /* 0x0000904c01007387 */ /* 0x002fe80000100a00 */
[----:B------:R-:W-:Y:S04]  /*112770*/  STL.64 [R1+0x98], R78 ;  /* 0x0000984e01007387 */ /* 0x000fe80000100a00 */
[----:B------:R-:W2:Y:S04]  /*112780*/  LDL.LU R74, [R1+0x32d0] ;  /* 0x0032d000014a7983 */ /* 0x000ea80000300800 */
[----:B------:R-:W2:Y:S04]  /*112790*/  LDL.LU R75, [R1+0x32d8] ;  /* 0x0032d800014b7983 */ /* 0x000ea80000300800 */
[----:B---3--:R1:W-:Y:S01]  /*1127a0*/  STSM.16.M88.4 [R102], R68 ;  /* 0x0000004466007844 */ /* 0x0083e20000000200 */
[----:B------:R-:W-:-:S03]  /*1127b0*/  NOP ;  /* 0x0000000000007918 */ /* 0x000fc60000000000 */
[----:B------:R-:W3:Y:S01]  /*1127c0*/  LDS.128 R76, [R102] ;  /* 0x00000000664c7984 */ /* 0x000ee20000000c00 */
[----:B------:R-:W-:Y:S02]  /*1127d0*/  IMAD.MOV.U32 R72, RZ, RZ, R232 ;  /* 0x000000ffff487224 */ /* 0x000fe400078e00e8 */
[----:B------:R-:W-:Y:S01]  /*1127e0*/  IMAD.MOV.U32 R73, RZ, RZ, R234 ;  /* 0x000000ffff497224 */ /* 0x000fe200078e00ea */
[----:B------:R-:W-:Y:S01]  /*1127f0*/  NOP ;  /* 0x0000000000007918 */ /* 0x000fe20000000000 */
[----:B-1----:R-:W4:Y:S04]  /*112800*/  LDL.LU R68, [R1+0x844] ;  /* 0x0008440001447983 */ /* 0x002f280000300800 */
[----:B------:R-:W4:Y:S04]  /*112810*/  LDL.LU R69, [R1+0x84c] ;  /* 0x00084c0001457983 */ /* 0x000f280000300800 */
[----:B---3--:R-:W-:Y:S01]  /*112820*/  STL.64 [R1+0x80], R76 ;  /* 0x0000804c01007387 */ /* 0x008fe20000100a00 */
[----:B------:R-:W-:-:S03]  /*112830*/  IMAD.MOV.U32 R223, RZ, RZ, R78 ;  /* 0x000000ffffdf7224 */ /* 0x000fc600078e004e */
[----:B------:R-:W-:Y:S04]  /*112840*/  STL [R1+0x8c], R79 ;  /* 0x00008c4f01007387 */ /* 0x000fe80000100800 */
[----:B------:R-:W-:Y:S04]  /*112850*/  STL [R1+0x5f90], R223 ;  /* 0x005f90df01007387 */ /* 0x000fe80000100800 */
        /* <DEDUP_REMOVED lines=8> */
[----:B--2---:R-:W-:Y:S04]  /*1128e0*/  STL [R1+0x4c], R79 ;  /* 0x00004c4f01007387 */ /* 0x004fe80000100800 */
        /* <DEDUP_REMOVED lines=8> */
[----:B------:R-:W4:Y:S04]  /*112970*/  LDL.LU R70, [R1+0x31e4] ;  /* 0x0031e40001467983 */ /* 0x000f280000300800 */
[----:B------:R-:W4:Y:S04]  /*112980*/  LDL.LU R71, [R1+0x31ec] ;  /* 0x0031ec0001477983 */ /* 0x000f280000300800 */
[----:B---3--:R1:W-:Y:S01]  /*112990*/  STSM.16.M88.4 [R102], R72 ;  /* 0x0000004866007844 */ /* 0x0083e20000000200 */
[----:B------:R-:W-:-:S03]  /*1129a0*/  NOP ;  /* 0x0000000000007918 */ /* 0x000fc60000000000 */
[----:B------:R-:W3:Y:S01]  /*1129b0*/  LDS.128 R236, [R102] ;  /* 0x0000000066ec7984 */ /* 0x000ee20000000c00 */
[----:B------:R-:W-:-:S03]  /*1129c0*/  NOP ;  /* 0x0000000000007918 */ /* 0x000fc60000000000 */
[----:B-1----:R-:W2:Y:S04]  /*1129d0*/  LDL.LU R72, [R1+0x8d4] ;  /* 0x0008d40001487983 */ /* 0x002ea80000300800 */
[----:B------:R-:W2:Y:S04]  /*1129e0*/  LDL.LU R73, [R1+0x8dc] ;  /* 0x0008dc0001497983 */ /* 0x000ea80000300800 */
[----:B------:R-:W2:Y:S04]  /*1129f0*/  LDL.LU R74, [R1+0x3244] ;  /* 0x00324400014a7983 */ /* 0x000ea80000300800 */
[----:B------:R-:W2:Y:S04]  /*112a00*/  LDL.LU R75, [R1+0x324c] ;  /* 0x00324c00014b7983 */ /* 0x000ea80000300800 */
[----:B----4-:R1:W-:Y:S01]  /*112a10*/  STSM.16.M88.4 [R102], R68 ;  /* 0x0000004466007844 */ /* 0x0103e20000000200 */
[----:B------:R-:W-:-:S03]  /*112a20*/  NOP ;  /* 0x0000000000007918 */ /* 0x000fc60000000000 */
[----:B------:R-:W4:Y:S01]  /*112a30*/  LDS.128 R140, [R102] ;  /* 0x00000000668c7984 */ /* 0x000f220000000c00 */
[----:B------:R-:W-:-:S03]  /*112a40*/  NOP ;  /* 0x0000000000007918 */ /* 0x000fc60000000000 */
[----:B-1----:R-:W3:Y:S04]  /*112a50*/  LDL.LU R68, [R1+0x1614] ;  /* 0x0016140001447983 */ /* 0x002ee80000300800 */
[----:B------:R-:W3:Y:S04]  /*112a60*/  LDL.LU R69, [R1+0x161c] ;  /* 0x00161c0001457983 */ /* 0x000ee80000300800 */
[----:B------:R-:W3:Y:S04]  /*112a70*/  LDL.LU R70, [R1+0x3254] ;  /* 0x0032540001467983 */ /* 0x000ee80000300800 */
[----:B------:R-:W3:Y:S04]  /*112a80*/  LDL.LU R71, [R1+0x325c] ;  /* 0x00325c0001477983 */ /* 0x000ee80000300800 */
[----:B--2---:R1:W-:Y:S01]  /*112a90*/  STSM.16.M88.4 [R102], R72 ;  /* 0x0000004866007844 */ /* 0x0043e20000000200 */
        /* <DEDUP_REMOVED lines=61> */
[----:B------:R-:W3:Y:S04]  /*112e70*/  LDL.LU R98, [R1+0x20e8] ;  /* 0x0020e80001627983 */ /* 0x000ee80000300800 */
[----:B------:R-:W2:Y:S04]  /*112e80*/  LDL.LU R70, [R1+0x32b4] ;  /* 0x0032b40001467983 */ /* 0x000ea80000300800 */
[----:B------:R-:W2:Y:S01]  /*112e90*/  LDL.LU R71, [R1+0x32bc] ;  /* 0x0032bc0001477983 */ /* 0x000ea20000300800 */
[----:B------:R-:W-:-:S02]  /*112ea0*/  IMAD.MOV.U32 R223, RZ, RZ, R76 ;  /* 0x000000ffffdf7224 */ /* 0x000fc400078e004c */
[----:B------:R-:W-:Y:S02]  /*112eb0*/  IMAD.MOV.U32 R76, RZ, RZ, R233 ;  /* 0x000000ffff4c7224 */ /* 0x000fe400078e00e9 */
[----:B------:R-:W-:Y:S02]  /*112ec0*/  IMAD.MOV.U32 R252, RZ, RZ, R77 ;  /* 0x000000fffffc7224 */ /* 0x000fe400078e004d */
[----:B------:R-:W-:Y:S02]  /*112ed0*/  IMAD.MOV.U32 R77, RZ, RZ, R235 ;  /* 0x000000ffff4d7224 */ /* 0x000fe400078e00eb */
[----:B------:R-:W-:Y:S01]  /*112ee0*/  IMAD.MOV.U32 R232, RZ, RZ, R78 ;  /* 0x000000ffffe87224 */ /* 0x000fe200078e004e */
[----:B----4-:R1:W-:Y:S01]  /*112ef0*/  STSM.16.M88.4 [R102], R72 ;  /* 0x0000004866007844 */ /* 0x0103e20000000200 */
[----:B------:R-:W-:-:S03]  /*112f00*/  NOP ;  /* 0x0000000000007918 */ /* 0x000fc60000000000 */
[----:B------:R-:W4:Y:S01]  /*112f10*/  LDS.128 R84, [R102] ;  /* 0x0000000066547984 */ /* 0x000f220000000c00 */
[----:B------:R-:W-:-:S03]  /*112f20*/  NOP ;  /* 0x0000000000007918 */ /* 0x000fc60000000000 */
        /* <DEDUP_REMOVED lines=19> */
[----:B--2---:R-:W-:Y:S01]  /*113060*/  STSM.16.M88.4 [R102], R68 ;  /* 0x0000004466007844 */ /* 0x004fe20000000200 */
[----:B------:R-:W-:-:S03]  /*113070*/  NOP ;  /* 0x0000000000007918 */ /* 0x000fc60000000000 */
[----:B------:R-:W1:Y:S01]  /*113080*/  LDS.128 R68, [R102] ;  /* 0x0000000066447984 */ /* 0x000e620000000c00 */
[----:B------:R-:W-:Y:S01]  /*113090*/  NOP ;  /* 0x0000000000007918 */ /* 0x000fe20000000000 */
[----:B---3--:R-:W-:Y:S02]  /*1130a0*/  IMAD.WIDE R114, R98, 0x4, R52 ;  /* 0x0000000462727825 */ /* 0x008fe400078e0234 */
[----:B----4-:R-:W-:Y:S01]  /*1130b0*/  STSM.16.M88.4 [R102], R72 ;  /* 0x0000004866007844 */ /* 0x010fe20000000200 */
[----:B------:R-:W-:-:S03]  /*1130c0*/  NOP ;  /* 0x0000000000007918 */ /* 0x000fc60000000000 */
[----:B------:R-:W2:Y:S01]  /*1130d0*/  LDS.128 R72, [R102] ;  /* 0x0000000066487984 */ /* 0x000ea20000000c00 */
[----:B------:R-:W-:-:S03]  /*1130e0*/  NOP ;  /* 0x0000000000007918 */ /* 0x000fc60000000000 */
[----:B------:R-:W-:Y:S01]  /*1130f0*/  STSM.16.M88.4 [R102], R80 ;  /* 0x0000005066007844 */ /* 0x000fe20000000200 */
[----:B------:R-:W-:-:S03]  /*113100*/  NOP ;  /* 0x0000000000007918 */ /* 0x000fc60000000000 */
[----:B------:R-:W3:Y:S01]  /*113110*/  LDS.128 R80, [R102] ;  /* 0x0000000066507984 */ /* 0x000ee20000000c00 */
[----:B------:R-:W-:Y:S01]  /*113120*/  NOP ;  /* 0x0000000000007918 */ /* 0x000fe20000000000 */
[----:B------:R-:W-:Y:S02]  /*113130*/  ISETP.LT.AND P5, PT, R233, UR5, !P5 ;  /* 0x00000005e9007c0c */ /* 0x000fe4000efa1270 */
[----:B------:R4:W-:Y:S01]  /*113140*/  STSM.16.M88.4 [R102], R76 ;  /* 0x0000004c66007844 */ /* 0x0009e20000000200 */
[----:B------:R-:W-:-:S10]  /*113150*/  NOP ;  /* 0x0000000000007918 */ /* 0x000fd40000000000 */
[----:B------:R-:W-:Y:S01]  /*113160*/  @P5 STG.E desc[UR28][R114.64], R235 ;  /* 0x000000eb72005986 */ /* 0x000fe2000c10191c */
[----:B------:R-:W-:-:S04]  /*113170*/  LOP3.LUT P5, RZ, R2, 0x1, RZ, 0xc0, !PT ;  /* 0x0000000102ff7812 */ /* 0x000fc800078ac0ff */
[----:B------:R-:W-:Y:S01]  /*113180*/  ISETP.LT.AND P5, PT, R233, UR4, !P5 ;  /* 0x00000004e9007c0c */ /* 0x000fe2000efa1270 */
[----:B----4-:R-:W-:-:S12]  /*113190*/  IMAD.WIDE R76, R98, 0x4, R50 ;  /* 0x00000004624c7825 */ /* 0x010fd800078e0232 */
[----:B------:R4:W-:Y:S02]  /*1131a0*/  @P5 STG.E desc[UR28][R76.64], R234 ;  /* 0x000000ea4c005986 */ /* 0x0009e4000c10191c */
[----:B----4-:R-:W-:-:S05]  /*1131b0*/  IMAD.WIDE R76, R98, 0x4, R48 ;  /* 0x00000004624c7825 */ /* 0x010fca00078e0230 */
[----:B------:R4:W-:Y:S02]  /*1131c0*/  @P6 STG.E desc[UR28][R76.64], R113 ;  /* 0x000000714c006986 */ /* 0x0009e4000c10191c */
[----:B----4-:R-:W-:-:S05]  /*1131d0*/  IMAD.WIDE R76, R98, 0x4, R46 ;  /* 0x00000004624c7825 */ /* 0x010fca00078e022e */
[----:B------:R4:W-:Y:S02]  /*1131e0*/  @P0 STG.E desc[UR28][R76.64], R101 ;  /* 0x000000654c000986 */ /* 0x0009e4000c10191c */
[----:B----4-:R-:W-:-:S05]  /*1131f0*/  IMAD.WIDE R76, R98, 0x4, R44 ;  /* 0x00000004624c7825 */ /* 0x010fca00078e022c */
[----:B------:R4:W-:Y:S02]  /*113200*/  @P1 STG.E desc[UR28][R76.64], R100 ;  /* 0x000000644c001986 */ /* 0x0009e4000c10191c */
[----:B----4-:R-:W-:-:S05]  /*113210*/  IMAD.WIDE R76, R98, 0x4, R42 ;  /* 0x00000004624c7825 */ /* 0x010fca00078e022a */
[----:B------:R4:W-:Y:S04]  /*113220*/  @P2 STG.E desc[UR28][R76.64], R99 ;  /* 0x000000634c002986 */ /* 0x0009e8000c10191c */
[----:B----4-:R-:W4:Y:S04]  /*113230*/  LDL.LU R99, [R1+0x660] ;  /* 0x0006600001637983 */ /* 0x010f280000300800 */
[----:B------:R-:W2:Y:S04]  /*113240*/  LDL.LU R101, [R1+0x650] ;  /* 0x0006500001657983 */ /* 0x000ea80000300800 */
[----:B------:R-:W3:Y:S04]  /*113250*/  LDL.LU R235, [R1+0x640] ;  /* 0x0006400001eb7983 */ /* 0x000ee80000300800 */
[----:B------:R-:W3:Y:S04]  /*113260*/  LDL.LU R233, [R1+0x630] ;  /* 0x0006300001e97983 */ /* 0x000ee80000300800 */
[----:B------:R-:W3:Y:S01]  /*113270*/  LDL.LU R234, [R1+0x620] ;  /* 0x0006200001ea7983 */ /* 0x000ee20000300800 */
[----:B------:R-:W-:-:S05]  /*113280*/  IMAD.WIDE R76, R98, 0x4, R40 ;  /* 0x00000004624c7825 */ /* 0x000fca00078e0228 */
[----:B------:R1:W-:Y:S01]  /*113290*/  @P3 STG.E desc[UR28][R76.64], R97 ;  /* 0x000000614c003986 */ /* 0x0003e2000c10191c */
[----:B------:R-:W-:Y:S01]  /*1132a0*/  LOP3.LUT P3, RZ, R2, 0x4000, RZ, 0xc0, !PT ;  /* 0x0000400002ff7812 */ /* 0x000fe2000786c0ff */
[----:B-1----:R-:W-:-:S05]  /*1132b0*/  IMAD.WIDE R76, R98, 0x4, R38 ;  /* 0x00000004624c7825 */ /* 0x002fca00078e0226 */
[----:B------:R1:W-:Y:S01]  /*1132c0*/  @P4 STG.E desc[UR28][R76.64], R96 ;  /* 0x000000604c004986 */ /* 0x0003e2000c10191c */
[----:B------:R-:W-:-:S03]  /*1132d0*/  LOP3.LUT R112, R112, 0xffffffdf, RZ, 0xc0, !PT ;  /* 0xffffffdf70707812 */ /* 0x000fc600078ec0ff */
[----:B-1----:R-:W3:Y:S03]  /*1132e0*/  LDL.LU R96, [R1+0x610] ;  /* 0x0006100001607983 */ /* 0x002ee60000300800 */
[----:B------:R-:W-:Y:S02]  /*1132f0*/  @P3 LOP3.LUT R112, R112, 0x20, RZ, 0xfc, !PT ;  /* 0x0000002070703812 */ /* 0x000fe400078efcff */
[C---:B------:R-:W-:Y:S01]  /*113300*/  LOP3.LUT P3, RZ, R2.reuse, 0x2000, RZ, 0xc0, !PT ;  /* 0x0000200002ff7812 */ /* 0x040fe2000786c0ff */
[----:B------:R-:W3:Y:S01]  /*113310*/  LDL.LU R97, [R1+0x590] ;  /* 0x0005900001617983 */ /* 0x000ee20000300800 */
[----:B------:R-:W-:Y:S02]  /*113320*/  LOP3.LUT P0, RZ, R2, 0x4, RZ, 0xc0, !PT ;  /* 0x0000000402ff7812 */ /* 0x000fe4000780c0ff */
[----:B------:R-:W-:Y:S01]  /*113330*/  LOP3.LUT R112, R112, 0xffffffbf, RZ, 0xc0, !PT ;  /* 0xffffffbf70707812 */ /* 0x000fe200078ec0ff */
[----:B------:R-:W-:Y:S01]  /*113340*/  IMAD.WIDE R76, R98, 0x4, R36 ;  /* 0x00000004624c7825 */ /* 0x000fe200078e0224 */
[----:B------:R-:W3:Y:S07]  /*113350*/  LDL.LU R79, [R1+0x20e4] ;  /* 0x0020e400014f7983 */ /* 0x000eee0000300800 */
[----:B------:R-:W-:-:S02]  /*113360*/  @P3 LOP3.LUT R112, R112, 0x40, RZ, 0xfc, !PT ;  /* 0x0000004070703812 */ /* 0x000fc400078efcff */
[----:B------:R-:W-:Y:S02]  /*113370*/  LOP3.LUT P3, RZ, R2, 0x1000, RZ, 0xc0, !PT ;  /* 0x0000100002ff7812 */ /* 0x000fe4000786c0ff */
[----:B------:R-:W-:Y:S02]  /*113380*/  LOP3.LUT R112, R112, 0xffffff7f, RZ, 0xc0, !PT ;  /* 0xffffff7f70707812 */ /* 0x000fe400078ec0ff */
[----:B------:R-:W-:-:S09]  /*113390*/  LOP3.LUT P6, RZ, R2, 0x8, RZ, 0xc0, !PT ;  /* 0x0000000802ff7812 */ /* 0x000fd200078cc0ff */
[----:B------:R-:W-:Y:S02]  /*1133a0*/  @P3 LOP3.LUT R112, R112, 0x80, RZ, 0xfc, !PT ;  /* 0x0000008070703812 */ /* 0x000fe400078efcff */
[----:B------:R-:W-:Y:S02]  /*1133b0*/  LOP3.LUT P3, RZ, R2, 0x800, RZ, 0xc0, !PT ;  /* 0x0000080002ff7812 */ /* 0x000fe4000786c0ff */
[----:B------:R-:W-:-:S11]  /*1133c0*/  LOP3.LUT R112, R112, 0xfffffeff, RZ, 0xc0, !PT ;  /* 0xfffffeff70707812 */ /* 0x000fd600078ec0ff */
        /* <DEDUP_REMOVED lines=8> */
[----:B------:R-:W-:Y:S02]  /*113450*/  LOP3.LUT R112, R112, 0xfffff7ff, RZ, 0xc0, !PT ;  /* 0xfffff7ff70707812 */ /* 0x000fe400078ec0ff */
[----:B------:R-:W-:-:S09]  /*113460*/  LOP3.LUT P5, RZ, R2, 0x10, RZ, 0xc0, !PT ;  /* 0x0000001002ff7812 */ /* 0x000fd200078ac0ff */
[----:B------:R-:W-:Y:S02]  /*113470*/  @P3 LOP3.LUT R112, R112, 0x800, RZ, 0xfc, !PT ;  /* 0x0000080070703812 */ /* 0x000fe400078efcff */
[C---:B------:R-:W-:Y:S02]  /*113480*/  LOP3.LUT P3, RZ, R2.reuse, 0x80, RZ, 0xc0, !PT ;  /* 0x0000008002ff7812 */ /* 0x040fe4000786c0ff */
[----:B------:R-:W-:Y:S02]  /*113490*/  LOP3.LUT P4, RZ, R2, 0x20, RZ, 0xc0, !PT ;  /* 0x0000002002ff7812 */ /* 0x000fe4000788c0ff */
[----:B------:R-:W-:-:S09]  /*1134a0*/  LOP3.LUT R112, R112, 0xffffefff, RZ, 0xc0, !PT ;  /* 0xffffefff70707812 */ /* 0x000fd200078ec0ff */
[----:B------:R-:W-:Y:S02]  /*1134b0*/  @P3 LOP3.LUT R112, R112, 0x1000, RZ, 0xfc, !PT ;  /* 0x0000100070703812 */ /* 0x000fe400078efcff */
[----:B------:R-:W-:Y:S01]  /*1134c0*/  LOP3.LUT P3, RZ, R2, 0x40, RZ, 0xc0, !PT ;  /* 0x0000004002ff7812 */ /* 0x000fe2000786c0ff */
[----:B----4-:R1:W-:Y:S04]  /*1134d0*/  @P0 STG.E desc[UR28][R76.64], R99 ;  /* 0x000000634c000986 */ /* 0x0103e8000c10191c */
[----:B-1----:R-:W4:Y:S04]  /*1134e0*/  LDL.LU R99, [R1+0x580] ;  /* 0x0005800001637983 */ /* 0x002f280000300800 */
[----:B------:R-:W4:Y:S01]  /*1134f0*/  LDL.LU R100, [R1+0x570] ;  /* 0x0005700001647983 */ /* 0x000f220000300800 */
[----:B------:R-:W-:-:S05]  /*113500*/  IMAD.WIDE R76, R98, 0x4, R34 ;  /* 0x00000004624c7825 */ /* 0x000fca00078e0222 */
[----:B--2---:R1:W-:Y:S04]  /*113510*/  @P6 STG.E desc[UR28][R76.64], R101 ;  /* 0x000000654c006986 */ /* 0x0043e8000c10191c */
[----:B-1----:R-:W2:Y:S04]  /*113520*/  LDL.LU R101, [R1+0x550] ;  /* 0x0005500001657983 */ /* 0x002ea80000300800 */
[----:B------:R-:W2:Y:S04]  /*113530*/  LDL.LU R113, [R1+0x540] ;  /* 0x0005400001717983 */ /* 0x000ea80000300800 */
[----:B------:R-:W2:Y:S04]  /*113540*/  LDL.LU R114, [R1+0x490] ;  /* 0x0004900001727983 */ /* 0x000ea80000300800 */
[----:B------:R-:W2:Y:S01]  /*113550*/  LDL.LU R115, [R1+0x3f0] ;  /* 0x0003f00001737983 */ /* 0x000ea20000300800 */
[----:B------:R-:W-:-:S03]  /*113560*/  IMAD.WIDE R76, R98, 0x4, R32 ;  /* 0x00000004624c7825 */ /* 0x000fc600078e0220 */
[----:B------:R-:W2:Y:S04]  /*113570*/  LDL.LU R78, [R1+0x2d0] ;  /* 0x0002d000014e7983 */ /* 0x000ea80000300800 */
[----:B---3--:R1:W-:Y:S02]  /*113580*/  @P5 STG.E desc[UR28][R76.64], R235 ;  /* 0x000000eb4c005986 */ /* 0x0083e4000c10191c */
[C---:B-1----:R-:W-:Y:S02]  /*113590*/  IMAD.WIDE R76, R98.reuse, 0x4, R30 ;  /* 0x00000004624c7825 */ /* 0x042fe400078e021e */
[----:B------:R-:W3:Y:S04]  /*1135a0*/  LDL.LU R235, [R1+0x200] ;  /* 0x0002000001eb7983 */ /* 0x000ee80000300800 */
[----:B------:R1:W-:Y:S02]  /*1135b0*/  @P4 STG.E desc[UR28][R76.64], R233 ;  /* 0x000000e94c004986 */ /* 0x0003e4000c10191c */
[----:B-1----:R-:W-:-:S02]  /*1135c0*/  IMAD.WIDE R76, R98, 0x4, R28 ;  /* 0x00000004624c7825 */ /* 0x002fc400078e021c */
[----:B------:R-:W3:Y:S04]  /*1135d0*/  LDL.LU R233, [R1+0x70] ;  /* 0x0000700001e97983 */ /* 0x000ee80000300800 */
[----:B------:R1:W-:Y:S04]  /*1135e0*/  @P3 STG.E desc[UR28][R76.64], R234 ;  /* 0x000000ea4c003986 */ /* 0x0003e8000c10191c */
[----:B-1----:R-:W3:Y:S01]  /*1135f0*/  LDL.LU R234, [R1+0x30] ;  /* 0x0000300001ea7983 */ /* 0x002ee20000300800 */
[----:B------:R-:W-:Y:S01]  /*113600*/  LOP3.LUT P3, RZ, R112, 0x1000, RZ, 0xc0, !PT ;  /* 0x0000100070ff7812 */ /* 0x000fe2000786c0ff */
[----:B------:R-:W-:-:S12]  /*113610*/  IMAD.WIDE R76, R98, 0x4, R26 ;  /* 0x00000004624c7825 */ /* 0x000fd800078e021a */
[----:B------:R1:W-:Y:S01]  /*113620*/  @P3 STG.E desc[UR28][R76.64], R96 ;  /* 0x000000604c003986 */ /* 0x0003e2000c10191c */
[----:B------:R-:W-:Y:S01]  /*113630*/  LOP3.LUT P3, RZ, R112, 0x800, RZ, 0xc0, !PT ;  /* 0x0000080070ff7812 */ /* 0x000fe2000786c0ff */
[----:B-1----:R-:W-:Y:S01]  /*113640*/  IMAD.WIDE R76, R98, 0x4, R24 ;  /* 0x00000004624c7825 */ /* 0x002fe200078e0218 */
[----:B------:R-:W-:Y:S01]  /*113650*/  LOP3.LUT P2, RZ, R2, 0x8000, RZ, 0xc0, !PT ;  /* 0x0000800002ff7812 */ /* 0x000fe2000784c0ff */
[----:B------:R-:W3:Y:S10]  /*113660*/  LDL.LU R96, [R1+0x5fac] ;  /* 0x005fac0001607983 */ /* 0x000ef40000300800 */
[----:B------:R1:W-:Y:S01]  /*113670*/  @P3 STG.E desc[UR28][R76.64], R97 ;  /* 0x000000614c003986 */ /* 0x0003e2000c10191c */
[----:B------:R-:W-:Y:S01]  /*113680*/  LOP3.LUT P3, RZ, R112, 0x400, RZ, 0xc0, !PT ;  /* 0x0000040070ff7812 */ /* 0x000fe2000786c0ff */
[----:B-1----:R-:W-:Y:S01]  /*113690*/  IMAD.WIDE R76, R98, 0x4, R22 ;  /* 0x00000004624c7825 */ /* 0x002fe200078e0216 */
[C---:B------:R-:W-:Y:S01]  /*1136a0*/  LOP3.LUT P1, RZ, R2.reuse, 0x10000, RZ, 0xc0, !PT ;  /* 0x0001000002ff7812 */ /* 0x040fe2000782c0ff */
[----:B------:R-:W3:Y:S01]  /*1136b0*/  LDL.LU R97, [R1+0x5fa8] ;  /* 0x005fa80001617983 */ /* 0x000ee20000300800 */
[----:B------:R-:W-:-:S02]  /*1136c0*/  LOP3.LUT P0, RZ, R2, 0x20000, RZ, 0xc0, !PT ;  /* 0x0002000002ff7812 */ /* 0x000fc4000780c0ff */
[----:B------:R-:W-:Y:S01]  /*1136d0*/  LOP3.LUT P6, RZ, R2, 0x40000, RZ, 0xc0, !PT ;  /* 0x0004000002ff7812 */ /* 0x000fe200078cc0ff */
[----:B------:R-:W3:Y:S06]  /*1136e0*/  LDL.LU R98, [R1+0x5fa4] ;  /* 0x005fa40001627983 */ /* 0x000eec0000300800 */
[----:B----4-:R1:W-:Y:S01]  /*1136f0*/  @P3 STG.E desc[UR28][R76.64], R99 ;  /* 0x000000634c003986 */ /* 0x0103e2000c10191c */
[C---:B------:R-:W-:Y:S01]  /*113700*/  LOP3.LUT P3, RZ, R112.reuse, 0x200, RZ, 0xc0, !PT ;  /* 0x0000020070ff7812 */ /* 0x040fe2000786c0ff */
[C---:B-1----:R-:W-:Y:S02]  /*113710*/  IMAD.WIDE R76, R79.reuse, 0x4, R52 ;  /* 0x000000044f4c7825 */ /* 0x042fe400078e0234 */
[----:B------:R-:W4:Y:S10]  /*113720*/  LDL.LU R99, [R1+0x5fa0] ;  /* 0x005fa00001637983 */ /* 0x000f340000300800 */
[----:B------:R1:W-:Y:S01]  /*113730*/  @P3 STG.E desc[UR28][R76.64], R100 ;  /* 0x000000644c003986 */ /* 0x0003e2000c10191c */
[----:B------:R-:W-:Y:S01]  /*113740*/  LOP3.LUT P3, RZ, R112, 0x100, RZ, 0xc0, !PT ;  /* 0x0000010070ff7812 */ /* 0x000fe2000786c0ff */
[----:B-1----:R-:W-:-:S02]  /*113750*/  IMAD.WIDE R76, R79, 0x4, R50 ;  /* 0x000000044f4c7825 */ /* 0x002fc400078e0232 */
[----:B------:R-:W4:Y:S10]  /*113760*/  LDL.LU R100, [R1+0x5f9c] ;  /* 0x005f9c0001647983 */ /* 0x000f340000300800 */
[----:B--2---:R1:W-:Y:S01]  /*113770*/  @P3 STG.E desc[UR28][R76.64], R101 ;  /* 0x000000654c003986 */ /* 0x0043e2000c10191c */
[----:B------:R-:W-:Y:S01]  /*113780*/  LOP3.LUT P3, RZ, R112, 0x80, RZ, 0xc0, !PT ;  /* 0x0000008070ff7812 */ /* 0x000fe2000786c0ff */
[----:B-1----:R-:W-:-:S02]  /*113790*/  IMAD.WIDE R76, R79, 0x4, R48 ;  /* 0x000000044f4c7825 */ /* 0x002fc400078e0230 */
[----:B------:R-:W2:Y:S10]  /*1137a0*/  LDL.LU R101, [R1+0x5f98] ;  /* 0x005f980001657983 */ /* 0x000eb40000300800 */
[----:B------:R1:W-:Y:S01]  /*1137b0*/  @P3 STG.E desc[UR28][R76.64], R113 ;  /* 0x000000714c003986 */ /* 0x0003e2000c10191c */
[----:B------:R-:W-:Y:S01]  /*1137c0*/  LOP3.LUT P3, RZ, R112, 0x40, RZ, 0xc0, !PT ;  /* 0x0000004070ff7812 */ /* 0x000fe2000786c0ff */
[----:B-1----:R-:W-:-:S02]  /*1137d0*/  IMAD.WIDE R76, R79, 0x4, R46 ;  /* 0x000000044f4c7825 */ /* 0x002fc400078e022e */
[----:B------:R-:W2:Y:S10]  /*1137e0*/  LDL.LU R113, [R1+0x5f94] ;  /* 0x005f940001717983 */ /* 0x000eb40000300800 */
[----:B------:R1:W-:Y:S01]  /*1137f0*/  @P3 STG.E desc[UR28][R76.64], R114 ;  /* 0x000000724c003986 */ /* 0x0003e2000c10191c */
[----:B------:R-:W-:Y:S01]  /*113800*/  LOP3.LUT P3, RZ, R112, 0x20, RZ, 0xc0, !PT ;  /* 0x0000002070ff7812 */ /* 0x000fe2000786c0ff */
[----:B-1----:R-:W-:-:S12]  /*113810*/  IMAD.WIDE R76, R79, 0x4, R44 ;  /* 0x000000044f4c7825 */ /* 0x002fd800078e022c */
[----:B------:R1:W-:Y:S02]  /*113820*/  @P3 STG.E desc[UR28][R76.64], R115 ;  /* 0x000000734c003986 */ /* 0x0003e4000c10191c */
[----:B-1----:R-:W-:-:S05]  /*113830*/  IMAD.WIDE R76, R79, 0x4, R42 ;  /* 0x000000044f4c7825 */ /* 0x002fca00078e022a */
[----:B------:R1:W-:Y:S02]  /*113840*/  @P2 STG.E desc[UR28][R76.64], R78 ;  /* 0x0000004e4c002986 */ /* 0x0003e4000c10191c */
[----:B-1----:R-:W-:-:S05]  /*113850*/  IMAD.WIDE R76, R79, 0x4, R40 ;  /* 0x000000044f4c7825 */ /* 0x002fca00078e0228 */
[----:B---3--:R1:W-:Y:S02]  /*113860*/  @P1 STG.E desc[UR28][R76.64], R235 ;  /* 0x000000eb4c001986 */ /* 0x0083e4000c10191c */
[----:B-1----:R-:W-:-:S05]  /*113870*/  IMAD.WIDE R76, R79, 0x4, R38 ;  /* 0x000000044f4c7825 */ /* 0x002fca00078e0226 */
[----:B------:R1:W-:Y:S02]  /*113880*/  @P0 STG.E desc[UR28][R76.64], R233 ;  /* 0x000000e94c000986 */ /* 0x0003e4000c10191c */
[----:B-1----:R-:W-:Y:S02]  /*113890*/  IMAD.WIDE R76, R79, 0x4, R36 ;  /* 0x000000044f4c7825 */ /* 0x002fe400078e0224 */
[----:B------:R-:W3:Y:S04]  /*1138a0*/  LDL.LU R233, [R1+0x604] ;  /* 0x0006040001e97983 */ /* 0x000ee80000300800 */
[----:B------:R1:W-:Y:S04]  /*1138b0*/  @P6 STG.E desc[UR28][R76.64], R234 ;  /* 0x000000ea4c006986 */ /* 0x0003e8000c10191c */
[----:B-1----:R-:W4:Y:S04]  /*1138c0*/  LDL.LU R234, [R1+0x5f4] ;  /* 0x0005f40001ea7983 */ /* 0x002f280000300800 */
[----:B------:R-:W2:Y:S01]  /*1138d0*/  LDL.LU R235, [R1+0x20e0] ;  /* 0x0020e00001eb7983 */ /* 0x000ea20000300800 */
[----:B------:R-:W-:-:S02]  /*1138e0*/  LOP3.LUT P5, RZ, R2, 0x80000, RZ, 0xc0, !PT ;  /* 0x0008000002ff7812 */ /* 0x000fc400078ac0ff */
[C---:B------:R-:W-:Y:S01]  /*1138f0*/  LOP3.LUT P4, RZ, R2.reuse, 0x100000, RZ, 0xc0, !PT ;  /* 0x0010000002ff7812 */ /* 0x040fe2000788c0ff */
[----:B------:R-:W-:Y:S01]  /*113900*/  IMAD.WIDE R76, R79, 0x4, R34 ;  /* 0x000000044f4c7825 */ /* 0x000fe200078e0222 */
[----:B------:R-:W-:Y:S02]  /*113910*/  LOP3.LUT P0, RZ, R2, 0x200000, RZ, 0xc0, !PT ;  /* 0x0020000002ff7812 */ /* 0x000fe4000780c0ff */
[----:B------:R-:W-:Y:S02]  /*113920*/  LOP3.LUT P3, RZ, R106, 0x2, RZ, 0xc0, !PT ;  /* 0x000000026aff7812 */ /* 0x000fe4000786c0ff */
[----:B------:R-:W-:-:S05]  /*113930*/  LOP3.LUT P6, RZ, R2, 0x400000, RZ, 0xc0, !PT ;  /* 0x0040000002ff7812 */ /* 0x000fca00078cc0ff */
[----:B------:R1:W-:Y:S01]  /*113940*/  @P5 STG.E desc[UR28][R76.64], R244 ;  /* 0x000000f44c005986 */ /* 0x0003e2000c10191c */
[----:B------:R-:W-:Y:S01]  /*113950*/  LOP3.LUT R107, R107, 0xdfffffff, RZ, 0xc0, !PT ;  /* 0xdfffffff6b6b7812 */ /* 0x000fe200078ec0ff */
[----:B-1----:R-:W-:-:S05]  /*113960*/  IMAD.WIDE R76, R79, 0x4, R32 ;  /* 0x000000044f4c7825 */ /* 0x002fca00078e0220 */
[----:B------:R1:W-:Y:S01]  /*113970*/  @P4 STG.E desc[UR28][R76.64], R228 ;  /* 0x000000e44c004986 */ /* 0x0003e2000c10191c */
[----:B------:R-:W-:Y:S02]  /*113980*/  LOP3.LUT P5, RZ, R2, 0x800000, RZ, 0xc0, !PT ;  /* 0x0080000002ff7812 */ /* 0x000fe400078ac0ff */
[----:B------:R-:W-:Y:S01]  /*113990*/  @P3 LOP3.LUT R107, R107, 0x20000000, RZ, 0xfc, !PT ;  /* 0x200000006b6b3812 */ /* 0x000fe200078efcff */
[C---:B-1----:R-:W-:Y:S01]  /*1139a0*/  IMAD.WIDE R76, R79.reuse, 0x4, R30 ;  /* 0x000000044f4c7825 */ /* 0x042fe200078e021e */
[----:B------:R-:W-:Y:S01]  /*1139b0*/  LOP3.LUT P3, RZ, R106, 0x1, RZ, 0xc0, !PT ;  /* 0x000000016aff7812 */ /* 0x000fe2000786c0ff */
[----:B------:R-:W4:Y:S04]  /*1139c0*/  LDL.LU R228, [R1+0x5a4] ;  /* 0x0005a40001e47983 */ /* 0x000f280000300800 */
[----:B------:R1:W-:Y:S01]  /*1139d0*/  @P0 STG.E desc[UR28][R76.64], R224 ;  /* 0x000000e04c000986 */ /* 0x0003e2000c10191c */
[----:B------:R-:W-:Y:S01]  /*1139e0*/  LOP3.LUT P4, RZ, R2, 0x1000000, RZ, 0xc0, !PT ;  /* 0x0100000002ff7812 */ /* 0x000fe2000788c0ff */
[----:B-1----:R-:W-:Y:S01]  /*1139f0*/  IMAD.WIDE R76, R79, 0x4, R28 ;  /* 0x000000044f4c7825 */ /* 0x002fe200078e021c */
[----:B------:R-:W-:Y:S01]  /*113a00*/  LOP3.LUT R107, R107, 0xbfffffff, RZ, 0xc0, !PT ;  /* 0xbfffffff6b6b7812 */ /* 0x000fe200078ec0ff */
[----:B------:R-:W4:Y:S04]  /*113a10*/  LDL.LU R224, [R1+0x5b4] ;  /* 0x0005b40001e07983 */ /* 0x000f280000300800 */
[----:B------:R1:W-:Y:S01]  /*113a20*/  @P6 STG.E desc[UR28][R76.64], R216 ;  /* 0x000000d84c006986 */ /* 0x0003e2000c10191c */
[----:B------:R-:W-:Y:S01]  /*113a30*/  @P3 LOP3.LUT R107, R107, 0x40000000, RZ, 0xfc, !PT ;  /* 0x400000006b6b3812 */ /* 0x000fe200078efcff */
[----:B-1----:R-:W-:-:S02]  /*113a40*/  IMAD.WIDE R76, R79, 0x4, R26 ;  /* 0x000000044f4c7825 */ /* 0x002fc400078e021a */
[----:B------:R-:W4:Y:S04]  /*113a50*/  LDL.LU R216, [R1+0x5c4] ;  /* 0x0005c40001d87983 */ /* 0x000f280000300800 */
[----:B------:R1:W-:Y:S01]  /*113a60*/  @P5 STG.E desc[UR28][R76.64], R212 ;  /* 0x000000d44c005986 */ /* 0x0003e2000c10191c */
[----:B------:R-:W-:Y:S01]  /*113a70*/  LOP3.LUT P3, RZ, R2, 0x80000000, RZ, 0xc0, !PT ;  /* 0x8000000002ff7812 */ /* 0x000fe2000786c0ff */
[----:B-1----:R-:W-:Y:S02]  /*113a80*/  IMAD.WIDE R76, R79, 0x4, R24 ;  /* 0x000000044f4c7825 */ /* 0x002fe400078e0218 */
[----:B------:R-:W4:Y:S04]  /*113a90*/  LDL.LU R212, [R1+0x5d4] ;  /* 0x0005d40001d47983 */ /* 0x000f280000300800 */
[----:B------:R1:W-:Y:S01]  /*113aa0*/  @P4 STG.E desc[UR28][R76.64], R208 ;  /* 0x000000d04c004986 */ /* 0x0003e2000c10191c */
[----:B------:R-:W-:-:S03]  /*113ab0*/  LOP3.LUT R107, R107, 0x7fffffff, RZ, 0xc0, !PT ;  /* 0x7fffffff6b6b7812 */ /* 0x000fc600078ec0ff */
[----:B-1----:R-:W4:Y:S02]  /*113ac0*/  LDL.LU R208, [R1+0x5e4] ;  /* 0x0005e40001d07983 */ /* 0x002f240000300800 */
[----:B------:R-:W-:Y:S02]  /*113ad0*/  @P3 LOP3.LUT R107, R107, 0x80000000, RZ, 0xfc, !PT ;  /* 0x800000006b6b3812 */ /* 0x000fe400078efcff */
[----:B------:R-:W-:Y:S01]  /*113ae0*/  LOP3.LUT P3, RZ, R2, 0x40000000, RZ, 0xc0, !PT ;  /* 0x4000000002ff7812 */ /* 0x000fe2000786c0ff */
[----:B------:R-:W4:Y:S01]  /*113af0*/  LDL.LU R244, [R1+0x674] ;  /* 0x0006740001f47983 */ /* 0x000f220000300800 */
[----:B------:R-:W-:-:S03]  /*113b00*/  LOP3.LUT R112, R112, 0xfffffffe, RZ, 0xc0, !PT ;  /* 0xfffffffe70707812 */ /* 0x000fc600078ec0ff */
[----:B------:R-:W4:Y:S04]  /*113b10*/  LDL.LU R114, [R1+0x664] ;  /* 0x0006640001727983 */ /* 0x000f280000300800 */
[----:B------:R-:W4:Y:S04]  /*113b20*/  LDL.LU R115, [R1+0x654] ;  /* 0x0006540001737983 */ /* 0x000f280000300800 */
[----:B------:R-:W-:Y:S01]  /*113b30*/  @P3 LOP3.LUT R112, R112, 0x1, RZ, 0xfc, !PT ;  /* 0x0000000170703812 */ /* 0x000fe200078efcff */
[----:B------:R-:W4:Y:S01]  /*113b40*/  LDL.LU R78, [R1+0x644] ;  /* 0x00064400014e7983 */ /* 0x000f220000300800 */
[----:B------:R-:W-:-:S02]  /*113b50*/  LOP3.LUT P3, RZ, R2, 0x20000000, RZ, 0xc0, !PT ;  /* 0x2000000002ff7812 */ /* 0x000fc4000786c0ff */
        /* <DEDUP_REMOVED lines=9> */
[----:B------:R-:W-:Y:S01]  /*113bf0*/  LOP3.LUT R112, R112, 0xffffffef, RZ, 0xc0, !PT ;  /* 0xffffffef70707812 */ /* 0x000fe200078ec0ff */
[----:B------:R-:W-:Y:S02]  /*113c00*/  IMAD.WIDE R76, R79, 0x4, R22 ;  /* 0x000000044f4c7825 */ /* 0x000fe400078e0216 */
[----:B------:R-:W4:Y:S08]  /*113c10*/  LDL.LU R79, [R1+0x634] ;  /* 0x00063400014f7983 */ /* 0x000f300000300800 */
[----:B------:R-:W-:-:S02]  /*113c20*/  @P3 LOP3.LUT R112, R112, 0x10, RZ, 0xfc, !PT ;  /* 0x0000001070703812 */ /* 0x000fc400078efcff */
[----:B------:R-:W-:-:S13]  /*113c30*/  LOP3.LUT P3, RZ, R2, 0x2000000, RZ, 0xc0, !PT ;  /* 0x0200000002ff7812 */ /* 0x000fda000786c0ff */
[----:B------:R2:W-:Y:S01]  /*113c40*/  @P3 STG.E desc[UR28][R76.64], R204 ;  /* 0x000000cc4c003986 */ /* 0x0005e2000c10191c */
[----:B------:R-:W-:Y:S01]  /*113c50*/  LOP3.LUT P3, RZ, R112, 0x10, RZ, 0xc0, !PT ;  /* 0x0000001070ff7812 */ /* 0x000fe2000786c0ff */
[----:B--2---:R-:W-:-:S12]  /*113c60*/  IMAD.WIDE R76, R235, 0x4, R52 ;  /* 0x00000004eb4c7825 */ /* 0x004fd800078e0234 */
[----:B---3--:R1:W-:Y:S01]  /*113c70*/  @P3 STG.E desc[UR28][R76.64], R233 ;  /* 0x000000e94c003986 */ /* 0x0083e2000c10191c */
[----:B------:R-:W-:-:S03]  /*113c80*/  LOP3.LUT P3, RZ, R112, 0x8, RZ, 0xc0, !PT ;  /* 0x0000000870ff7812 */ /* 0x000fc6000786c0ff */
[----:B-1----:R-:W2:Y:S01]  /*113c90*/  LDL.LU R233, [R1+0x624] ;  /* 0x0006240001e97983 */ /* 0x002ea20000300800 */
[----:B------:R-:W-:-:S09]  /*113ca0*/  IMAD.WIDE R76, R235, 0x4, R50 ;  /* 0x00000004eb4c7825 */ /* 0x000fd200078e0232 */
[----:B----4-:R1:W-:Y:S04]  /*113cb0*/  @P3 STG.E desc[UR28][R76.64], R234 ;  /* 0x000000ea4c003986 */ /* 0x0103e8000c10191c */
[----:B-1----:R-:W3:Y:S01]  /*113cc0*/  LDL.LU R234, [R1+0x614] ;  /* 0x0006140001ea7983 */ /* 0x002ee20000300800 */
[----:B------:R-:W-:Y:S01]  /*113cd0*/  LOP3.LUT P3, RZ, R112, 0x4, RZ, 0xc0, !PT ;  /* 0x0000000470ff7812 */ /* 0x000fe2000786c0ff */
[----:B------:R-:W-:Y:S01]  /*113ce0*/  IMAD.WIDE R76, R235, 0x4, R48 ;  /* 0x00000004eb4c7825 */ /* 0x000fe200078e0230 */
[C---:B------:R-:W-:Y:S02]  /*113cf0*/  LOP3.LUT P2, RZ, R106.reuse, 0x4, RZ, 0xc0, !PT ;  /* 0x000000046aff7812 */ /* 0x040fe4000784c0ff */
[----:B------:R-:W-:-:S09]  /*113d00*/  LOP3.LUT P1, RZ, R106, 0x8, RZ, 0xc0, !PT ;  /* 0x000000086aff7812 */ /* 0x000fd2000782c0ff */
[----:B------:R1:W-:Y:S01]  /*113d10*/  @P3 STG.E desc[UR28][R76.64], R208 ;  /* 0x000000d04c003986 */ /* 0x0003e2000c10191c */
[----:B------:R-:W-:Y:S01]  /*113d20*/  LOP3.LUT P3, RZ, R112, 0x2, RZ, 0xc0, !PT ;  /* 0x0000000270ff7812 */ /* 0x000fe2000786c0ff */
[----:B-1----:R-:W-:-:S12]  /*113d30*/  IMAD.WIDE R76, R235, 0x4, R46 ;  /* 0x00000004eb4c7825 */ /* 0x002fd800078e022e */
        /* <DEDUP_REMOVED lines=14> */
[----:B-1----:R-:W-:-:S05]  /*113e20*/  IMAD.WIDE R76, R235, 0x4, R36 ;  /* 0x00000004eb4c7825 */ /* 0x002fca00078e0224 */
[----:B------:R1:W-:Y:S01]  /*113e30*/  @P2 STG.E desc[UR28][R76.64], R114 ;  /* 0x000000724c002986 */ /* 0x0003e2000c10191c */
[----:B------:R-:W-:Y:S01]  /*113e40*/  LOP3.LUT P6, RZ, R106, 0x20, RZ, 0xc0, !PT ;  /* 0x000000206aff7812 */ /* 0x000fe200078cc0ff */
[----:B-1----:R-:W-:-:S05]  /*113e50*/  IMAD.WIDE R76, R235, 0x4, R34 ;  /* 0x00000004eb4c7825 */ /* 0x002fca00078e0222 */
[----:B------:R1:W-:Y:S02]  /*113e60*/  @P1 STG.E desc[UR28][R76.64], R115 ;  /* 0x000000734c001986 */ /* 0x0003e4000c10191c */
[----:B-1----:R-:W-:-:S05]  /*113e70*/  IMAD.WIDE R76, R235, 0x4, R32 ;  /* 0x00000004eb4c7825 */ /* 0x002fca00078e0220 */
[----:B------:R1:W-:Y:S02]  /*113e80*/  @P0 STG.E desc[UR28][R76.64], R78 ;  /* 0x0000004e4c000986 */ /* 0x0003e4000c10191c */
[----:B-1----:R-:W-:-:S05]  /*113e90*/  IMAD.WIDE R76, R235, 0x4, R30 ;  /* 0x00000004eb4c7825 */ /* 0x002fca00078e021e */
[----:B------:R1:W-:Y:S01]  /*113ea0*/  @P6 STG.E desc[UR28][R76.64], R79 ;  /* 0x0000004f4c006986 */ /* 0x0003e2000c10191c */
[----:B------:R-:W-:-:S03]  /*113eb0*/  LOP3.LUT P5, RZ, R106, 0x40, RZ, 0xc0, !PT ;  /* 0x000000406aff7812 */ /* 0x000fc600078ac0ff */
[----:B-1----:R-:W4:Y:S01]  /*113ec0*/  LDL.LU R79, [R1+0x594] ;  /* 0x00059400014f7983 */ /* 0x002f220000300800 */
[----:B------:R-:W-:Y:S01]  /*113ed0*/  LOP3.LUT P4, RZ, R106, 0x80, RZ, 0xc0, !PT ;  /* 0x000000806aff7812 */ /* 0x000fe2000788c0ff */
[C---:B------:R-:W-:Y:S02]  /*113ee0*/  IMAD.WIDE R76, R235.reuse, 0x4, R28 ;  /* 0x00000004eb4c7825 */ /* 0x040fe400078e021c */
[----:B------:R-:W4:Y:S04]  /*113ef0*/  LDL.LU R216, [R1+0x584] ;  /* 0x0005840001d87983 */ /* 0x000f280000300800 */
[----:B------:R-:W4:Y:S04]  /*113f00*/  LDL.LU R224, [R1+0x574] ;  /* 0x0005740001e07983 */ /* 0x000f280000300800 */
[----:B------:R-:W4:Y:S04]  /*113f10*/  LDL.LU R228, [R1+0x554] ;  /* 0x0005540001e47983 */ /* 0x000f280000300800 */
[----:B------:R-:W4:Y:S04]  /*113f20*/  LDL.LU R244, [R1+0x544] ;  /* 0x0005440001f47983 */ /* 0x000f280000300800 */
[----:B------:R-:W4:Y:S04]  /*113f30*/  LDL.LU R115, [R1+0x494] ;  /* 0x0004940001737983 */ /* 0x000f280000300800 */
[----:B--2---:R1:W-:Y:S02]  /*113f40*/  @P5 STG.E desc[UR28][R76.64], R233 ;  /* 0x000000e94c005986 */ /* 0x0043e4000c10191c */
[----:B-1----:R-:W-:-:S05]  /*113f50*/  IMAD.WIDE R76, R235, 0x4, R26 ;  /* 0x00000004eb4c7825 */ /* 0x002fca00078e021a */
[----:B---3--:R1:W-:Y:S04]  /*113f60*/  @P4 STG.E desc[UR28][R76.64], R234 ;  /* 0x000000ea4c004986 */ /* 0x0083e8000c10191c */
[----:B-1----:R-:W2:Y:S04]  /*113f70*/  LDL.LU R234, [R1+0x3f4] ;  /* 0x0003f40001ea7983 */ /* 0x002ea80000300800 */
[----:B------:R-:W3:Y:S04]  /*113f80*/  LDL.LU R114, [R1+0x2d4] ;  /* 0x0002d40001727983 */ /* 0x000ee80000300800 */
[----:B------:R-:W3:Y:S04]  /*113f90*/  LDL.LU R78, [R1+0x204] ;  /* 0x00020400014e7983 */ /* 0x000ee80000300800 */
[----:B------:R-:W2:Y:S01]  /*113fa0*/  LDL.LU R233, [R1+0xb5c] ;  /* 0x000b5c0001e97983 */ /* 0x000ea20000300800 */
        /* <DEDUP_REMOVED lines=9> */
[C---:B------:R-:W-:Y:S02]  /*114040*/  LOP3.LUT P3, RZ, R106.reuse, 0x20000, RZ, 0xc0, !PT ;  /* 0x000200006aff7812 */ /* 0x040fe4000786c0ff */
[----:B------:R-:W-:Y:S02]  /*114050*/  LOP3.LUT R107, R107, 0xfeffffff, RZ, 0xc0, !PT ;  /* 0xfeffffff6b6b7812 */ /* 0x000fe400078ec0ff */
[----:B------:R-:W-:-:S09]  /*114060*/  LOP3.LUT P0, RZ, R106, 0x100, RZ, 0xc0, !PT ;  /* 0x000001006aff7812 */ /* 0x000fd2000780c0ff */
[----:B------:R-:W-:Y:S02]  /*114070*/  @P3 LOP3.LUT R107, R107, 0x1000000, RZ, 0xfc, !PT ;  /* 0x010000006b6b3812 */ /* 0x000fe400078efcff */
[----:B------:R-:W-:Y:S02]  /*114080*/  LOP3.LUT P3, RZ, R106, 0x10000, RZ, 0xc0, !PT ;  /* 0x000100006aff7812 */ /* 0x000fe4000786c0ff */
[----:B------:R-:W-:Y:S01]  /*114090*/  LOP3.LUT R107, R107, 0xfdffffff, RZ, 0xc0, !PT ;  /* 0xfdffffff6b6b7812 */ /* 0x000fe200078ec0ff */
[----:B------:R-:W-:-:S10]  /*1140a0*/  IMAD.WIDE R76, R235, 0x4, R24 ;  /* 0x00000004eb4c7825 */ /* 0x000fd400078e0218 */
[----:B------:R-:W-:Y:S02]  /*1140b0*/  @P3 LOP3.LUT R107, R107, 0x2000000, RZ, 0xfc, !PT ;  /* 0x020000006b6b3812 */ /* 0x000fe400078efcff */
[----:B------:R-:W-:Y:S02]  /*1140c0*/  LOP3.LUT P3, RZ, R106, 0x8000, RZ, 0xc0, !PT ;  /* 0x000080006aff7812 */ /* 0x000fe4000786c0ff */
[----:B------:R-:W-:-:S11]  /*1140d0*/  LOP3.LUT R107, R107, 0xfbffffff, RZ, 0xc0, !PT ;  /* 0xfbffffff6b6b7812 */ /* 0x000fd600078ec0ff */
[----:B------:R-:W-:Y:S02]  /*1140e0*/  @P3 LOP3.LUT R107, R107, 0x4000000, RZ, 0xfc, !PT ;  /* 0x040000006b6b3812 */ /* 0x000fe400078efcff */
[C---:B------:R-:W-:Y:S02]  /*1140f0*/  LOP3.LUT P3, RZ, R106.reuse, 0x4000, RZ, 0xc0, !PT ;  /* 0x000040006aff7812 */ /* 0x040fe4000786c0ff */
[----:B------:R-:W-:Y:S02]  /*114100*/  LOP3.LUT R107, R107, 0xf7ffffff, RZ, 0xc0, !PT ;  /* 0xf7ffffff6b6b7812 */ /* 0x000fe400078ec0ff */
[C---:B------:R-:W-:Y:S02]  /*114110*/  LOP3.LUT P6, RZ, R106.reuse, 0x200, RZ, 0xc0, !PT ;  /* 0x000002006aff7812 */ /* 0x040fe400078cc0ff */
[----:B------:R-:W-:-:S07]  /*114120*/  LOP3.LUT P5, RZ, R106, 0x400, RZ, 0xc0, !PT ;  /* 0x000004006aff7812 */ /* 0x000fce00078ac0ff */
[----:B------:R-:W-:Y:S02]  /*114130*/  @P3 LOP3.LUT R107, R107, 0x8000000, RZ, 0xfc, !PT ;  /* 0x080000006b6b3812 */ /* 0x000fe400078efcff */
[C---:B------:R-:W-:Y:S02]  /*114140*/  LOP3.LUT P3, RZ, R106.reuse, 0x2000, RZ, 0xc0, !PT ;  /* 0x000020006aff7812 */ /* 0x040fe4000786c0ff */
[----:B------:R-:W-:Y:S02]  /*114150*/  LOP3.LUT P4, RZ, R106, 0x800, RZ, 0xc0, !PT ;  /* 0x000008006aff7812 */ /* 0x000fe4000788c0ff */
[----:B------:R-:W-:-:S09]  /*114160*/  LOP3.LUT R107, R107, 0xefffffff, RZ, 0xc0, !PT ;  /* 0xefffffff6b6b7812 */ /* 0x000fd200078ec0ff */
[----:B------:R-:W-:Y:S02]  /*114170*/  @P3 LOP3.LUT R107, R107, 0x10000000, RZ, 0xfc, !PT ;  /* 0x100000006b6b3812 */ /* 0x000fe400078efcff */
[----:B------:R-:W-:Y:S01]  /*114180*/  LOP3.LUT P3, RZ, R106, 0x1000, RZ, 0xc0, !PT ;  /* 0x000010006aff7812 */ /* 0x000fe2000786c0ff */
[----:B----4-:R1:W-:Y:S04]  /*114190*/  @P0 STG.E desc[UR28][R76.64], R79 ;  /* 0x0000004f4c000986 */ /* 0x0103e8000c10191c */
[----:B-1----:R-:W4:Y:S01]  /*1141a0*/  LDL.LU R79, [R1+0x74] ;  /* 0x00007400014f7983 */ /* 0x002f220000300800 */
[----:B------:R-:W-:-:S03]  /*1141b0*/  IMAD.WIDE R76, R235, 0x4, R22 ;  /* 0x00000004eb4c7825 */ /* 0x000fc600078e0216 */
[----:B------:R-:W4:Y:S04]  /*1141c0*/  LDL.LU R235, [R1+0x34] ;  /* 0x0000340001eb7983 */ /* 0x000f280000300800 */
[----:B------:R2:W-:Y:S02]  /*1141d0*/  @P6 STG.E desc[UR28][R76.64], R216 ;  /* 0x000000d84c006986 */ /* 0x0005e4000c10191c */
[----:B--2---:R-:W-:-:S05]  /*1141e0*/  IMAD.WIDE R76, R233, 0x4, R52 ;  /* 0x00000004e94c7825 */ /* 0x004fca00078e0234 */
[----:B------:R1:W-:Y:S02]  /*1141f0*/  @P5 STG.E desc[UR28][R76.64], R224 ;  /* 0x000000e04c005986 */ /* 0x0003e4000c10191c */
[----:B-1----:R-:W-:-:S05]  /*114200*/  IMAD.WIDE R76, R233, 0x4, R50 ;  /* 0x00000004e94c7825 */ /* 0x002fca00078e0232 */
[----:B------:R1:W-:Y:S02]  /*114210*/  @P4 STG.E desc[UR28][R76.64], R228 ;  /* 0x000000e44c004986 */ /* 0x0003e4000c10191c */
[----:B-1----:R-:W-:-:S05]  /*114220*/  IMAD.WIDE R76, R233, 0x4, R48 ;  /* 0x00000004e94c7825 */ /* 0x002fca00078e0230 */
[----:B------:R1:W-:Y:S01]  /*114230*/  @P3 STG.E desc[UR28][R76.64], R244 ;  /* 0x000000f44c003986 */ /* 0x0003e2000c10191c */
[----:B------:R-:W-:Y:S01]  /*114240*/  LOP3.LUT P3, RZ, R107, 0x10000000, RZ, 0xc0, !PT ;  /* 0x100000006bff7812 */ /* 0x000fe2000786c0ff */
[----:B-1----:R-:W-:-:S12]  /*114250*/  IMAD.WIDE R76, R233, 0x4, R46 ;  /* 0x00000004e94c7825 */ /* 0x002fd800078e022e */
[----:B------:R1:W-:Y:S01]  /*114260*/  @P3 STG.E desc[UR28][R76.64], R115 ;  /* 0x000000734c003986 */ /* 0x0003e2000c10191c */
[----:B------:R-:W-:Y:S01]  /*114270*/  LOP3.LUT P3, RZ, R107, 0x8000000, RZ, 0xc0, !PT ;  /* 0x080000006bff7812 */ /* 0x000fe2000786c0ff */
[----:B-1----:R-:W-:Y:S02]  /*114280*/  IMAD.WIDE R76, R233, 0x4, R44 ;  /* 0x00000004e94c7825 */ /* 0x002fe400078e022c */
[----:B------:R-:W2:Y:S10]  /*114290*/  LDL.LU R115, [R1+0x6b0] ;  /* 0x0006b00001737983 */ /* 0x000eb40000300800 */
[----:B------:R1:W-:Y:S04]  /*1142a0*/  @P3 STG.E desc[UR28][R76.64], R234 ;  /* 0x000000ea4c003986 */ /* 0x0003e8000c10191c */
[----:B-1----:R-:W2:Y:S01]  /*1142b0*/  LDL.LU R234, [R1+0x608] ;  /* 0x0006080001ea7983 */ /* 0x002ea20000300800 */
[----:B------:R-:W-:Y:S01]  /*1142c0*/  LOP3.LUT P3, RZ, R107, 0x4000000, RZ, 0xc0, !PT ;  /* 0x040000006bff7812 */ /* 0x000fe2000786c0ff */
[----:B------:R-:W-:-:S12]  /*1142d0*/  IMAD.WIDE R76, R233, 0x4, R42 ;  /* 0x00000004e94c7825 */ /* 0x000fd800078e022a */
[----:B---3--:R1:W-:Y:S01]  /*1142e0*/  @P3 STG.E desc[UR28][R76.64], R114 ;  /* 0x000000724c003986 */ /* 0x0083e2000c10191c */
[----:B------:R-:W-:Y:S01]  /*1142f0*/  LOP3.LUT P3, RZ, R107, 0x2000000, RZ, 0xc0, !PT ;  /* 0x020000006bff7812 */ /* 0x000fe2000786c0ff */
[----:B-1----:R-:W-:-:S12]  /*114300*/  IMAD.WIDE R76, R233, 0x4, R40 ;  /* 0x00000004e94c7825 */ /* 0x002fd800078e0228 */
[----:B------:R1:W-:Y:S01]  /*114310*/  @P3 STG.E desc[UR28][R76.64], R78 ;  /* 0x0000004e4c003986 */ /* 0x0003e2000c10191c */
[----:B------:R-:W-:Y:S01]  /*114320*/  LOP3.LUT P3, RZ, R107, 0x1000000, RZ, 0xc0, !PT ;  /* 0x010000006bff7812 */ /* 0x000fe2000786c0ff */
[----:B-1----:R-:W-:Y:S01]  /*114330*/  IMAD.WIDE R76, R233, 0x4, R38 ;  /* 0x00000004e94c7825 */ /* 0x002fe200078e0226 */
[C---:B------:R-:W-:Y:S02]  /*114340*/  LOP3.LUT P2, RZ, R106.reuse, 0x200000, RZ, 0xc0, !PT ;  /* 0x002000006aff7812 */ /* 0x040fe4000784c0ff */
[C---:B------:R-:W-:Y:S02]  /*114350*/  LOP3.LUT P1, RZ, R106.reuse, 0x400000, RZ, 0xc0, !PT ;  /* 0x004000006aff7812 */ /* 0x040fe4000782c0ff */
[C---:B------:R-:W-:Y:S02]  /*114360*/  LOP3.LUT P0, RZ, R106.reuse, 0x800000, RZ, 0xc0, !PT ;  /* 0x008000006aff7812 */ /* 0x040fe4000780c0ff */
[C---:B------:R-:W-:Y:S02]  /*114370*/  LOP3.LUT P6, RZ, R106.reuse, 0x1000000, RZ, 0xc0, !PT ;  /* 0x010000006aff7812 */ /* 0x040fe400078cc0ff */
[----:B------:R-:W-:-:S02]  /*114380*/  LOP3.LUT P5, RZ, R106, 0x2000000, RZ, 0xc0, !PT ;  /* 0x020000006aff7812 */ /* 0x000fc400078ac0ff */
[----:B------:R-:W-:Y:S01]  /*114390*/  LOP3.LUT P4, RZ, R106, 0x4000000, RZ, 0xc0, !PT ;  /* 0x040000006aff7812 */ /* 0x000fe2000788c0ff */
[----:B----4-:R1:W-:Y:S01]  /*1143a0*/  @P3 STG.E desc[UR28][R76.64], R79 ;  /* 0x0000004f4c003986 */ /* 0x0103e2000c10191c */
        /* <DEDUP_REMOVED lines=8> */
[----:B------:R1:W-:Y:S02]  /*114430*/  @P3 STG.E desc[UR28][R76.64], R229 ;  /* 0x000000e54c003986 */ /* 0x0003e4000c10191c */
[----:B-1----:R-:W-:-:S05]  /*114440*/  IMAD.WIDE R76, R233, 0x4, R30 ;  /* 0x00000004e94c7825 */ /* 0x002fca00078e021e */
        /* <DEDUP_REMOVED lines=9> */
[----:B--2---:R-:W-:-:S05]  /*1144e0*/  IMAD.WIDE R76, R115, 0x4, R52 ;  /* 0x00000004734c7825 */ /* 0x004fca00078e0234 */
[----:B------:R1:W-:Y:S04]  /*1144f0*/  @P4 STG.E desc[UR28][R76.64], R234 ;  /* 0x000000ea4c004986 */ /* 0x0003e8000c10191c */
[----:B-1----:R-:W2:Y:S04]  /*114500*/  LDL.LU R234, [R1+0x5f8] ;  /* 0x0005f80001ea7983 */ /* 0x002ea80000300800 */
[----:B------:R-:W3:Y:S04]  /*114510*/  LDL.LU R114, [R1+0x5e8] ;  /* 0x0005e80001727983 */ /* 0x000ee80000300800 */
[----:B------:R-:W4:Y:S04]  /*114520*/  LDL.LU R78, [R1+0x5d8] ;  /* 0x0005d800014e7983 */ /* 0x000f280000300800 */
[----:B------:R-:W4:Y:S04]  /*114530*/  LDL.LU R79, [R1+0x5c8] ;  /* 0x0005c800014f7983 */ /* 0x000f280000300800 */
[----:B------:R-:W4:Y:S01]  /*114540*/  LDL.LU R235, [R1+0x5b8] ;  /* 0x0005b80001eb7983 */ /* 0x000f220000300800 */
[----:B------:R-:W-:-:S03]  /*114550*/  LOP3.LUT P0, RZ, R106, 0x8000000, RZ, 0xc0, !PT ;  /* 0x080000006aff7812 */ /* 0x000fc6000780c0ff */
[----:B------:R-:W4:Y:S01]  /*114560*/  LDL.LU R233, [R1+0x5a8] ;  /* 0x0005a80001e97983 */ /* 0x000f220000300800 */
[----:B------:R-:W-:Y:S01]  /*114570*/  IMAD.WIDE R76, R115, 0x4, R50 ;  /* 0x00000004734c7825 */ /* 0x000fe200078e0232 */
        /* <DEDUP_REMOVED lines=14> */
[----:B--2---:R1:W-:Y:S04]  /*114660*/  @P0 STG.E desc[UR28][R76.64], R234 ;  /* 0x000000ea4c000986 */ /* 0x0043e8000c10191c */
[----:B-1----:R-:W2:Y:S04]  /*114670*/  LDL.LU R234, [R1+0x678] ;  /* 0x0006780001ea7983 */ /* 0x002ea80000300800 */
[----:B------:R-:W2:Y:S04]  /*114680*/  LDL.LU R208, [R1+0x668] ;  /* 0x0006680001d07983 */ /* 0x000ea80000300800 */
[----:B------:R-:W2:Y:S01]  /*114690*/  LDL.LU R212, [R1+0x658] ;  /* 0x0006580001d47983 */ /* 0x000ea20000300800 */
[----:B------:R-:W-:-:S03]  /*1146a0*/  @P3 LOP3.LUT R107, R107, 0x20000, RZ, 0xfc, !PT ;  /* 0x000200006b6b3812 */ /* 0x000fc600078efcff */
[----:B------:R-:W2:Y:S01]  /*1146b0*/  LDL.LU R216, [R1+0x648] ;  /* 0x0006480001d87983 */ /* 0x000ea20000300800 */
[----:B------:R-:W-:Y:S02]  /*1146c0*/  LOP3.LUT P3, RZ, R105, 0x4, RZ, 0xc0, !PT ;  /* 0x0000000469ff7812 */ /* 0x000fe4000786c0ff */
[----:B------:R-:W-:Y:S01]  /*1146d0*/  LOP3.LUT R107, R107, 0xfffbffff, RZ, 0xc0, !PT ;  /* 0xfffbffff6b6b7812 */ /* 0x000fe200078ec0ff */
[----:B------:R-:W2:Y:S01]  /*1146e0*/  LDL.LU R224, [R1+0x638] ;  /* 0x0006380001e07983 */ /* 0x000ea20000300800 */
[----:B------:R-:W-:-:S03]  /*1146f0*/  LOP3.LUT P6, RZ, R106, 0x10000000, RZ, 0xc0, !PT ;  /* 0x100000006aff7812 */ /* 0x000fc600078cc0ff */
[----:B------:R-:W2:Y:S01]  /*114700*/  LDL.LU R228, [R1+0x628] ;  /* 0x0006280001e47983 */ /* 0x000ea20000300800 */
[C---:B------:R-:W-:Y:S01]  /*114710*/  LOP3.LUT P5, RZ, R106.reuse, 0x20000000, RZ, 0xc0, !PT ;  /* 0x200000006aff7812 */ /* 0x040fe200078ac0ff */
[----:B------:R-:W-:Y:S01]  /*114720*/  IMAD.WIDE R76, R115, 0x4, R48 ;  /* 0x00000004734c7825 */ /* 0x000fe200078e0230 */
[----:B------:R-:W-:Y:S01]  /*114730*/  LOP3.LUT P4, RZ, R106, 0x40000000, RZ, 0xc0, !PT ;  /* 0x400000006aff7812 */ /* 0x000fe2000788c0ff */
[----:B------:R-:W2:Y:S02]  /*114740*/  LDL.LU R244, [R1+0x618] ;  /* 0x0006180001f47983 */ /* 0x000ea40000300800 */
[----:B------:R-:W-:Y:S02]  /*114750*/  @P3 LOP3.LUT R107, R107, 0x40000, RZ, 0xfc, !PT ;  /* 0x000400006b6b3812 */ /* 0x000fe400078efcff */
[----:B------:R-:W-:Y:S02]  /*114760*/  LOP3.LUT P3, RZ, R105, 0x2, RZ, 0xc0, !PT ;  /* 0x0000000269ff7812 */ /* 0x000fe4000786c0ff */
[----:B------:R-:W-:Y:S01]  /*114770*/  LOP3.LUT R107, R107, 0xfff7ffff, RZ, 0xc0, !PT ;  /* 0xfff7ffff6b6b7812 */ /* 0x000fe200078ec0ff */
[----:B---3--:R1:W-:Y:S10]  /*114780*/  @P6 STG.E desc[UR28][R76.64], R114 ;  /* 0x000000724c006986 */ /* 0x0083f4000c10191c */
[----:B------:R-:W-:-:S02]  /*114790*/  @P3 LOP3.LUT R107, R107, 0x80000, RZ, 0xfc, !PT ;  /* 0x000800006b6b3812 */ /* 0x000fc400078efcff */
[----:B------:R-:W-:Y:S01]  /*1147a0*/  LOP3.LUT P3, RZ, R105, 0x1, RZ, 0xc0, !PT ;  /* 0x0000000169ff7812 */ /* 0x000fe2000786c0ff */
[----:B-1----:R-:W-:Y:S01]  /*1147b0*/  IMAD.WIDE R76, R115, 0x4, R46 ;  /* 0x00000004734c7825 */ /* 0x002fe200078e022e */
[----:B------:R-:W-:Y:S01]  /*1147c0*/  LOP3.LUT R107, R107, 0xffefffff, RZ, 0xc0, !PT ;  /* 0xffefffff6b6b7812 */ /* 0x000fe200078ec0ff */
[----:B------:R-:W3:Y:S04]  /*1147d0*/  LDL.LU R114, [R1+0x598] ;  /* 0x0005980001727983 */ /* 0x000ee80000300800 */
[----:B----4-:R1:W-:Y:S06]  /*1147e0*/  @P5 STG.E desc[UR28][R76.64], R78 ;  /* 0x0000004e4c005986 */ /* 0x0103ec000c10191c */
[----:B------:R-:W-:-:S02]  /*1147f0*/  @P3 LOP3.LUT R107, R107, 0x100000, RZ, 0xfc, !PT ;  /* 0x001000006b6b3812 */ /* 0x000fc400078efcff */
[----:B------:R-:W-:Y:S01]  /*114800*/  LOP3.LUT P3, RZ, R106, 0x80000000, RZ, 0xc0, !PT ;  /* 0x800000006aff7812 */ /* 0x000fe2000786c0ff */
[C---:B-1----:R-:W-:Y:S01]  /*114810*/  IMAD.WIDE R76, R115.reuse, 0x4, R44 ;  /* 0x00000004734c7825 */ /* 0x042fe200078e022c */
[----:B------:R-:W4:Y:S04]  /*114820*/  LDL.LU R78, [R1+0x588] ;  /* 0x00058800014e7983 */ /* 0x000f280000300800 */
[----:B------:R1:W-:Y:S02]  /*114830*/  @P4 STG.E desc[UR28][R76.64], R79 ;  /* 0x0000004f4c004986 */ /* 0x0003e4000c10191c */
[----:B-1----:R-:W-:Y:S02]  /*114840*/  IMAD.WIDE R76, R115, 0x4, R42 ;  /* 0x00000004734c7825 */ /* 0x002fe400078e022a */
[----:B------:R-:W4:Y:S04]  /*114850*/  LDL.LU R79, [R1+0x578] ;  /* 0x00057800014f7983 */ /* 0x000f280000300800 */
[----:B------:R1:W-:Y:S01]  /*114860*/  @P3 STG.E desc[UR28][R76.64], R235 ;  /* 0x000000eb4c003986 */ /* 0x0003e2000c10191c */
[----:B------:R-:W-:Y:S01]  /*114870*/  LOP3.LUT P3, RZ, R107, 0x100000, RZ, 0xc0, !PT ;  /* 0x001000006bff7812 */ /* 0x000fe2000786c0ff */
[----:B-1----:R-:W-:-:S02]  /*114880*/  IMAD.WIDE R76, R115, 0x4, R40 ;  /* 0x00000004734c7825 */ /* 0x002fc400078e0228 */
[----:B------:R-:W4:Y:S10]  /*114890*/  LDL.LU R235, [R1+0x558] ;  /* 0x0005580001eb7983 */ /* 0x000f340000300800 */
[----:B------:R1:W-:Y:S01]  /*1148a0*/  @P3 STG.E desc[UR28][R76.64], R233 ;  /* 0x000000e94c003986 */ /* 0x0003e2000c10191c */
[----:B------:R-:W-:-:S03]  /*1148b0*/  LOP3.LUT P3, RZ, R107, 0x80000, RZ, 0xc0, !PT ;  /* 0x000800006bff7812 */ /* 0x000fc6000786c0ff */
[----:B-1----:R-:W4:Y:S01]  /*1148c0*/  LDL.LU R233, [R1+0x548] ;  /* 0x0005480001e97983 */ /* 0x002f220000300800 */
[----:B------:R-:W-:-:S09]  /*1148d0*/  IMAD.WIDE R76, R115, 0x4, R38 ;  /* 0x00000004734c7825 */ /* 0x000fd200078e0226 */
[----:B--2---:R1:W-:Y:S04]  /*1148e0*/  @P3 STG.E desc[UR28][R76.64], R234 ;  /* 0x000000ea4c003986 */ /* 0x0043e8000c10191c */
[----:B-1----:R-:W2:Y:S01]  /*1148f0*/  LDL.LU R234, [R1+0x498] ;  /* 0x0004980001ea7983 */ /* 0x002ea20000300800 */
[----:B------:R-:W-:Y:S01]  /*114900*/  LOP3.LUT P3, RZ, R107, 0x40000, RZ, 0xc0, !PT ;  /* 0x000400006bff7812 */ /* 0x000fe2000786c0ff */
[----:B------:R-:W-:-:S12]  /*114910*/  IMAD.WIDE R76, R115, 0x4, R36 ;  /* 0x00000004734c7825 */ /* 0x000fd800078e0224 */
        /* <DEDUP_REMOVED lines=13> */
[----:B------:R-:W-:Y:S02]  /*1149f0*/  LOP3.LUT P3, RZ, R107, 0x2000, RZ, 0xc0, !PT ;  /* 0x000020006bff7812 */ /* 0x000fe4000786c0ff */
[C---:B------:R-:W-:Y:S02]  /*114a00*/  LOP3.LUT P2, RZ, R105.reuse, 0x100, RZ, 0xc0, !PT ;  /* 0x0000010069ff7812 */ /* 0x040fe4000784c0ff */
[----:B------:R-:W-:Y:S01]  /*114a10*/  LOP3.LUT P1, RZ, R105, 0x200, RZ, 0xc0, !PT ;  /* 0x0000020069ff7812 */ /* 0x000fe2000782c0ff */
[----:B-1----:R-:W-:-:S08]  /*114a20*/  IMAD.WIDE R76, R115, 0x4, R26 ;  /* 0x00000004734c7825 */ /* 0x002fd000078e021a */
[----:B------:R1:W-:Y:S01]  /*114a30*/  @P3 STG.E desc[UR28][R76.64], R244 ;  /* 0x000000f44c003986 */ /* 0x0003e2000c10191c */
[----:B------:R-:W-:Y:S01]  /*114a40*/  LOP3.LUT P0, RZ, R105, 0x400, RZ, 0xc0, !PT ;  /* 0x0000040069ff7812 */ /* 0x000fe2000780c0ff */
[----:B-1----:R-:W-:-:S05]  /*114a50*/  IMAD.WIDE R76, R115, 0x4, R24 ;  /* 0x00000004734c7825 */ /* 0x002fca00078e0218 */
[----:B---3--:R1:W-:Y:S01]  /*114a60*/  @P2 STG.E desc[UR28][R76.64], R114 ;  /* 0x000000724c002986 */ /* 0x0083e2000c10191c */
[----:B------:R-:W-:Y:S01]  /*114a70*/  LOP3.LUT P6, RZ, R105, 0x800, RZ, 0xc0, !PT ;  /* 0x0000080069ff7812 */ /* 0x000fe200078cc0ff */
[----:B-1----:R-:W-:-:S05]  /*114a80*/  IMAD.WIDE R76, R115, 0x4, R22 ;  /* 0x00000004734c7825 */ /* 0x002fca00078e0216 */
[----:B----4-:R1:W-:Y:S01]  /*114a90*/  @P1 STG.E desc[UR28][R76.64], R78 ;  /* 0x0000004e4c001986 */ /* 0x0103e2000c10191c */
[----:B------:R-:W-:Y:S01]  /*114aa0*/  LOP3.LUT P5, RZ, R105, 0x1000, RZ, 0xc0, !PT ;  /* 0x0000100069ff7812 */ /* 0x000fe200078ac0ff */
[C---:B-1----:R-:W-:Y:S02]  /*114ab0*/  IMAD.WIDE R76, R176.reuse, 0x4, R52 ;  /* 0x00000004b04c7825 */ /* 0x042fe400078e0234 */
[----:B------:R-:W3:Y:S04]  /*114ac0*/  LDL.LU R78, [R1+0x3f8] ;  /* 0x0003f800014e7983 */ /* 0x000ee80000300800 */
[----:B------:R1:W-:Y:S02]  /*114ad0*/  @P0 STG.E desc[UR28][R76.64], R79 ;  /* 0x0000004f4c000986 */ /* 0x0003e4000c10191c */
[----:B-1----:R-:W-:-:S02]  /*114ae0*/  IMAD.WIDE R76, R176, 0x4, R50 ;  /* 0x00000004b04c7825 */ /* 0x002fc400078e0232 */
[----:B------:R-:W4:Y:S04]  /*114af0*/  LDL.LU R79, [R1+0x2d8] ;  /* 0x0002d800014f7983 */ /* 0x000f280000300800 */
[----:B------:R1:W-:Y:S01]  /*114b00*/  @P6 STG.E desc[UR28][R76.64], R235 ;  /* 0x000000eb4c006986 */ /* 0x0003e2000c10191c */
[----:B------:R-:W-:Y:S01]  /*114b10*/  LOP3.LUT P4, RZ, R105, 0x2000, RZ, 0xc0, !PT ;  /* 0x0000200069ff7812 */ /* 0x000fe2000788c0ff */
[C---:B-1----:R-:W-:Y:S02]  /*114b20*/  IMAD.WIDE R76, R176.reuse, 0x4, R48 ;  /* 0x00000004b04c7825 */ /* 0x042fe400078e0230 */
[----:B------:R-:W4:Y:S04]  /*114b30*/  LDL.LU R235, [R1+0x208] ;  /* 0x0002080001eb7983 */ /* 0x000f280000300800 */
[----:B------:R1:W-:Y:S04]  /*114b40*/  @P5 STG.E desc[UR28][R76.64], R233 ;  /* 0x000000e94c005986 */ /* 0x0003e8000c10191c */
[----:B-1----:R-:W4:Y:S01]  /*114b50*/  LDL.LU R233, [R1+0x78] ;  /* 0x0000780001e97983 */ /* 0x002f220000300800 */
[----:B------:R-:W-:-:S05]  /*114b60*/  IMAD.WIDE R76, R176, 0x4, R46 ;  /* 0x00000004b04c7825 */ /* 0x000fca00078e022e */
[----:B--2---:R1:W-:Y:S04]  /*114b70*/  @P4 STG.E desc[UR28][R76.64], R234 ;  /* 0x000000ea4c004986 */ /* 0x0043e8000c10191c */
[----:B-1----:R-:W2:Y:S01]  /*114b80*/  LDL.LU R234, [R1+0x38] ;  /* 0x0000380001ea7983 */ /* 0x002ea20000300800 */
[----:B------:R-:W-:Y:S02]  /*114b90*/  LOP3.LUT P3, RZ, R105, 0x4000000, RZ, 0xc0, !PT ;  /* 0x0400000069ff7812 */ /* 0x000fe4000786c0ff */
[----:B------:R-:W-:Y:S01]  /*114ba0*/  LOP3.LUT R107, R107, 0xffffffdf, RZ, 0xc0, !PT ;  /* 0xffffffdf6b6b7812 */ /* 0x000fe200078ec0ff */
[----:B------:R-:W2:Y:S01]  /*114bb0*/  LDL.LU R114, [R1+0x60c] ;  /* 0x00060c0001727983 */ /* 0x000ea20000300800 */
[C---:B------:R-:W-:Y:S02]  /*114bc0*/  LOP3.LUT P0, RZ, R105.reuse, 0x4000, RZ, 0xc0, !PT ;  /* 0x0000400069ff7812 */ /* 0x040fe4000780c0ff */
[----:B------:R-:W-:Y:S01]  /*114bd0*/  LOP3.LUT P6, RZ, R105, 0x8000, RZ, 0xc0, !PT ;  /* 0x0000800069ff7812 */ /* 0x000fe200078cc0ff */
[----:B------:R-:W-:Y:S01]  /*114be0*/  IMAD.WIDE R76, R176, 0x4, R44 ;  /* 0x00000004b04c7825 */ /* 0x000fe200078e022c */
[----:B------:R-:W2:Y:S05]  /*114bf0*/  LDL.LU R115, [R1+0x5fc] ;  /* 0x0005fc0001737983 */ /* 0x000eaa0000300800 */
[----:B------:R-:W-:-:S02]  /*114c00*/  @P3 LOP3.LUT R107, R107, 0x20, RZ, 0xfc, !PT ;  /* 0x000000206b6b3812 */ /* 0x000fc400078efcff */
        /* <DEDUP_REMOVED lines=16> */
[----:B------:R-:W-:Y:S02]  /*114d10*/  LOP3.LUT P3, RZ, R105, 0x100000, RZ, 0xc0, !PT ;  /* 0x0010000069ff7812 */ /* 0x000fe4000786c0ff */
[----:B------:R-:W-:Y:S02]  /*114d20*/  LOP3.LUT R107, R107, 0xfffff7ff, RZ, 0xc0, !PT ;  /* 0xfffff7ff6b6b7812 */ /* 0x000fe400078ec0ff */
[----:B------:R-:W-:-:S09]  /*114d30*/  LOP3.LUT P4, RZ, R105, 0x20000, RZ, 0xc0, !PT ;  /* 0x0002000069ff7812 */ /* 0x000fd2000788c0ff */
[----:B------:R-:W-:Y:S02]  /*114d40*/  @P3 LOP3.LUT R107, R107, 0x800, RZ, 0xfc, !PT ;  /* 0x000008006b6b3812 */ /* 0x000fe400078efcff */
[----:B------:R-:W-:Y:S02]  /*114d50*/  LOP3.LUT P3, RZ, R105, 0x80000, RZ, 0xc0, !PT ;  /* 0x0008000069ff7812 */ /* 0x000fe4000786c0ff */
[----:B------:R-:W-:Y:S01]  /*114d60*/  LOP3.LUT R107, R107, 0xffffefff, RZ, 0xc0, !PT ;  /* 0xffffefff6b6b7812 */ /* 0x000fe200078ec0ff */
[----:B---3--:R1:W-:Y:S02]  /*114d70*/  @P0 STG.E desc[UR28][R76.64], R78 ;  /* 0x0000004e4c000986 */ /* 0x0083e4000c10191c */
[C---:B-1----:R-:W-:Y:S02]  /*114d80*/  IMAD.WIDE R76, R176.reuse, 0x4, R42 ;  /* 0x00000004b04c7825 */ /* 0x042fe400078e022a */
[----:B------:R-:W3:Y:S04]  /*114d90*/  LDL.LU R78, [R1+0x5ec] ;  /* 0x0005ec00014e7983 */ /* 0x000ee80000300800 */
[----:B----4-:R1:W-:Y:S02]  /*114da0*/  @P6 STG.E desc[UR28][R76.64], R79 ;  /* 0x0000004f4c006986 */ /* 0x0103e4000c10191c */
[----:B------:R-:W-:Y:S01]  /*114db0*/  @P3 LOP3.LUT R107, R107, 0x1000, RZ, 0xfc, !PT ;  /* 0x000010006b6b3812 */ /* 0x000fe200078efcff */
[C---:B-1----:R-:W-:Y:S01]  /*114dc0*/  IMAD.WIDE R76, R176.reuse, 0x4, R40 ;  /* 0x00000004b04c7825 */ /* 0x042fe200078e0228 */
[----:B------:R-:W4:Y:S04]  /*114dd0*/  LDL.LU R79, [R1+0x5dc] ;  /* 0x0005dc00014f7983 */ /* 0x000f280000300800 */
[----:B------:R1:W-:Y:S01]  /*114de0*/  @P5 STG.E desc[UR28][R76.64], R235 ;  /* 0x000000eb4c005986 */ /* 0x0003e2000c10191c */
[----:B------:R-:W-:Y:S01]  /*114df0*/  LOP3.LUT P3, RZ, R105, 0x40000, RZ, 0xc0, !PT ;  /* 0x0004000069ff7812 */ /* 0x000fe2000786c0ff */
[----:B-1----:R-:W-:-:S02]  /*114e00*/  IMAD.WIDE R76, R176, 0x4, R38 ;  /* 0x00000004b04c7825 */ /* 0x002fc400078e0226 */
[----:B------:R-:W4:Y:S04]  /*114e10*/  LDL.LU R235, [R1+0x5cc] ;  /* 0x0005cc0001eb7983 */ /* 0x000f280000300800 */
[----:B------:R1:W-:Y:S04]  /*114e20*/  @P4 STG.E desc[UR28][R76.64], R233 ;  /* 0x000000e94c004986 */ /* 0x0003e8000c10191c */
[----:B-1----:R-:W4:Y:S01]  /*114e30*/  LDL.LU R233, [R1+0x5bc] ;  /* 0x0005bc0001e97983 */ /* 0x002f220000300800 */
[----:B------:R-:W-:-:S05]  /*114e40*/  IMAD.WIDE R76, R176, 0x4, R36 ;  /* 0x00000004b04c7825 */ /* 0x000fca00078e0224 */
        /* <DEDUP_REMOVED lines=30> */
[----:B------:R1:W-:Y:S01]  /*115030*/  @P2 STG.E desc[UR28][R76.64], R115 ;  /* 0x000000734c002986 */ /* 0x0003e2000c10191c */
[C---:B------:R-:W-:Y:S01]  /*115040*/  LOP3.LUT P6, RZ, R105.reuse, 0x40000000, RZ, 0xc0, !PT ;  /* 0x4000000069ff7812 */ /* 0x040fe200078cc0ff */
[C---:B-1----:R-:W-:Y:S02]  /*115050*/  IMAD.WIDE R76, R144.reuse, 0x4, R48 ;  /* 0x00000004904c7825 */ /* 0x042fe400078e0230 */
[----:B------:R-:W2:Y:S04]  /*115060*/  LDL.LU R115, [R1+0x67c] ;  /* 0x00067c0001737983 */ /* 0x000ea80000300800 */
[----:B---3--:R1:W-:Y:S01]  /*115070*/  @P1 STG.E desc[UR28][R76.64], R78 ;  /* 0x0000004e4c001986 */ /* 0x0083e2000c10191c */
[----:B------:R-:W-:Y:S01]  /*115080*/  LOP3.LUT P5, RZ, R105, 0x80000000, RZ, 0xc0, !PT ;  /* 0x8000000069ff7812 */ /* 0x000fe200078ac0ff */
[----:B-1----:R-:W-:-:S02]  /*115090*/  IMAD.WIDE R76, R144, 0x4, R46 ;  /* 0x00000004904c7825 */ /* 0x002fc400078e022e */
[----:B------:R-:W3:Y:S04]  /*1150a0*/  LDL.LU R78, [R1+0x66c] ;  /* 0x00066c00014e7983 */ /* 0x000ee80000300800 */
[----:B----4-:R1:W-:Y:S02]  /*1150b0*/  @P0 STG.E desc[UR28][R76.64], R79 ;  /* 0x0000004f4c000986 */ /* 0x0103e4000c10191c */
[----:B-1----:R-:W-:Y:S02]  /*1150c0*/  IMAD.WIDE R76, R144, 0x4, R44 ;  /* 0x00000004904c7825 */ /* 0x002fe400078e022c */
        /* <DEDUP_REMOVED lines=12> */
[----:B------:R-:W2:Y:S04]  /*115190*/  LDL.LU R212, [R1+0x61c] ;  /* 0x00061c0001d47983 */ /* 0x000ea80000300800 */
[----:B------:R-:W2:Y:S01]  /*1151a0*/  LDL.LU R216, [R1+0x59c] ;  /* 0x00059c0001d87983 */ /* 0x000ea20000300800 */
[----:B------:R-:W-:-:S03]  /*1151b0*/  LOP3.LUT R107, R107, 0xfffffffe, RZ, 0xc0, !PT ;  /* 0xfffffffe6b6b7812 */ /* 0x000fc600078ec0ff */
[----:B------:R-:W2:Y:S02]  /*1151c0*/  LDL.LU R224, [R1+0x58c] ;  /* 0x00058c0001e07983 */ /* 0x000ea40000300800 */
[----:B------:R-:W-:Y:S02]  /*1151d0*/  @P3 LOP3.LUT R2, R2, 0x20000000, RZ, 0xfc, !PT ;  /* 0x2000000002023812 */ /* 0x000fe400078efcff */
[----:B------:R-:W-:Y:S01]  /*1151e0*/  LOP3.LUT P3, RZ, R104, 0x1000, RZ, 0xc0, !PT ;  /* 0x0000100068ff7812 */ /* 0x000fe2000786c0ff */
[----:B------:R-:W2:Y:S01]  /*1151f0*/  LDL.LU R228, [R1+0x57c] ;  /* 0x00057c0001e47983 */ /* 0x000ea20000300800 */
[----:B------:R-:W-:-:S03]  /*115200*/  LOP3.LUT R2, R2, 0xbfffffff, RZ, 0xc0, !PT ;  /* 0xbfffffff02027812 */ /* 0x000fc600078ec0ff */
[----:B------:R-:W2:Y:S01]  /*115210*/  LDL.LU R244, [R1+0x55c] ;  /* 0x00055c0001f47983 */ /* 0x000ea20000300800 */
[C---:B------:R-:W-:Y:S02]  /*115220*/  LOP3.LUT P0, RZ, R104.reuse, 0x2, RZ, 0xc0, !PT ;  /* 0x0000000268ff7812 */ /* 0x040fe4000780c0ff */
[----:B------:R-:W-:Y:S01]  /*115230*/  LOP3.LUT P6, RZ, R104, 0x4, RZ, 0xc0, !PT ;  /* 0x0000000468ff7812 */ /* 0x000fe200078cc0ff */
[----:B------:R-:W-:Y:S01]  /*115240*/  IMAD.WIDE R76, R144, 0x4, R38 ;  /* 0x00000004904c7825 */ /* 0x000fe200078e0226 */
[----:B------:R-:W2:Y:S03]  /*115250*/  LDL.LU R114, [R1+0x54c] ;  /* 0x00054c0001727983 */ /* 0x000ea60000300800 */
[----:B------:R-:W-:Y:S02]  /*115260*/  @P3 LOP3.LUT R2, R2, 0x40000000, RZ, 0xfc, !PT ;  /* 0x4000000002023812 */ /* 0x000fe400078efcff */
[----:B------:R-:W-:-:S02]  /*115270*/  LOP3.LUT P3, RZ, R104, 0x800, RZ, 0xc0, !PT ;  /* 0x0000080068ff7812 */ /* 0x000fc4000786c0ff */
[----:B------:R-:W-:-:S11]  /*115280*/  LOP3.LUT R2, R2, 0x7fffffff, RZ, 0xc0, !PT ;  /* 0x7fffffff02027812 */ /* 0x000fd600078ec0ff */
[----:B------:R-:W-:Y:S02]  /*115290*/  @P3 LOP3.LUT R2, R2, 0x80000000, RZ, 0xfc, !PT ;  /* 0x8000000002023812 */ /* 0x000fe400078efcff */
[----:B------:R-:W-:-:S13]  /*1152a0*/  LOP3.LUT P3, RZ, R104, 0x400, RZ, 0xc0, !PT ;  /* 0x0000040068ff7812 */ /* 0x000fda000786c0ff */
        /* <DEDUP_REMOVED lines=16> */
[----:B------:R1:W-:Y:S02]  /*1153b0*/  @P0 STG.E desc[UR28][R76.64], R115 ;  /* 0x000000734c000986 */ /* 0x0003e4000c10191c */
[C---:B-1----:R-:W-:Y:S02]  /*1153c0*/  IMAD.WIDE R76, R144.reuse, 0x4, R36 ;  /* 0x00000004904c7825 */ /* 0x042fe400078e0224 */
[----:B------:R-:W2:Y:S04]  /*1153d0*/  LDL.LU R115, [R1+0x49c] ;  /* 0x00049c0001737983 */ /* 0x000ea80000300800 */
[----:B---3--:R1:W-:Y:S02]  /*1153e0*/  @P6 STG.E desc[UR28][R76.64], R78 ;  /* 0x0000004e4c006986 */ /* 0x0083e4000c10191c */
[----:B-1----:R-:W-:-:S02]  /*1153f0*/  IMAD.WIDE R76, R144, 0x4, R34 ;  /* 0x00000004904c7825 */ /* 0x002fc400078e0222 */
[----:B------:R-:W3:Y:S04]  /*115400*/  LDL.LU R78, [R1+0x3fc] ;  /* 0x0003fc00014e7983 */ /* 0x000ee80000300800 */
[----:B----4-:R1:W-:Y:S02]  /*115410*/  @P5 STG.E desc[UR28][R76.64], R79 ;  /* 0x0000004f4c005986 */ /* 0x0103e4000c10191c */
[C---:B-1----:R-:W-:Y:S02]  /*115420*/  IMAD.WIDE R76, R144.reuse, 0x4, R32 ;  /* 0x00000004904c7825 */ /* 0x042fe400078e0220 */
[----:B------:R-:W4:Y:S04]  /*115430*/  LDL.LU R79, [R1+0x2dc] ;  /* 0x0002dc00014f7983 */ /* 0x000f280000300800 */
[----:B------:R1:W-:Y:S02]  /*115440*/  @P4 STG.E desc[UR28][R76.64], R235 ;  /* 0x000000eb4c004986 */ /* 0x0003e4000c10191c */
[----:B-1----:R-:W-:-:S02]  /*115450*/  IMAD.WIDE R76, R144, 0x4, R30 ;  /* 0x00000004904c7825 */ /* 0x002fc400078e021e */
[----:B------:R-:W4:Y:S04]  /*115460*/  LDL.LU R235, [R1+0x20c] ;  /* 0x00020c0001eb7983 */ /* 0x000f280000300800 */
        /* <DEDUP_REMOVED lines=26> */
[C---:B------:R-:W-:Y:S01]  /*115610*/  LOP3.LUT P1, RZ, R104.reuse, 0x8000, RZ, 0xc0, !PT ;  /* 0x0000800068ff7812 */ /* 0x040fe2000782c0ff */
[----:B-1----:R-:W-:Y:S01]  /*115620*/  IMAD.WIDE R76, R147, 0x4, R46 ;  /* 0x00000004934c7825 */ /* 0x002fe200078e022e */
[C---:B------:R-:W-:Y:S02]  /*115630*/  LOP3.LUT P0, RZ, R104.reuse, 0x10000, RZ, 0xc0, !PT ;  /* 0x0001000068ff7812 */ /* 0x040fe4000780c0ff */
[C---:B------:R-:W-:Y:S02]  /*115640*/  LOP3.LUT P6, RZ, R104.reuse, 0x20000, RZ, 0xc0, !PT ;  /* 0x0002000068ff7812 */ /* 0x040fe400078cc0ff */
[----:B------:R-:W-:-:S03]  /*115650*/  LOP3.LUT P5, RZ, R104, 0x40000, RZ, 0xc0, !PT ;  /* 0x0004000068ff7812 */ /* 0x000fc600078ac0ff */
[----:B------:R1:W-:Y:S02]  /*115660*/  @P3 STG.E desc[UR28][R76.64], R115 ;  /* 0x000000734c003986 */ /* 0x0003e4000c10191c */
[----:B-1----:R-:W-:-:S05]  /*115670*/  IMAD.WIDE R76, R147, 0x4, R44 ;  /* 0x00000004934c7825 */ /* 0x002fca00078e022c */
[----:B---3--:R1:W-:Y:S02]  /*115680*/  @P2 STG.E desc[UR28][R76.64], R78 ;  /* 0x0000004e4c002986 */ /* 0x0083e4000c10191c */
[----:B-1----:R-:W-:-:S05]  /*115690*/  IMAD.WIDE R76, R147, 0x4, R42 ;  /* 0x00000004934c7825 */ /* 0x002fca00078e022a */
[----:B----4-:R1:W-:Y:S02]  /*1156a0*/  @P1 STG.E desc[UR28][R76.64], R79 ;  /* 0x0000004f4c001986 */ /* 0x0103e4000c10191c */
[----:B-1----:R-:W-:-:S05]  /*1156b0*/  IMAD.WIDE R76, R147, 0x4, R40 ;  /* 0x00000004934c7825 */ /* 0x002fca00078e0228 */
[----:B------:R1:W-:Y:S02]  /*1156c0*/  @P0 STG.E desc[UR28][R76.64], R235 ;  /* 0x000000eb4c000986 */ /* 0x0003e4000c10191c */
[----:B-1----:R-:W-:-:S05]  /*1156d0*/  IMAD.WIDE R76, R147, 0x4, R38 ;  /* 0x00000004934c7825 */ /* 0x002fca00078e0226 */
[----:B------:R1:W-:Y:S02]  /*1156e0*/  @P6 STG.E desc[UR28][R76.64], R233 ;  /* 0x000000e94c006986 */ /* 0x0003e4000c10191c */
[----:B-1----:R-:W-:-:S05]  /*1156f0*/  IMAD.WIDE R76, R147, 0x4, R36 ;  /* 0x00000004934c7825 */ /* 0x002fca00078e0224 */
[----:B--2---:R1:W-:Y:S04]  /*115700*/  @P5 STG.E desc[UR28][R76.64], R234 ;  /* 0x000000ea4c005986 */ /* 0x0043e8000c10191c */
[----:B-1----:R-:W2:Y:S01]  /*115710*/  LDL.LU R234, [R1+0x900] ;  /* 0x0009000001ea7983 */ /* 0x002ea20000300800 */
[----:B------:R-:W-:Y:S02]  /*115720*/  LOP3.LUT P3, RZ, R95, 0x1, RZ, 0xc0, !PT ;  /* 0x000000015fff7812 */ /* 0x000fe4000786c0ff */
[----:B------:R-:W-:Y:S01]  /*115730*/  LOP3.LUT R2, R2, 0xffdfffff, RZ, 0xc0, !PT ;  /* 0xffdfffff02027812 */ /* 0x000fe200078ec0ff */
[----:B------:R-:W3:Y:S04]  /*115740*/  LDL.LU R212, [R1+0x8e0] ;  /* 0x0008e00001d47983 */ /* 0x000ee80000300800 */
[----:B------:R-:W4:Y:S04]  /*115750*/  LDL.LU R216, [R1+0x890] ;  /* 0x0008900001d87983 */ /* 0x000f280000300800 */
[----:B------:R-:W4:Y:S02]  /*115760*/  LDL.LU R224, [R1+0x880] ;  /* 0x0008800001e07983 */ /* 0x000f240000300800 */
[----:B------:R-:W-:-:S02]  /*115770*/  @P3 LOP3.LUT R2, R2, 0x200000, RZ, 0xfc, !PT ;  /* 0x0020000002023812 */ /* 0x000fc400078efcff */
[----:B------:R-:W-:Y:S01]  /*115780*/  LOP3.LUT P3, RZ, R104, 0x80000000, RZ, 0xc0, !PT ;  /* 0x8000000068ff7812 */ /* 0x000fe2000786c0ff */
[----:B------:R-:W4:Y:S01]  /*115790*/  LDL.LU R228, [R1+0x870] ;  /* 0x0008700001e47983 */ /* 0x000f220000300800 */
[----:B------:R-:W-:Y:S02]  /*1157a0*/  LOP3.LUT R2, R2, 0xffbfffff, RZ, 0xc0, !PT ;  /* 0xffbfffff02027812 */ /* 0x000fe400078ec0ff */
[C---:B------:R-:W-:Y:S02]  /*1157b0*/  LOP3.LUT P4, RZ, R104.reuse, 0x80000, RZ, 0xc0, !PT ;  /* 0x0008000068ff7812 */ /* 0x040fe4000788c0ff */
[C---:B------:R-:W-:Y:S01]  /*1157c0*/  LOP3.LUT P0, RZ, R104.reuse, 0x100000, RZ, 0xc0, !PT ;  /* 0x0010000068ff7812 */ /* 0x040fe2000780c0ff */
[----:B------:R-:W-:Y:S01]  /*1157d0*/  IMAD.WIDE R76, R147, 0x4, R34 ;  /* 0x00000004934c7825 */ /* 0x000fe200078e0222 */
[----:B------:R-:W-:Y:S01]  /*1157e0*/  LOP3.LUT P6, RZ, R104, 0x200000, RZ, 0xc0, !PT ;  /* 0x0020000068ff7812 */ /* 0x000fe200078cc0ff */
[----:B------:R-:W4:Y:S04]  /*1157f0*/  LDL.LU R244, [R1+0x860] ;  /* 0x0008600001f47983 */ /* 0x000f280000300800 */
[----:B------:R-:W-:Y:S01]  /*115800*/  @P3 LOP3.LUT R2, R2, 0x400000, RZ, 0xfc, !PT ;  /* 0x0040000002023812 */ /* 0x000fe200078efcff */
[----:B------:R-:W4:Y:S01]  /*115810*/  LDL.LU R114, [R1+0x850] ;  /* 0x0008500001727983 */ /* 0x000f220000300800 */
[----:B------:R-:W-:-:S02]  /*115820*/  LOP3.LUT P3, RZ, R104, 0x40000000, RZ, 0xc0, !PT ;  /* 0x4000000068ff7812 */ /* 0x000fc4000786c0ff */
[----:B------:R-:W-:Y:S01]  /*115830*/  LOP3.LUT R2, R2, 0xff7fffff, RZ, 0xc0, !PT ;  /* 0xff7fffff02027812 */ /* 0x000fe200078ec0ff */
[----:B------:R1:W-:Y:S01]  /*115840*/  @P4 STG.E desc[UR28][R76.64], R247 ;  /* 0x000000f74c004986 */ /* 0x0003e2000c10191c */
[----:B------:R-:W-:-:S03]  /*115850*/  LOP3.LUT P5, RZ, R104, 0x400000, RZ, 0xc0, !PT ;  /* 0x0040000068ff7812 */ /* 0x000fc600078ac0ff */
[----:B------:R-:W4:Y:S06]  /*115860*/  LDL.LU R115, [R1+0x7f0] ;  /* 0x0007f00001737983 */ /* 0x000f2c0000300800 */
[----:B------:R-:W-:Y:S01]  /*115870*/  @P3 LOP3.LUT R2, R2, 0x800000, RZ, 0xfc, !PT ;  /* 0x0080000002023812 */ /* 0x000fe200078efcff */
[----:B------:R-:W4:Y:S01]  /*115880*/  LDL.LU R78, [R1+0x7e0] ;  /* 0x0007e000014e7983 */ /* 0x000f220000300800 */
[----:B------:R-:W-:Y:S02]  /*115890*/  LOP3.LUT P3, RZ, R104, 0x20000000, RZ, 0xc0, !PT ;  /* 0x2000000068ff7812 */ /* 0x000fe4000786c0ff */
[----:B------:R-:W-:Y:S01]  /*1158a0*/  LOP3.LUT R2, R2, 0xfeffffff, RZ, 0xc0, !PT ;  /* 0xfeffffff02027812 */ /* 0x000fe200078ec0ff */
[----:B-1----:R-:W-:Y:S01]  /*1158b0*/  IMAD.WIDE R76, R147, 0x4, R32 ;  /* 0x00000004934c7825 */ /* 0x002fe200078e0220 */
[----:B------:R-:W-:Y:S01]  /*1158c0*/  LOP3.LUT P4, RZ, R104, 0x800000, RZ, 0xc0, !PT ;  /* 0x0080000068ff7812 */ /* 0x000fe2000788c0ff */
[----:B------:R-:W4:Y:S08]  /*1158d0*/  LDL.LU R79, [R1+0x7d0] ;  /* 0x0007d000014f7983 */ /* 0x000f300000300800 */
[----:B------:R-:W-:Y:S01]  /*1158e0*/  @P3 LOP3.LUT R2, R2, 0x1000000, RZ, 0xfc, !PT ;  /* 0x0100000002023812 */ /* 0x000fe200078efcff */
[----:B------:R1:W-:Y:S01]  /*1158f0*/  @P0 STG.E desc[UR28][R76.64], R231 ;  /* 0x000000e74c000986 */ /* 0x0003e2000c10191c */
[----:B------:R-:W-:-:S02]  /*115900*/  LOP3.LUT P3, RZ, R104, 0x10000000, RZ, 0xc0, !PT ;  /* 0x1000000068ff7812 */ /* 0x000fc4000786c0ff */
[----:B------:R-:W-:Y:S01]  /*115910*/  LOP3.LUT R2, R2, 0xfdffffff, RZ, 0xc0, !PT ;  /* 0xfdffffff02027812 */ /* 0x000fe200078ec0ff */
[----:B------:R-:W4:Y:S04]  /*115920*/  LDL.LU R235, [R1+0x7c0] ;  /* 0x0007c00001eb7983 */ /* 0x000f280000300800 */
[----:B------:R-:W4:Y:S06]  /*115930*/  LDL.LU R233, [R1+0x7b0] ;  /* 0x0007b00001e97983 */ /* 0x000f2c0000300800 */
[----:B------:R-:W-:-:S02]  /*115940*/  @P3 LOP3.LUT R2, R2, 0x2000000, RZ, 0xfc, !PT ;  /* 0x0200000002023812 */ /* 0x000fc400078efcff */
[----:B------:R-:W-:Y:S02]  /*115950*/  LOP3.LUT P3, RZ, R104, 0x8000000, RZ, 0xc0, !PT ;  /* 0x0800000068ff7812 */ /* 0x000fe4000786c0ff */
[----:B------:R-:W-:-:S11]  /*115960*/  LOP3.LUT R2, R2, 0xfbffffff, RZ, 0xc0, !PT ;  /* 0xfbffffff02027812 */ /* 0x000fd600078ec0ff */
[----:B------:R-:W-:Y:S02]  /*115970*/  @P3 LOP3.LUT R2, R2, 0x4000000, RZ, 0xfc, !PT ;  /* 0x0400000002023812 */ /* 0x000fe400078efcff */
[----:B------:R-:W-:Y:S02]  /*115980*/  LOP3.LUT P3, RZ, R104, 0x4000000, RZ, 0xc0, !PT ;  /* 0x0400000068ff7812 */ /* 0x000fe4000786c0ff */
[----:B------:R-:W-:Y:S01]  /*115990*/  LOP3.LUT R2, R2, 0xf7ffffff, RZ, 0xc0, !PT ;  /* 0xf7ffffff02027812 */ /* 0x000fe200078ec0ff */
[----:B-1----:R-:W-:-:S10]  /*1159a0*/  IMAD.WIDE R76, R147, 0x4, R30 ;  /* 0x00000004934c7825 */ /* 0x002fd400078e021e */
[----:B------:R-:W-:Y:S02]  /*1159b0*/  @P3 LOP3.LUT R2, R2, 0x8000000, RZ, 0xfc, !PT ;  /* 0x0800000002023812 */ /* 0x000fe400078efcff */
[----:B------:R-:W-:Y:S01]  /*1159c0*/  LOP3.LUT P3, RZ, R104, 0x2000000, RZ, 0xc0, !PT ;  /* 0x0200000068ff7812 */ /* 0x000fe2000786c0ff */
[----:B------:R1:W-:Y:S01]  /*1159d0*/  @P6 STG.E desc[UR28][R76.64], R227 ;  /* 0x000000e34c006986 */ /* 0x0003e2000c10191c */
[----:B------:R-:W-:Y:S01]  /*1159e0*/  LOP3.LUT R2, R2, 0xefffffff, RZ, 0xc0, !PT ;  /* 0xefffffff02027812 */ /* 0x000fe200078ec0ff */
[----:B-1----:R-:W-:-:S10]  /*1159f0*/  IMAD.WIDE R76, R147, 0x4, R28 ;  /* 0x00000004934c7825 */ /* 0x002fd400078e021c */
[----:B------:R-:W-:Y:S02]  /*115a00*/  @P3 LOP3.LUT R2, R2, 0x10000000, RZ, 0xfc, !PT ;  /* 0x1000000002023812 */ /* 0x000fe400078efcff */
[----:B------:R-:W-:Y:S01]  /*115a10*/  LOP3.LUT P3, RZ, R104, 0x1000000, RZ, 0xc0, !PT ;  /* 0x0100000068ff7812 */ /* 0x000fe2000786c0ff */
        /* <DEDUP_REMOVED lines=9> */
[----:B-1----:R-:W-:-:S12]  /*115ab0*/  IMAD.WIDE R76, R148, 0x4, R52 ;  /* 0x00000004944c7825 */ /* 0x002fd800078e0234 */
[----:B--2---:R1:W-:Y:S04]  /*115ac0*/  @P3 STG.E desc[UR28][R76.64], R234 ;  /* 0x000000ea4c003986 */ /* 0x0043e8000c10191c */
[----:B-1----:R-:W2:Y:S01]  /*115ad0*/  LDL.LU R234, [R1+0x7a0] ;  /* 0x0007a00001ea7983 */ /* 0x002ea20000300800 */
[----:B------:R-:W-:Y:S01]  /*115ae0*/  LOP3.LUT P3, RZ, R2, 0x4000000, RZ, 0xc0, !PT ;  /* 0x0400000002ff7812 */ /* 0x000fe2000786c0ff */
[----:B------:R-:W-:-:S12]  /*115af0*/  IMAD.WIDE R76, R148, 0x4, R50 ;  /* 0x00000004944c7825 */ /* 0x000fd800078e0232 */
[----:B---3--:R1:W-:Y:S01]  /*115b00*/  @P3 STG.E desc[UR28][R76.64], R212 ;  /* 0x000000d44c003986 */ /* 0x0083e2000c10191c */
[----:B------:R-:W-:Y:S01]  /*115b10*/  LOP3.LUT P3, RZ, R2, 0x2000000, RZ, 0xc0, !PT ;  /* 0x0200000002ff7812 */ /* 0x000fe2000786c0ff */
[----:B-1----:R-:W-:-:S12]  /*115b20*/  IMAD.WIDE R76, R148, 0x4, R48 ;  /* 0x00000004944c7825 */ /* 0x002fd800078e0230 */
        /* <DEDUP_REMOVED lines=30> */
[----:B--2---:R1:W-:Y:S04]  /*115d10*/  @P4 STG.E desc[UR28][R76.64], R234 ;  /* 0x000000ea4c004986 */ /* 0x0043e8000c10191c */
        /* <DEDUP_REMOVED lines=26> */
[----:B------:R-:W-:-:S02]  /*115ec0*/  @P3 LOP3.LUT R2, R2, 0x20000, RZ, 0xfc, !PT ;  /* 0x0002000002023812 */ /* 0x000fc400078efcff */
[----:B------:R-:W-:Y:S01]  /*115ed0*/  LOP3.LUT P3, RZ, R95, 0x4000, RZ, 0xc0, !PT ;  /* 0x000040005fff7812 */ /* 0x000fe2000786c0ff */
[----:B------:R-:W2:Y:S01]  /*115ee0*/  LDL.LU R224, [R1+0x6f0] ;  /* 0x0006f00001e07983 */ /* 0x000ea20000300800 */
[----:B------:R-:W-:-:S03]  /*115ef0*/  LOP3.LUT R2, R2, 0xfffbffff, RZ, 0xc0, !PT ;  /* 0xfffbffff02027812 */ /* 0x000fc600078ec0ff */
[----:B------:R-:W2:Y:S01]  /*115f00*/  LDL.LU R228, [R1+0x6e0] ;  /* 0x0006e00001e47983 */ /* 0x000ea20000300800 */
[C---:B------:R-:W-:Y:S02]  /*115f10*/  LOP3.LUT P6, RZ, R95.reuse, 0x100, RZ, 0xc0, !PT ;  /* 0x000001005fff7812 */ /* 0x040fe400078cc0ff */
[C---:B------:R-:W-:Y:S01]  /*115f20*/  LOP3.LUT P5, RZ, R95.reuse, 0x200, RZ, 0xc0, !PT ;  /* 0x000002005fff7812 */ /* 0x040fe200078ac0ff */
[----:B------:R-:W-:Y:S01]  /*115f30*/  IMAD.WIDE R76, R148, 0x4, R24 ;  /* 0x00000004944c7825 */ /* 0x000fe200078e0218 */
[----:B------:R-:W2:Y:S03]  /*115f40*/  LDL.LU R244, [R1+0x6d0] ;  /* 0x0006d00001f47983 */ /* 0x000ea60000300800 */
[----:B------:R-:W-:Y:S01]  /*115f50*/  @P3 LOP3.LUT R2, R2, 0x40000, RZ, 0xfc, !PT ;  /* 0x0004000002023812 */ /* 0x000fe200078efcff */
[----:B------:R-:W2:Y:S01]  /*115f60*/  LDL.LU R114, [R1+0x6c0] ;  /* 0x0006c00001727983 */ /* 0x000ea20000300800 */
[----:B------:R-:W-:-:S02]  /*115f70*/  LOP3.LUT P3, RZ, R95, 0x2000, RZ, 0xc0, !PT ;  /* 0x000020005fff7812 */ /* 0x000fc4000786c0ff */
[----:B------:R-:W-:Y:S02]  /*115f80*/  LOP3.LUT R2, R2, 0xfff7ffff, RZ, 0xc0, !PT ;  /* 0xfff7ffff02027812 */ /* 0x000fe400078ec0ff */
[----:B------:R-:W-:-:S09]  /*115f90*/  LOP3.LUT P4, RZ, R95, 0x400, RZ, 0xc0, !PT ;  /* 0x000004005fff7812 */ /* 0x000fd2000788c0ff */
[----:B------:R-:W-:Y:S02]  /*115fa0*/  @P3 LOP3.LUT R2, R2, 0x80000, RZ, 0xfc, !PT ;  /* 0x0008000002023812 */ /* 0x000fe400078efcff */
[----:B------:R-:W-:Y:S01]  /*115fb0*/  LOP3.LUT P3, RZ, R95, 0x1000, RZ, 0xc0, !PT ;  /* 0x000010005fff7812 */ /* 0x000fe2000786c0ff */
[----:B---3--:R1:W-:Y:S01]  /*115fc0*/  @P6 STG.E desc[UR28][R76.64], R115 ;  /* 0x000000734c006986 */ /* 0x0083e2000c10191c */
[----:B------:R-:W-:Y:S01]  /*115fd0*/  LOP3.LUT R2, R2, 0xffefffff, RZ, 0xc0, !PT ;  /* 0xffefffff02027812 */ /* 0x000fe200078ec0ff */
[----:B-1----:R-:W-:-:S10]  /*115fe0*/  IMAD.WIDE R76, R148, 0x4, R22 ;  /* 0x00000004944c7825 */ /* 0x002fd400078e0216 */
[----:B------:R-:W-:Y:S01]  /*115ff0*/  @P3 LOP3.LUT R2, R2, 0x100000, RZ, 0xfc, !PT ;  /* 0x0010000002023812 */ /* 0x000fe200078efcff */
[----:B------:R-:W3:Y:S01]  /*116000*/  LDL.LU R115, [R1+0x480] ;  /* 0x0004800001737983 */ /* 0x000ee20000300800 */
[----:B------:R-:W-:-:S03]  /*116010*/  LOP3.LUT P3, RZ, R95, 0x800, RZ, 0xc0, !PT ;  /* 0x000008005fff7812 */ /* 0x000fc6000786c0ff */
[----:B----4-:R1:W-:Y:S02]  /*116020*/  @P5 STG.E desc[UR28][R76.64], R78 ;  /* 0x0000004e4c005986 */ /* 0x0103e4000c10191c */
[C---:B-1----:R-:W-:Y:S02]  /*116030*/  IMAD.WIDE R76, R146.reuse, 0x4, R52 ;  /* 0x00000004924c7825 */ /* 0x042fe400078e0234 */
[----:B------:R-:W4:Y:S04]  /*116040*/  LDL.LU R78, [R1+0x3e0] ;  /* 0x0003e000014e7983 */ /* 0x000f280000300800 */
[----:B------:R1:W-:Y:S02]  /*116050*/  @P4 STG.E desc[UR28][R76.64], R79 ;  /* 0x0000004f4c004986 */ /* 0x0003e4000c10191c */
[----:B-1----:R-:W-:-:S02]  /*116060*/  IMAD.WIDE R76, R146, 0x4, R50 ;  /* 0x00000004924c7825 */ /* 0x002fc400078e0232 */
[----:B------:R-:W4:Y:S04]  /*116070*/  LDL.LU R79, [R1+0x2c0] ;  /* 0x0002c000014f7983 */ /* 0x000f280000300800 */
[----:B------:R1:W-:Y:S01]  /*116080*/  @P3 STG.E desc[UR28][R76.64], R235 ;  /* 0x000000eb4c003986 */ /* 0x0003e2000c10191c */
[----:B------:R-:W-:Y:S01]  /*116090*/  LOP3.LUT P3, RZ, R2, 0x100000, RZ, 0xc0, !PT ;  /* 0x0010000002ff7812 */ /* 0x000fe2000786c0ff */
[----:B-1----:R-:W-:Y:S02]  /*1160a0*/  IMAD.WIDE R76, R146, 0x4, R48 ;  /* 0x00000004924c7825 */ /* 0x002fe400078e0230 */
        /* <DEDUP_REMOVED lines=98> */
[C---:B------:R-:W-:Y:S01]  /*1166d0*/  LOP3.LUT P3, RZ, R2.reuse, 0x1000, RZ, 0xc0, !PT ;  /* 0x0000100002ff7812 */ /* 0x040fe2000786c0ff */
        /* <DEDUP_REMOVED lines=393> */
[----:B-1----:R-:W-:Y:S02]  /*117f70*/  IMAD.WIDE R76, R149, 0x4, R22 ;  /* 0x00000004954c7825 */ /* 0x002fe400078e0216 */
        /* <DEDUP_REMOVED lines=430> */
[----:B------:R-:W-:Y:S02]  /*119a60*/  LOP3.LUT P2, RZ, R0, 0x80000000, RZ, 0xc0, !PT ;  /* 0x8000000000ff7812 */ /* 0x000fe4000784c0ff */
        /* <DEDUP_REMOVED lines=444> */
[----:B------:R-:W2:Y:S01]  /*11b630*/  LDL.LU R216, [R1] ;  /* 0x0000000001d87983 */ /* 0x000ea20000300800 */
        /* <DEDUP_REMOVED lines=726> */
[----:B-1----:R-:W-:-:S05]  /*11e3a0*/  IMAD.WIDE R76, R177, 0x4, R52 ;  /* 0x00000004b14c7825 */ /* 0x002fca00078e0234 */
[----:B------:R1:W-:Y:S01]  /*11e3b0*/  @P3 STG.E desc[UR28][R76.64], R235 ;  /* 0x000000eb4c003986 */ /* 0x0003e2000c10191c */
[----:B------:R-:W-:-:S03]  /*11e3c0*/  LOP3.LUT P3, RZ, R6, 0x1000, RZ, 0xc0, !PT ;  /* 0x0000100006ff7812 */ /* 0x000fc6000786c0ff */
[----:B-1----:R-:W4:Y:S01]  /*11e3d0*/  LDL.LU R235, [R1+0xf54] ;  /* 0x000f540001eb7983 */ /* 0x002f220000300800 */
[----:B------:R-:W-:-:S09]  /*11e3e0*/  IMAD.WIDE R76, R177, 0x4, R50 ;  /* 0x00000004b14c7825 */ /* 0x000fd200078e0232 */
        /* <DEDUP_REMOVED lines=27> */
[----:B-1----:R-:W-:Y:S02]  /*11e5a0*/  IMAD.WIDE R76, R177, 0x4, R34 ;  /* 0x00000004b14c7825 */ /* 0x002fe400078e0222 */
[----:B------:R-:W2:Y:S04]  /*11e5b0*/  LDL.LU R114, [R1+0xea4] ;  /* 0x000ea40001727983 */ /* 0x000ea80000300800 */
[----:B------:R1:W-:Y:S01]  /*11e5c0*/  @P2 STG.E desc[UR28][R76.64], R115 ;  /* 0x000000734c002986 */ /* 0x0003e2000c10191c */
[----:B------:R-:W-:Y:S01]  /*11e5d0*/  LOP3.LUT P6, RZ, R11, 0x20000, RZ, 0xc0, !PT ;  /* 0x000200000bff7812 */ /* 0x000fe200078cc0ff */
[----:B-1----:R-:W-:-:S02]  /*11e5e0*/  IMAD.WIDE R76, R177, 0x4, R32 ;  /* 0x00000004b14c7825 */ /* 0x002fc400078e0220 */
[----:B------:R-:W2:Y:S04]  /*11e5f0*/  LDL.LU R115, [R1+0xe94] ;  /* 0x000e940001737983 */ /* 0x000ea80000300800 */
[----:B---3--:R1:W-:Y:S02]  /*11e600*/  @P1 STG.E desc[UR28][R76.64], R78 ;  /* 0x0000004e4c001986 */ /* 0x0083e4000c10191c */
[----:B-1----:R-:W-:Y:S02]  /*11e610*/  IMAD.WIDE R76, R177, 0x4, R30 ;  /* 0x00000004b14c7825 */ /* 0x002fe400078e021e */
[----:B------:R-:W3:Y:S04]  /*11e620*/  LDL.LU R78, [R1+0xe84] ;  /* 0x000e8400014e7983 */ /* 0x000ee80000300800 */
[----:B----4-:R1:W-:Y:S01]  /*11e630*/  @P0 STG.E desc[UR28][R76.64], R79 ;  /* 0x0000004f4c000986 */ /* 0x0103e2000c10191c */
[----:B------:R-:W-:Y:S01]  /*11e640*/  LOP3.LUT P5, RZ, R11, 0x40000, RZ, 0xc0, !PT ;  /* 0x000400000bff7812 */ /* 0x000fe200078ac0ff */
[----:B-1----:R-:W-:-:S02]  /*11e650*/  IMAD.WIDE R76, R177, 0x4, R28 ;  /* 0x00000004b14c7825 */ /* 0x002fc400078e021c */
[----:B------:R-:W4:Y:S04]  /*11e660*/  LDL.LU R79, [R1+0xe74] ;  /* 0x000e7400014f7983 */ /* 0x000f280000300800 */
[----:B------:R1:W-:Y:S04]  /*11e670*/  @P6 STG.E desc[UR28][R76.64], R235 ;  /* 0x000000eb4c006986 */ /* 0x0003e8000c10191c */
[----:B-1----:R-:W4:Y:S01]  /*11e680*/  LDL.LU R235, [R1+0xe64] ;  /* 0x000e640001eb7983 */ /* 0x002f220000300800 */
[----:B------:R-:W-:Y:S01]  /*11e690*/  IMAD.WIDE R76, R177, 0x4, R26 ;  /* 0x00000004b14c7825 */ /* 0x000fe200078e021a */
[----:B------:R-:W-:-:S04]  /*11e6a0*/  LOP3.LUT P4, RZ, R11, 0x80000, RZ, 0xc0, !PT ;  /* 0x000800000bff7812 */ /* 0x000fc8000788c0ff */
        /* <DEDUP_REMOVED lines=8> */
[----:B------:R-:W-:-:S03]  /*11e730*/  LOP3.LUT R6, R6, 0xfffffffe, RZ, 0xc0, !PT ;  /* 0xfffffffe06067812 */ /* 0x000fc600078ec0ff */
[----:B------:R-:W2:Y:S04]  /*11e740*/  LDL.LU R224, [R1+0xdf4] ;  /* 0x000df40001e07983 */ /* 0x000ea80000300800 */
[----:B------:R-:W2:Y:S02]  /*11e750*/  LDL.LU R228, [R1+0xbe4] ;  /* 0x000be40001e47983 */ /* 0x000ea40000300800 */
[----:B------:R-:W-:Y:S02]  /*11e760*/  @P3 LOP3.LUT R7, R7, 0x20000000, RZ, 0xfc, !PT ;  /* 0x2000000007073812 */ /* 0x000fe400078efcff */
[----:B------:R-:W-:Y:S01]  /*11e770*/  LOP3.LUT P3, RZ, R11, 0x80000000, RZ, 0xc0, !PT ;  /* 0x800000000bff7812 */ /* 0x000fe2000786c0ff */
[----:B------:R-:W2:Y:S01]  /*11e780*/  LDL.LU R244, [R1+0x524] ;  /* 0x0005240001f47983 */ /* 0x000ea20000300800 */
[----:B------:R-:W-:-:S11]  /*11e790*/  LOP3.LUT R7, R7, 0xbfffffff, RZ, 0xc0, !PT ;  /* 0xbfffffff07077812 */ /* 0x000fd600078ec0ff */
[----:B------:R-:W-:Y:S02]  /*11e7a0*/  @P3 LOP3.LUT R7, R7, 0x40000000, RZ, 0xfc, !PT ;  /* 0x4000000007073812 */ /* 0x000fe400078efcff */
[----:B------:R-:W-:Y:S02]  /*11e7b0*/  LOP3.LUT P3, RZ, R11, 0x40000000, RZ, 0xc0, !PT ;  /* 0x400000000bff7812 */ /* 0x000fe4000786c0ff */
[----:B------:R-:W-:-:S11]  /*11e7c0*/  LOP3.LUT R7, R7, 0x7fffffff, RZ, 0xc0, !PT ;  /* 0x7fffffff07077812 */ /* 0x000fd600078ec0ff */
[----:B------:R-:W-:Y:S02]  /*11e7d0*/  @P3 LOP3.LUT R7, R7, 0x80000000, RZ, 0xfc, !PT ;  /* 0x8000000007073812 */ /* 0x000fe400078efcff */
[----:B------:R-:W-:-:S13]  /*11e7e0*/  LOP3.LUT P3, RZ, R11, 0x20000000, RZ, 0xc0, !PT ;  /* 0x200000000bff7812 */ /* 0x000fda000786c0ff */
        /* <DEDUP_REMOVED lines=9> */
[----:B------:R-:W-:Y:S02]  /*11e880*/  LOP3.LUT R6, R6, 0xfffffff7, RZ, 0xc0, !PT ;  /* 0xfffffff706067812 */ /* 0x000fe400078ec0ff */
[----:B------:R-:W-:Y:S01]  /*11e890*/  LOP3.LUT P6, RZ, R11, 0x200000, RZ, 0xc0, !PT ;  /* 0x002000000bff7812 */ /* 0x000fe200078cc0ff */
[----:B------:R-:W-:Y:S01]  /*11e8a0*/  IMAD.WIDE R76, R177, 0x4, R22 ;  /* 0x00000004b14c7825 */ /* 0x000fe200078e0216 */
[----:B------:R-:W-:-:S07]  /*11e8b0*/  LOP3.LUT P5, RZ, R11, 0x400000, RZ, 0xc0, !PT ;  /* 0x004000000bff7812 */ /* 0x000fce00078ac0ff */
[----:B------:R-:W-:Y:S02]  /*11e8c0*/  @P3 LOP3.LUT R6, R6, 0x8, RZ, 0xfc, !PT ;  /* 0x0000000806063812 */ /* 0x000fe400078efcff */
[C---:B------:R-:W-:Y:S01]  /*11e8d0*/  LOP3.LUT P3, RZ, R11.reuse, 0x2000000, RZ, 0xc0, !PT ;  /* 0x020000000bff7812 */ /* 0x040fe2000786c0ff */
[----:B------:R1:W-:Y:S01]  /*11e8e0*/  @P0 STG.E desc[UR28][R76.64], R114 ;  /* 0x000000724c000986 */ /* 0x0003e2000c10191c */
[----:B------:R-:W-:Y:S02]  /*11e8f0*/  LOP3.LUT P4, RZ, R11, 0x800000, RZ, 0xc0, !PT ;  /* 0x008000000bff7812 */ /* 0x000fe4000788c0ff */
[----:B------:R-:W-:Y:S01]  /*11e900*/  LOP3.LUT R6, R6, 0xffffffef, RZ, 0xc0, !PT ;  /* 0xffffffef06067812 */ /* 0x000fe200078ec0ff */
[----:B-1----:R-:W-:Y:S01]  /*11e910*/  IMAD.WIDE R76, R175, 0x4, R52 ;  /* 0x00000004af4c7825 */ /* 0x002fe200078e0234 */
[----:B------:R-:W2:Y:S04]  /*11e920*/  LDL.LU R114, [R1+0x454] ;  /* 0x0004540001727983 */ /* 0x000ea80000300800 */
[----:B------:R1:W-:Y:S03]  /*11e930*/  @P6 STG.E desc[UR28][R76.64], R115 ;  /* 0x000000734c006986 */ /* 0x0003e6000c10191c */
[----:B------:R-:W-:-:S02]  /*11e940*/  @P3 LOP3.LUT R6, R6, 0x10, RZ, 0xfc, !PT ;  /* 0x0000001006063812 */ /* 0x000fc400078efcff */
[----:B------:R-:W-:Y:S01]  /*11e950*/  LOP3.LUT P3, RZ, R11, 0x1000000, RZ, 0xc0, !PT ;  /* 0x010000000bff7812 */ /* 0x000fe2000786c0ff */
[C---:B-1----:R-:W-:Y:S01]  /*11e960*/  IMAD.WIDE R76, R175.reuse, 0x4, R50 ;  /* 0x00000004af4c7825 */ /* 0x042fe200078e0232 */
[----:B------:R-:W2:Y:S04]  /*11e970*/  LDL.LU R115, [R1+0x3b4] ;  /* 0x0003b40001737983 */ /* 0x000ea80000300800 */
[----:B---3--:R1:W-:Y:S02]  /*11e980*/  @P5 STG.E desc[UR28][R76.64], R78 ;  /* 0x0000004e4c005986 */ /* 0x0083e4000c10191c */
[C---:B-1----:R-:W-:Y:S02]  /*11e990*/  IMAD.WIDE R76, R175.reuse, 0x4, R48 ;  /* 0x00000004af4c7825 */ /* 0x042fe400078e0230 */
[----:B------:R-:W3:Y:S04]  /*11e9a0*/  LDL.LU R78, [R1+0x384] ;  /* 0x00038400014e7983 */ /* 0x000ee80000300800 */
[----:B----4-:R1:W-:Y:S02]  /*11e9b0*/  @P4 STG.E desc[UR28][R76.64], R79 ;  /* 0x0000004f4c004986 */ /* 0x0103e4000c10191c */
        /* <DEDUP_REMOVED lines=25> */
[----:B-1----:R-:W-:Y:S01]  /*11eb50*/  IMAD.WIDE R76, R175, 0x4, R32 ;  /* 0x00000004af4c7825 */ /* 0x002fe200078e0220 */
[C---:B------:R-:W-:Y:S02]  /*11eb60*/  LOP3.LUT P2, RZ, R12.reuse, 0x2, RZ, 0xc0, !PT ;  /* 0x000000020cff7812 */ /* 0x040fe4000784c0ff */
[C---:B------:R-:W-:Y:S02]  /*11eb70*/  LOP3.LUT P1, RZ, R12.reuse, 0x4, RZ, 0xc0, !PT ;  /* 0x000000040cff7812 */ /* 0x040fe4000782c0ff */
[----:B------:R-:W-:-:S07]  /*11eb80*/  LOP3.LUT P0, RZ, R12, 0x8, RZ, 0xc0, !PT ;  /* 0x000000080cff7812 */ /* 0x000fce000780c0ff */
[----:B------:R1:W-:Y:S01]  /*11eb90*/  @P3 STG.E desc[UR28][R76.64], R114 ;  /* 0x000000724c003986 */ /* 0x0003e2000c10191c */
[----:B------:R-:W-:Y:S01]  /*11eba0*/  LOP3.LUT P3, RZ, R7, 0x20000000, RZ, 0xc0, !PT ;  /* 0x2000000007ff7812 */ /* 0x000fe2000786c0ff */
[----:B-1----:R-:W-:-:S12]  /*11ebb0*/  IMAD.WIDE R76, R175, 0x4, R30 ;  /* 0x00000004af4c7825 */ /* 0x002fd800078e021e */
        /* <DEDUP_REMOVED lines=9> */
[----:B------:R1:W-:Y:S02]  /*11ec50*/  @P0 STG.E desc[UR28][R76.64], R235 ;  /* 0x000000eb4c000986 */ /* 0x0003e4000c10191c */
        /* <DEDUP_REMOVED lines=44> */
[----:B------:R-:W-:Y:S02]  /*11ef20*/  LOP3.LUT R7, R7, 0xf7ffffff, RZ, 0xc0, !PT ;  /* 0xf7ffffff07077812 */ /* 0x000fe400078ec0ff */
[----:B------:R-:W-:-:S09]  /*11ef30*/  LOP3.LUT P4, RZ, R12, 0x400, RZ, 0xc0, !PT ;  /* 0x000004000cff7812 */ /* 0x000fd2000788c0ff */
[----:B------:R-:W-:Y:S02]  /*11ef40*/  @P3 LOP3.LUT R7, R7, 0x8000000, RZ, 0xfc, !PT ;  /* 0x0800000007073812 */ /* 0x000fe400078efcff */
[----:B------:R-:W-:Y:S01]  /*11ef50*/  LOP3.LUT P3, RZ, R12, 0x1000, RZ, 0xc0, !PT ;  /* 0x000010000cff7812 */ /* 0x000fe2000786c0ff */
[----:B---3--:R1:W-:Y:S01]  /*11ef60*/  @P6 STG.E desc[UR28][R76.64], R115 ;  /* 0x000000734c006986 */ /* 0x0083e2000c10191c */
[----:B------:R-:W-:Y:S01]  /*11ef70*/  LOP3.LUT R7, R7, 0xefffffff, RZ, 0xc0, !PT ;  /* 0xefffffff07077812 */ /* 0x000fe200078ec0ff */
[----:B-1----:R-:W-:Y:S02]  /*11ef80*/  IMAD.WIDE R76, R174, 0x4, R44 ;  /* 0x00000004ae4c7825 */ /* 0x002fe400078e022c */
[----:B------:R-:W3:Y:S08]  /*11ef90*/  LDL.LU R115, [R1+0xea8] ;  /* 0x000ea80001737983 */ /* 0x000ef00000300800 */
[----:B------:R-:W-:-:S02]  /*11efa0*/  @P3 LOP3.LUT R7, R7, 0x10000000, RZ, 0xfc, !PT ;  /* 0x1000000007073812 */ /* 0x000fc400078efcff */
[----:B------:R-:W-:Y:S01]  /*11efb0*/  LOP3.LUT P3, RZ, R12, 0x800, RZ, 0xc0, !PT ;  /* 0x000008000cff7812 */ /* 0x000fe2000786c0ff */
        /* <DEDUP_REMOVED lines=39> */
[----:B---3--:R1:W-:Y:S01]  /*11f230*/  @P2 STG.E desc[UR28][R76.64], R115 ;  /* 0x000000734c002986 */ /* 0x0083e2000c10191c */
[----:B------:R-:W-:Y:S01]  /*11f240*/  LOP3.LUT P6, RZ, R12, 0x800000, RZ, 0xc0, !PT ;  /* 0x008000000cff7812 */ /* 0x000fe200078cc0ff */
[----:B-1----:R-:W-:-:S02]  /*11f250*/  IMAD.WIDE R76, R173, 0x4, R52 ;  /* 0x00000004ad4c7825 */ /* 0x002fc400078e0234 */
[----:B------:R-:W3:Y:S04]  /*11f260*/  LDL.LU R115, [R1+0xe28] ;  /* 0x000e280001737983 */ /* 0x000ee80000300800 */
[----:B----4-:R1:W-:Y:S02]  /*11f270*/  @P1 STG.E desc[UR28][R76.64], R78 ;  /* 0x0000004e4c001986 */ /* 0x0103e4000c10191c */
[C---:B-1----:R-:W-:Y:S02]  /*11f280*/  IMAD.WIDE R76, R173.reuse, 0x4, R50 ;  /* 0x00000004ad4c7825 */ /* 0x042fe400078e0232 */
[----:B------:R-:W4:Y:S04]  /*11f290*/  LDL.LU R78, [R1+0xdf8] ;  /* 0x000df800014e7983 */ /* 0x000f280000300800 */
[----:B------:R1:W-:Y:S01]  /*11f2a0*/  @P0 STG.E desc[UR28][R76.64], R79 ;  /* 0x0000004f4c000986 */ /* 0x0003e2000c10191c */
        /* <DEDUP_REMOVED lines=15> */
[----:B------:R-:W2:Y:S04]  /*11f3a0*/  LDL.LU R224, [R1+0x1c8] ;  /* 0x0001c80001e07983 */ /* 0x000ea80000300800 */
[----:B------:R-:W2:Y:S02]  /*11f3b0*/  LDL.LU R228, [R1+0x118] ;  /* 0x0001180001e47983 */ /* 0x000ea40000300800 */
[----:B------:R-:W-:-:S02]  /*11f3c0*/  @P3 LOP3.LUT R7, R7, 0x2000, RZ, 0xfc, !PT ;  /* 0x0000200007073812 */ /* 0x000fc400078efcff */
[----:B------:R-:W-:Y:S02]  /*11f3d0*/  LOP3.LUT P3, RZ, R13, 0x20, RZ, 0xc0, !PT ;  /* 0x000000200dff7812 */ /* 0x000fe4000786c0ff */
[C---:B------:R-:W-:Y:S02]  /*11f3e0*/  LOP3.LUT P0, RZ, R12.reuse, 0x4000000, RZ, 0xc0, !PT ;  /* 0x040000000cff7812 */ /* 0x040fe4000780c0ff */
[----:B------:R-:W-:Y:S01]  /*11f3f0*/  LOP3.LUT P6, RZ, R12, 0x8000000, RZ, 0xc0, !PT ;  /* 0x080000000cff7812 */ /* 0x000fe200078cc0ff */
[----:B------:R-:W-:Y:S01]  /*11f400*/  IMAD.WIDE R76, R173, 0x4, R42 ;  /* 0x00000004ad4c7825 */ /* 0x000fe200078e022a */
[----:B------:R-:W-:Y:S01]  /*11f410*/  LOP3.LUT R7, R7, 0xffffbfff, RZ, 0xc0, !PT ;  /* 0xffffbfff07077812 */ /* 0x000fe200078ec0ff */
[----:B------:R-:W2:Y:S06]  /*11f420*/  LDL.LU R244, [R1+0x110c] ;  /* 0x00110c0001f47983 */ /* 0x000eac0000300800 */
        /* <DEDUP_REMOVED lines=15> */
[----:B------:R-:W-:Y:S01]  /*11f520*/  LOP3.LUT P5, RZ, R12, 0x10000000, RZ, 0xc0, !PT ;  /* 0x100000000cff7812 */ /* 0x000fe200078ac0ff */
[----:B------:R1:W-:Y:S08]  /*11f530*/  @P0 STG.E desc[UR28][R76.64], R114 ;  /* 0x000000724c000986 */ /* 0x0003f0000c10191c */
[----:B------:R-:W-:-:S02]  /*11f540*/  @P3 LOP3.LUT R7, R7, 0x80000, RZ, 0xfc, !PT ;  /* 0x0008000007073812 */ /* 0x000fc400078efcff */
[C---:B------:R-:W-:Y:S02]  /*11f550*/  LOP3.LUT P3, RZ, R12.reuse, 0x80000000, RZ, 0xc0, !PT ;  /* 0x800000000cff7812 */ /* 0x040fe4000786c0ff */
[----:B------:R-:W-:Y:S01]  /*11f560*/  LOP3.LUT P4, RZ, R12, 0x20000000, RZ, 0xc0, !PT ;  /* 0x200000000cff7812 */ /* 0x000fe2000788c0ff */
[----:B-1----:R-:W-:Y:S01]  /*11f570*/  IMAD.WIDE R76, R173, 0x4, R40 ;  /* 0x00000004ad4c7825 */ /* 0x002fe200078e0228 */
[----:B------:R-:W-:Y:S01]  /*11f580*/  LOP3.LUT R7, R7, 0xffefffff, RZ, 0xc0, !PT ;  /* 0xffefffff07077812 */ /* 0x000fe200078ec0ff */
[----:B------:R-:W2:Y:S04]  /*11f590*/  LDL.LU R114, [R1+0x10fc] ;  /* 0x0010fc0001727983 */ /* 0x000ea80000300800 */
[----:B---3--:R1:W-:Y:S04]  /*11f5a0*/  @P6 STG.E desc[UR28][R76.64], R115 ;  /* 0x000000734c006986 */ /* 0x0083e8000c10191c */
[----:B------:R-:W-:-:S02]  /*11f5b0*/  @P3 LOP3.LUT R7, R7, 0x100000, RZ, 0xfc, !PT ;  /* 0x0010000007073812 */ /* 0x000fc400078efcff */
[----:B------:R-:W-:Y:S01]  /*11f5c0*/  LOP3.LUT P3, RZ, R12, 0x40000000, RZ, 0xc0, !PT ;  /* 0x400000000cff7812 */ /* 0x000fe2000786c0ff */
[C---:B-1----:R-:W-:Y:S01]  /*11f5d0*/  IMAD.WIDE R76, R173.reuse, 0x4, R38 ;  /* 0x00000004ad4c7825 */ /* 0x042fe200078e0226 */
        /* <DEDUP_REMOVED lines=36> */
[----:B------:R-:W-:-:S07]  /*11f820*/  LOP3.LUT P0, RZ, R13, 0x200, RZ, 0xc0, !PT ;  /* 0x000002000dff7812 */ /* 0x000fce000780c0ff */
        /* <DEDUP_REMOVED lines=153> */
[----:B------:R-:W-:Y:S01]  /*1201c0*/  LOP3.LUT R7, R7, 0xfffffff7, RZ, 0xc0, !PT ;  /* 0xfffffff707077812 */ /* 0x000fe200078ec0ff */
[----:B------:R-:W2:Y:S01]  /*1201d0*/  LDL.LU R115, [R1+0x11d0] ;  /* 0x0011d00001737983 */ /* 0x000ea20000300800 */
        /* <DEDUP_REMOVED lines=17> */
[----:B-1----:R-:W-:-:S12]  /*1202f0*/  IMAD.WIDE R76, R181, 0x4, R52 ;  /* 0x00000004b54c7825 */ /* 0x002fd800078e0234 */
        /* <DEDUP_REMOVED lines=11> */
[----:B------:R-:W-:Y:S01]  /*1203b0*/  @P3 STG.E desc[UR28][R76.64], R216 ;  /* 0x000000d84c003986 */ /* 0x000fe2000c10191c */
        /* <DEDUP_REMOVED lines=961> */
[----:B------:R-:W-:Y:S02]  /*123fd0*/  LOP3.LUT P6, RZ, R19, 0x80000000, RZ, 0xc0, !PT ;  /* 0x8000000013ff7812 */ /* 0x000fe400078cc0ff */
        /* <DEDUP_REMOVED lines=1324> */
[----:B------:R-:W4:Y:S01]  /*1292a0*/  LDL.LU R244, [R1+0x56c] ;  /* 0x00056c0001f47983 */ /* 0x000f220000300800 */
[----:B-1----:R-:W-:-:S03]  /*1292b0*/  IMAD.WIDE R6, R202, 0x4, R42 ;  /* 0x00000004ca067825 */ /* 0x002fc600078e022a */
[----:B------:R-:W4:Y:S06]  /*1292c0*/  LDL.LU R235, [R1+0x1a88] ;  /* 0x001a880001eb7983 */ /* 0x000f2c0000300800 */
        /* <DEDUP_REMOVED lines=251> */
[----:B------:R-:W-:-:S03]  /*12a280*/  IMAD.WIDE R6, R204, 0x4, R34 ;  /* 0x00000004cc067825 */ /* 0x000fc600078e0222 */
[----:B------:R-:W4:Y:S01]  /*12a290*/  LDL.LU R78, [R1+0x560] ;  /* 0x00056000014e7983 */ /* 0x000f220000300800 */
        /* <DEDUP_REMOVED lines=96> */
[----:B------:R-:W4:Y:S04]  /*12a8a0*/  LDL.LU R235, [R1+0x1b90] ;  /* 0x001b900001eb7983 */ /* 0x000f280000300800 */
[----:B------:R-:W4:Y:S04]  /*12a8b0*/  LDL.LU R233, [R1+0x1b80] ;  /* 0x001b800001e97983 */ /* 0x000f280000300800 */
[----:B------:R-:W4:Y:S01]  /*12a8c0*/  LDL.LU R244, [R1+0x690] ;  /* 0x0006900001f47983 */ /* 0x000f220000300800 */
[----:B------:R-:W-:Y:S01]  /*12a8d0*/  LOP3.LUT P0, RZ, R62, 0x2, RZ, 0xc0, !PT ;  /* 0x000000023eff7812 */ /* 0x000fe2000780c0ff */
[----:B------:R-:W-:Y:S01]  /*12a8e0*/  IMAD.WIDE R6, R78, 0x4, R28 ;  /* 0x000000044e067825 */ /* 0x000fe200078e021c */
        /* <DEDUP_REMOVED lines=12> */
[----:B------:R-:W-:Y:S01]  /*12a9b0*/  LOP3.LUT P3, RZ, R62, 0x200, RZ, 0xc0, !PT ;  /* 0x000002003eff7812 */ /* 0x000fe2000786c0ff */
[----:B--2---:R1:W-:Y:S04]  /*12a9c0*/  @P0 STG.E desc[UR28][R6.64], R234 ;  /* 0x000000ea06000986 */ /* 0x0043e8000c10191c */
[----:B-1----:R-:W2:Y:S04]  /*12a9d0*/  LDL.LU R234, [R1+0x1b70] ;  /* 0x001b700001ea7983 */ /* 0x002ea80000300800 */
[----:B------:R-:W2:Y:S01]  /*12a9e0*/  LDL.LU R208, [R1+0x1b60] ;  /* 0x001b600001d07983 */ /* 0x000ea20000300800 */
[----:B------:R-:W-:-:S03]  /*12a9f0*/  LOP3.LUT R14, R14, 0xfffffdff, RZ, 0xc0, !PT ;  /* 0xfffffdff0e0e7812 */ /* 0x000fc600078ec0ff */
[----:B------:R-:W2:Y:S01]  /*12aa00*/  LDL.LU R212, [R1+0x1b50] ;  /* 0x001b500001d47983 */ /* 0x000ea20000300800 */
        /* <DEDUP_REMOVED lines=24> */
[----:B------:R1:W-:Y:S04]  /*12ab90*/  @P4 STG.E desc[UR28][R6.64], R79 ;  /* 0x0000004f06004986 */ /* 0x0003e8000c10191c */
[----:B------:R-:W4:Y:S01]  /*12aba0*/  LDL.LU R78, [R1+0x1af0] ;  /* 0x001af000014e7983 */ /* 0x000f220000300800 */
[----:B-1----:R-:W-:-:S03]  /*12abb0*/  IMAD.WIDE R6, R244, 0x4, R52 ;  /* 0x00000004f4067825 */ /* 0x002fc600078e0234 */
        /* <DEDUP_REMOVED lines=53> */
[----:B------:R-:W3:Y:S01]  /*12af10*/  LDL.LU R79, [R1+0x68c] ;  /* 0x00068c00014f7983 */ /* 0x000ee20000300800 */
        /* <DEDUP_REMOVED lines=27> */
[----:B---3--:R-:W-:Y:S01]  /*12b0d0*/  IMAD.WIDE R6, R79, 0x4, R52 ;  /* 0x000000044f067825 */ /* 0x008fe200078e0234 */
[----:B------:R-:W3:Y:S03]  /*12b0e0*/  LDL.LU R224, [R1+0xbf0] ;  /* 0x000bf00001e07983 */ /* 0x000ee60000300800 */
[----:B------:R-:W-:Y:S01]  /*12b0f0*/  @P3 LOP3.LUT R14, R14, 0x4, RZ, 0xfc, !PT ;  /* 0x000000040e0e3812 */ /* 0x000fe200078efcff */
[----:B------:R-:W3:Y:S01]  /*12b100*/  LDL.LU R228, [R1+0xb40] ;  /* 0x000b400001e47983 */ /* 0x000ee20000300800 */
[----:B------:R-:W-:-:S02]  /*12b110*/  LOP3.LUT P3, RZ, R62, 0x4000000, RZ, 0xc0, !PT ;  /* 0x040000003eff7812 */ /* 0x000fc4000786c0ff */
[----:B------:R-:W-:Y:S01]  /*12b120*/  LOP3.LUT R14, R14, 0xfffffff7, RZ, 0xc0, !PT ;  /* 0xfffffff70e0e7812 */ /* 0x000fe200078ec0ff */
[----:B------:R-:W3:Y:S01]  /*12b130*/  LDL.LU R244, [R1+0x4d0] ;  /* 0x0004d00001f47983 */ /* 0x000ee20000300800 */
[----:B------:R-:W-:-:S09]  /*12b140*/  LOP3.LUT P4, RZ, R62, 0x800000, RZ, 0xc0, !PT ;  /* 0x008000003eff7812 */ /* 0x000fd2000788c0ff */
[----:B------:R-:W-:Y:S02]  /*12b150*/  @P3 LOP3.LUT R14, R14, 0x8, RZ, 0xfc, !PT ;  /* 0x000000080e0e3812 */ /* 0x000fe400078efcff */
[----:B------:R-:W-:Y:S01]  /*12b160*/  LOP3.LUT P3, RZ, R62, 0x2000000, RZ, 0xc0, !PT ;  /* 0x020000003eff7812 */ /* 0x000fe2000786c0ff */
[----:B------:R1:W-:Y:S01]  /*12b170*/  @P6 STG.E desc[UR28][R6.64], R114 ;  /* 0x0000007206006986 */ /* 0x0003e2000c10191c */
[----:B------:R-:W-:Y:S01]  /*12b180*/  LOP3.LUT R14, R14, 0xffffffef, RZ, 0xc0, !PT ;  /* 0xffffffef0e0e7812 */ /* 0x000fe200078ec0ff */
[----:B-1----:R-:W-:-:S10]  /*12b190*/  IMAD.WIDE R6, R79, 0x4, R50 ;  /* 0x000000044f067825 */ /* 0x002fd400078e0232 */
[----:B------:R-:W-:Y:S02]  /*12b1a0*/  @P3 LOP3.LUT R14, R14, 0x10, RZ, 0xfc, !PT ;  /* 0x000000100e0e3812 */ /* 0x000fe400078efcff */
        /* <DEDUP_REMOVED lines=32> */
[----:B---3--:R1:W-:Y:S01]  /*12b3b0*/  @P3 STG.E desc[UR28][R6.64], R224 ;  /* 0x000000e006003986 */ /* 0x0083e2000c10191c */
        /* <DEDUP_REMOVED lines=432> */
[C---:B------:R-:W-:Y:S01]  /*12cec0*/  LOP3.LUT P0, RZ, R65.reuse, 0x80000, RZ, 0xc0, !PT ;  /* 0x0008000041ff7812 */ /* 0x040fe2000780c0ff */
        /* <DEDUP_REMOVED lines=38> */
[----:B----4-:R-:W-:-:S10]  /*12d130*/  IMAD.WIDE R6, R235, 0x4, R52 ;  /* 0x00000004eb067825 */ /* 0x010fd400078e0234 */
[----:B------:R-:W-:Y:S01]  /*12d140*/  @P3 LOP3.LUT R16, R16, 0x10000000, RZ, 0xfc, !PT ;  /* 0x1000000010103812 */ /* 0x000fe200078efcff */
[----:B------:R-:W3:Y:S01]  /*12d150*/  LDL.LU R114, [R1+0x4dc] ;  /* 0x0004dc0001727983 */ /* 0x000ee20000300800 */
[----:B------:R-:W-:-:S03]  /*12d160*/  LOP3.LUT P3, RZ, R65, 0x800000, RZ, 0xc0, !PT ;  /* 0x0080000041ff7812 */ /* 0x000fc6000786c0ff */
[----:B------:R1:W-:Y:S02]  /*12d170*/  @P5 STG.E desc[UR28][R6.64], R115 ;  /* 0x0000007306005986 */ /* 0x0003e4000c10191c */
[----:B-1----:R-:W-:-:S05]  /*12d180*/  IMAD.WIDE R6, R235, 0x4, R50 ;  /* 0x00000004eb067825 */ /* 0x002fca00078e0232 */
[----:B------:R1:W-:Y:S02]  /*12d190*/  @P4 STG.E desc[UR28][R6.64], R78 ;  /* 0x0000004e06004986 */ /* 0x0003e4000c10191c */
[C---:B-1----:R-:W-:Y:S02]  /*12d1a0*/  IMAD.WIDE R6, R235.reuse, 0x4, R48 ;  /* 0x00000004eb067825 */ /* 0x042fe400078e0230 */
        /* <DEDUP_REMOVED lines=8> */
[----:B------:R-:W-:-:S03]  /*12d230*/  IMAD.WIDE R6, R235, 0x4, R44 ;  /* 0x00000004eb067825 */ /* 0x000fc600078e022c */
[----:B------:R-:W4:Y:S06]  /*12d240*/  LDL.LU R115, [R1+0x698] ;  /* 0x0006980001737983 */ /* 0x000f2c0000300800 */
        /* <DEDUP_REMOVED lines=169> */
[----:B------:R-:W2:Y:S04]  /*12dce0*/  LDL.LU R208, [R1+0x6bc] ;  /* 0x0006bc0001d07983 */ /* 0x000ea80000300800 */
[----:B------:R-:W2:Y:S04]  /*12dcf0*/  LDL.LU R224, [R1+0x300] ;  /* 0x0003000001e07983 */ /* 0x000ea80000300800 */
[----:B------:R-:W-:Y:S02]  /*12dd00*/  @P3 LOP3.LUT R16, R16, 0x400, RZ, 0xfc, !PT ;  /* 0x0000040010103812 */ /* 0x000fe400078efcff */
[----:B------:R-:W-:-:S02]  /*12dd10*/  LOP3.LUT P6, RZ, R66, 0x4000000, RZ, 0xc0, !PT ;  /* 0x0400000042ff7812 */ /* 0x000fc400078cc0ff */
[----:B------:R-:W-:Y:S01]  /*12dd20*/  LOP3.LUT P5, RZ, R66, 0x8000000, RZ, 0xc0, !PT ;  /* 0x0800000042ff7812 */ /* 0x000fe200078ac0ff */
[----:B------:R-:W-:Y:S01]  /*12dd30*/  IMAD.WIDE R6, R228, 0x4, R42 ;  /* 0x00000004e4067825 */ /* 0x000fe200078e022a */
[----:B------:R-:W-:Y:S01]  /*12dd40*/  LOP3.LUT P3, RZ, R66, 0x80000000, RZ, 0xc0, !PT ;  /* 0x8000000042ff7812 */ /* 0x000fe2000786c0ff */
[----:B------:R-:W2:Y:S01]  /*12dd50*/  LDL.LU R244, [R1+0x270] ;  /* 0x0002700001f47983 */ /* 0x000ea20000300800 */
[----:B------:R-:W-:Y:S02]  /*12dd60*/  LOP3.LUT R16, R16, 0xfffff7ff, RZ, 0xc0, !PT ;  /* 0xfffff7ff10107812 */ /* 0x000fe400078ec0ff */
[----:B------:R-:W-:Y:S01]  /*12dd70*/  LOP3.LUT P4, RZ, R66, 0x10000000, RZ, 0xc0, !PT ;  /* 0x1000000042ff7812 */ /* 0x000fe2000788c0ff */
[----:B------:R-:W2:Y:S08]  /*12dd80*/  LDL.LU R114, [R1+0x1c94] ;  /* 0x001c940001727983 */ /* 0x000eb00000300800 */
[----:B------:R-:W-:-:S02]  /*12dd90*/  @P3 LOP3.LUT R16, R16, 0x800, RZ, 0xfc, !PT ;  /* 0x0000080010103812 */ /* 0x000fc400078efcff */
        /* <DEDUP_REMOVED lines=220> */
[----:B------:R-:W4:Y:S04]  /*12eb60*/  LDL.LU R235, [R1+0x1bf8] ;  /* 0x001bf80001eb7983 */ /* 0x000f280000300800 */
        /* <DEDUP_REMOVED lines=88> */
[----:B----4-:R1:W-:Y:S04]  /*12f0f0*/  @P5 STG.E desc[UR28][R6.64], R115 ;  /* 0x0000007306005986 */ /* 0x0103e8000c10191c */
[----:B------:R-:W4:Y:S01]  /*12f100*/  LDL.LU R114, [R1+0xbd8] ;  /* 0x000bd80001727983 */ /* 0x000f220000300800 */
[----:B-1----:R-:W-:-:S03]  /*12f110*/  IMAD.WIDE R6, R233, 0x4, R52 ;  /* 0x00000004e9067825 */ /* 0x002fc600078e0234 */
        /* <DEDUP_REMOVED lines=44> */
[C---:B-1----:R-:W-:Y:S02]  /*12f3e0*/  IMAD.WIDE R6, R233.reuse, 0x4, R26 ;  /* 0x00000004e9067825 */ /* 0x042fe400078e021a */
[----:B------:R-:W3:Y:S04]  /*12f3f0*/  LDL.LU R78, [R1+0x6a8] ;  /* 0x0006a800014e7983 */ /* 0x000ee80000300800 */
[----:B------:R1:W-:Y:S02]  /*12f400*/  @P6 STG.E desc[UR28][R6.64], R79 ;  /* 0x0000004f06006986 */ /* 0x0003e4000c10191c */
[----:B-1----:R-:W-:-:S05]  /*12f410*/  IMAD.WIDE R6, R233, 0x4, R24 ;  /* 0x00000004e9067825 */ /* 0x002fca00078e0218 */
[----:B------:R1:W-:Y:S02]  /*12f420*/  @P5 STG.E desc[UR28][R6.64], R235 ;  /* 0x000000eb06005986 */ /* 0x0003e4000c10191c */
[----:B-1----:R-:W-:-:S05]  /*12f430*/  IMAD.WIDE R6, R233, 0x4, R22 ;  /* 0x00000004e9067825 */ /* 0x002fca00078e0216 */
[----:B--2---:R1:W-:Y:S04]  /*12f440*/  @P4 STG.E desc[UR28][R6.64], R234 ;  /* 0x000000ea06004986 */ /* 0x0043e8000c10191c */
[----:B-1----:R-:W2:Y:S04]  /*12f450*/  LDL.LU R234, [R1+0x1c9c] ;  /* 0x001c9c0001ea7983 */ /* 0x002ea80000300800 */
[----:B------:R-:W4:Y:S04]  /*12f460*/  LDL.LU R114, [R1+0x1c8c] ;  /* 0x001c8c0001727983 */ /* 0x000f280000300800 */
[----:B------:R-:W4:Y:S04]  /*12f470*/  LDL.LU R115, [R1+0x1c7c] ;  /* 0x001c7c0001737983 */ /* 0x000f280000300800 */
[----:B------:R-:W4:Y:S04]  /*12f480*/  LDL.LU R79, [R1+0x1c6c] ;  /* 0x001c6c00014f7983 */ /* 0x000f280000300800 */
[----:B------:R-:W4:Y:S01]  /*12f490*/  LDL.LU R235, [R1+0x1c5c] ;  /* 0x001c5c0001eb7983 */ /* 0x000f220000300800 */
[----:B------:R-:W-:-:S03]  /*12f4a0*/  LOP3.LUT P0, RZ, R97, 0x20, RZ, 0xc0, !PT ;  /* 0x0000002061ff7812 */ /* 0x000fc6000780c0ff */
[----:B------:R-:W4:Y:S01]  /*12f4b0*/  LDL.LU R233, [R1+0x1c4c] ;  /* 0x001c4c0001e97983 */ /* 0x000f220000300800 */
[----:B---3--:R-:W-:Y:S01]  /*12f4c0*/  IMAD.WIDE R6, R78, 0x4, R52 ;  /* 0x000000044e067825 */ /* 0x008fe200078e0234 */
[----:B------:R-:W-:-:S08]  /*12f4d0*/  LOP3.LUT P3, RZ, R97, 0x20000, RZ, 0xc0, !PT ;  /* 0x0002000061ff7812 */ /* 0x000fd0000786c0ff */
[----:B--2---:R1:W-:Y:S04]  /*12f4e0*/  @P0 STG.E desc[UR28][R6.64], R234 ;  /* 0x000000ea06000986 */ /* 0x0043e8000c10191c */
[----:B-1----:R-:W2:Y:S01]  /*12f4f0*/  LDL.LU R234, [R1+0x1c3c] ;  /* 0x001c3c0001ea7983 */ /* 0x002ea20000300800 */
[----:B------:R-:W-:-:S03]  /*12f500*/  LOP3.LUT R17, R17, 0xffffffdf, RZ, 0xc0, !PT ;  /* 0xffffffdf11117812 */ /* 0x000fc600078ec0ff */
[----:B------:R-:W3:Y:S01]  /*12f510*/  LDL.LU R204, [R1+0x1c2c] ;  /* 0x001c2c0001cc7983 */ /* 0x000ee20000300800 */
[----:B------:R-:W-:Y:S02]  /*12f520*/  @P3 LOP3.LUT R17, R17, 0x20, RZ, 0xfc, !PT ;  /* 0x0000002011113812 */ /* 0x000fe400078efcff */
[----:B------:R-:W-:Y:S01]  /*12f530*/  LOP3.LUT P3, RZ, R97, 0x10000, RZ, 0xc0, !PT ;  /* 0x0001000061ff7812 */ /* 0x000fe2000786c0ff */
[----:B------:R-:W3:Y:S01]  /*12f540*/  LDL.LU R208, [R1+0x1c1c] ;  /* 0x001c1c0001d07983 */ /* 0x000ee20000300800 */
[----:B------:R-:W-:-:S03]  /*12f550*/  LOP3.LUT R17, R17, 0xffffffbf, RZ, 0xc0, !PT ;  /* 0xffffffbf11117812 */ /* 0x000fc600078ec0ff */
[----:B------:R-:W3:Y:S04]  /*12f560*/  LDL.LU R212, [R1+0x1c0c] ;  /* 0x001c0c0001d47983 */ /* 0x000ee80000300800 */
[----:B------:R-:W3:Y:S04]  /*12f570*/  LDL.LU R216, [R1+0x1bfc] ;  /* 0x001bfc0001d87983 */ /* 0x000ee80000300800 */
[----:B------:R-:W-:Y:S02]  /*12f580*/  @P3 LOP3.LUT R17, R17, 0x40, RZ, 0xfc, !PT ;  /* 0x0000004011113812 */ /* 0x000fe400078efcff */
[----:B------:R-:W-:-:S02]  /*12f590*/  LOP3.LUT P6, RZ, R97, 0x40, RZ, 0xc0, !PT ;  /* 0x0000004061ff7812 */ /* 0x000fc400078cc0ff */
[C---:B------:R-:W-:Y:S01]  /*12f5a0*/  LOP3.LUT P5, RZ, R97.reuse, 0x80, RZ, 0xc0, !PT ;  /* 0x0000008061ff7812 */ /* 0x040fe200078ac0ff */
[----:B------:R-:W-:Y:S01]  /*12f5b0*/  IMAD.WIDE R6, R78, 0x4, R50 ;  /* 0x000000044e067825 */ /* 0x000fe200078e0232 */
[----:B------:R-:W-:Y:S01]  /*12f5c0*/  LOP3.LUT P3, RZ, R97, 0x8000, RZ, 0xc0, !PT ;  /* 0x0000800061ff7812 */ /* 0x000fe2000786c0ff */
[----:B------:R-:W3:Y:S01]  /*12f5d0*/  LDL.LU R224, [R1+0x1bec] ;  /* 0x001bec0001e07983 */ /* 0x000ee20000300800 */
[----:B------:R-:W-:Y:S02]  /*12f5e0*/  LOP3.LUT R17, R17, 0xffffff7f, RZ, 0xc0, !PT ;  /* 0xffffff7f11117812 */ /* 0x000fe400078ec0ff */
[----:B------:R-:W-:Y:S01]  /*12f5f0*/  LOP3.LUT P4, RZ, R97, 0x100, RZ, 0xc0, !PT ;  /* 0x0000010061ff7812 */ /* 0x000fe2000788c0ff */
[----:B------:R-:W3:Y:S08]  /*12f600*/  LDL.LU R228, [R1+0x1bdc] ;  /* 0x001bdc0001e47983 */ /* 0x000ef00000300800 */
        /* <DEDUP_REMOVED lines=12> */
[----:B----4-:R1:W-:Y:S10]  /*12f6d0*/  @P6 STG.E desc[UR28][R6.64], R114 ;  /* 0x0000007206006986 */ /* 0x0103f4000c10191c */
[----:B------:R-:W-:-:S02]  /*12f6e0*/  @P3 LOP3.LUT R17, R17, 0x800, RZ, 0xfc, !PT ;  /* 0x0000080011113812 */ /* 0x000fc400078efcff */
[----:B------:R-:W-:Y:S01]  /*12f6f0*/  LOP3.LUT P3, RZ, R97, 0x400, RZ, 0xc0, !PT ;  /* 0x0000040061ff7812 */ /* 0x000fe2000786c0ff */
[----:B-1----:R-:W-:Y:S01]  /*12f700*/  IMAD.WIDE R6, R78, 0x4, R48 ;  /* 0x000000044e067825 */ /* 0x002fe200078e0230 */
[----:B------:R-:W-:Y:S01]  /*12f710*/  LOP3.LUT R17, R17, 0xffffefff, RZ, 0xc0, !PT ;  /* 0xffffefff11117812 */ /* 0x000fe200078ec0ff */
[----:B------:R-:W4:Y:S04]  /*12f720*/  LDL.LU R114, [R1+0x1bcc] ;  /* 0x001bcc0001727983 */ /* 0x000f280000300800 */
[----:B------:R1:W-:Y:S06]  /*12f730*/  @P5 STG.E desc[UR28][R6.64], R115 ;  /* 0x0000007306005986 */ /* 0x0003ec000c10191c */
        /* <DEDUP_REMOVED lines=681> */
[----:B------:R-:W-:Y:S02]  /*1321d0*/  LOP3.LUT R3, R3, 0xfffeffff, RZ, 0xc0, !PT ;  /* 0xfffeffff03037812 */ /* 0x000fe400078ec0ff */
[----:B------:R-:W-:-:S07]  /*1321e0*/  LOP3.LUT P4, RZ, R101, 0x2000, RZ, 0xc0, !PT ;  /* 0x0000200065ff7812 */ /* 0x000fce000788c0ff */
        /* <DEDUP_REMOVED lines=16> */
[----:B------:R-:W2:Y:S04]  /*1322f0*/  LDL.LU R204, [R1+0x1cdc] ;  /* 0x001cdc0001cc7983 */ /* 0x000ea80000300800 */
[----:B------:R-:W2:Y:S04]  /*132300*/  LDL.LU R233, [R1+0xb04] ;  /* 0x000b040001e97983 */ /* 0x000ea80000300800 */
[----:B------:R-:W2:Y:S04]  /*132310*/  LDL.LU R208, [R1+0x1ccc] ;  /* 0x001ccc0001d07983 */ /* 0x000ea80000300800 */
        /* <DEDUP_REMOVED lines=8> */
[----:B----4-:R1:W-:Y:S02]  /*1323a0*/  @P5 STG.E desc[UR28][R6.64], R115 ;  /* 0x0000007306005986 */ /* 0x0103e4000c10191c */
[----:B-1----:R-:W-:-:S02]  /*1323b0*/  IMAD.WIDE R6, R216, 0x4, R36 ;  /* 0x00000004d8067825 */ /* 0x002fc400078e0224 */
[----:B------:R-:W4:Y:S04]  /*1323c0*/  LDL.LU R115, [R1+0x170c] ;  /* 0x00170c0001737983 */ /* 0x000f280000300800 */
[----:B------:R1:W-:Y:S04]  /*1323d0*/  @P4 STG.E desc[UR28][R6.64], R78 ;  /* 0x0000004e06004986 */ /* 0x0003e8000c10191c */
[----:B-1----:R-:W4:Y:S01]  /*1323e0*/  LDL.LU R78, [R1+0x154c] ;  /* 0x00154c00014e7983 */ /* 0x002f220000300800 */
[----:B------:R-:W-:-:S05]  /*1323f0*/  IMAD.WIDE R6, R216, 0x4, R34 ;  /* 0x00000004d8067825 */ /* 0x000fca00078e0222 */
[----:B------:R1:W-:Y:S04]  /*132400*/  @P3 STG.E desc[UR28][R6.64], R79 ;  /* 0x0000004f06003986 */ /* 0x0003e8000c10191c */
[----:B-1----:R-:W4:Y:S01]  /*132410*/  LDL.LU R79, [R1+0x14ac] ;  /* 0x0014ac00014f7983 */ /* 0x002f220000300800 */
[----:B------:R-:W-:Y:S01]  /*132420*/  LOP3.LUT P3, RZ, R3, 0x100000, RZ, 0xc0, !PT ;  /* 0x0010000003ff7812 */ /* 0x000fe2000786c0ff */
[----:B------:R-:W-:-:S12]  /*132430*/  IMAD.WIDE R6, R216, 0x4, R32 ;  /* 0x00000004d8067825 */ /* 0x000fd800078e0220 */
[----:B------:R1:W-:Y:S01]  /*132440*/  @P3 STG.E desc[UR28][R6.64], R235 ;  /* 0x000000eb06003986 */ /* 0x0003e2000c10191c */
[----:B------:R-:W-:Y:S01]  /*132450*/  LOP3.LUT P3, RZ, R3, 0x80000, RZ, 0xc0, !PT ;  /* 0x0008000003ff7812 */ /* 0x000fe2000786c0ff */
[----:B-1----:R-:W-:Y:S02]  /*132460*/  IMAD.WIDE R6, R216, 0x4, R30 ;  /* 0x00000004d8067825 */ /* 0x002fe400078e021e */
[----:B------:R-:W4:Y:S01]  /*132470*/  LDL.LU R235, [R1+0x12bc] ;  /* 0x0012bc0001eb7983 */ /* 0x000f220000300800 */
[C---:B------:R-:W-:Y:S02]  /*132480*/  LOP3.LUT P2, RZ, R101.reuse, 0x800000, RZ, 0xc0, !PT ;  /* 0x0080000065ff7812 */ /* 0x040fe4000784c0ff */
[C---:B------:R-:W-:Y:S02]  /*132490*/  LOP3.LUT P1, RZ, R101.reuse, 0x1000000, RZ, 0xc0, !PT ;  /* 0x0100000065ff7812 */ /* 0x040fe4000782c0ff */
[C---:B------:R-:W-:Y:S02]  /*1324a0*/  LOP3.LUT P0, RZ, R101.reuse, 0x2000000, RZ, 0xc0, !PT ;  /* 0x0200000065ff7812 */ /* 0x040fe4000780c0ff */
[----:B------:R-:W-:-:S03]  /*1324b0*/  LOP3.LUT P6, RZ, R101, 0x4000000, RZ, 0xc0, !PT ;  /* 0x0400000065ff7812 */ /* 0x000fc600078cc0ff */
[----:B--2---:R1:W-:Y:S01]  /*1324c0*/  @P3 STG.E desc[UR28][R6.64], R234 ;  /* 0x000000ea06003986 */ /* 0x0043e2000c10191c */
[C---:B------:R-:W-:Y:S01]  /*1324d0*/  LOP3.LUT P3, RZ, R3.reuse, 0x40000, RZ, 0xc0, !PT ;  /* 0x0004000003ff7812 */ /* 0x040fe2000786c0ff */
[C---:B-1----:R-:W-:Y:S02]  /*1324e0*/  IMAD.WIDE R6, R216.reuse, 0x4, R28 ;  /* 0x00000004d8067825 */ /* 0x042fe400078e021c */
[----:B------:R-:W2:Y:S10]  /*1324f0*/  LDL.LU R234, [R1+0x10cc] ;  /* 0x0010cc0001ea7983 */ /* 0x000eb40000300800 */
        /* <DEDUP_REMOVED lines=14> */
[C---:B-1----:R-:W-:Y:S02]  /*1325e0*/  IMAD.WIDE R6, R233.reuse, 0x4, R50 ;  /* 0x00000004e9067825 */ /* 0x042fe400078e0232 */
[----:B------:R-:W2:Y:S10]  /*1325f0*/  LDL.LU R228, [R1+0x10bc] ;  /* 0x0010bc0001e47983 */ /* 0x000eb40000300800 */
[----:B------:R1:W-:Y:S02]  /*132600*/  @P3 STG.E desc[UR28][R6.64], R244 ;  /* 0x000000f406003986 */ /* 0x0003e4000c10191c */
[----:B-1----:R-:W-:-:S02]  /*132610*/  IMAD.WIDE R6, R233, 0x4, R48 ;  /* 0x00000004e9067825 */ /* 0x002fc400078e0230 */
[----:B------:R-:W2:Y:S04]  /*132620*/  LDL.LU R244, [R1+0xefc] ;  /* 0x000efc0001f47983 */ /* 0x000ea80000300800 */
[----:B---3--:R1:W-:Y:S02]  /*132630*/  @P2 STG.E desc[UR28][R6.64], R114 ;  /* 0x0000007206002986 */ /* 0x0083e4000c10191c */
[C---:B-1----:R-:W-:Y:S02]  /*132640*/  IMAD.WIDE R6, R233.reuse, 0x4, R46 ;  /* 0x00000004e9067825 */ /* 0x042fe400078e022e */
[----:B------:R-:W3:Y:S04]  /*132650*/  LDL.LU R114, [R1+0xe1c] ;  /* 0x000e1c0001727983 */ /* 0x000ee80000300800 */
[----:B----4-:R1:W-:Y:S02]  /*132660*/  @P1 STG.E desc[UR28][R6.64], R115 ;  /* 0x0000007306001986 */ /* 0x0103e4000c10191c */
[----:B-1----:R-:W-:-:S05]  /*132670*/  IMAD.WIDE R6, R233, 0x4, R44 ;  /* 0x00000004e9067825 */ /* 0x002fca00078e022c */
[----:B------:R1:W-:Y:S04]  /*132680*/  @P0 STG.E desc[UR28][R6.64], R78 ;  /* 0x0000004e06000986 */ /* 0x0003e8000c10191c */
[----:B-1----:R-:W4:Y:S04]  /*132690*/  LDL.LU R78, [R1+0xe0c] ;  /* 0x000e0c00014e7983 */ /* 0x002f280000300800 */
[----:B------:R-:W4:Y:S01]  /*1326a0*/  LDL.LU R115, [R1+0xbbc] ;  /* 0x000bbc0001737983 */ /* 0x000f220000300800 */
[----:B------:R-:W-:-:S05]  /*1326b0*/  IMAD.WIDE R6, R233, 0x4, R42 ;  /* 0x00000004e9067825 */ /* 0x000fca00078e022a */
[----:B------:R1:W-:Y:S04]  /*1326c0*/  @P6 STG.E desc[UR28][R6.64], R79 ;  /* 0x0000004f06006986 */ /* 0x0003e8000c10191c */
[----:B-1----:R-:W4:Y:S01]  /*1326d0*/  LDL.LU R79, [R1+0xb1c] ;  /* 0x000b1c00014f7983 */ /* 0x002f220000300800 */
[C---:B------:R-:W-:Y:S02]  /*1326e0*/  LOP3.LUT P5, RZ, R101.reuse, 0x8000000, RZ, 0xc0, !PT ;  /* 0x0800000065ff7812 */ /* 0x040fe400078ac0ff */
[----:B------:R-:W-:Y:S01]  /*1326f0*/  LOP3.LUT P4, RZ, R101, 0x10000000, RZ, 0xc0, !PT ;  /* 0x1000000065ff7812 */ /* 0x000fe2000788c0ff */
[----:B------:R-:W-:Y:S01]  /*132700*/  IMAD.WIDE R6, R233, 0x4, R40 ;  /* 0x00000004e9067825 */ /* 0x000fe200078e0228 */
[----:B------:R-:W-:-:S09]  /*132710*/  LOP3.LUT P6, RZ, R3, 0x4, RZ, 0xc0, !PT ;  /* 0x0000000403ff7812 */ /* 0x000fd200078cc0ff */
[----:B------:R1:W-:Y:S01]  /*132720*/  @P5 STG.E desc[UR28][R6.64], R235 ;  /* 0x000000eb06005986 */ /* 0x0003e2000c10191c */
[C---:B------:R-:W-:Y:S02]  /*132730*/  LOP3.LUT P5, RZ, R3.reuse, 0x1, RZ, 0xc0, !PT ;  /* 0x0000000103ff7812 */ /* 0x040fe400078ac0ff */
[----:B------:R-:W-:Y:S01]  /*132740*/  LOP3.LUT R3, R3, 0xffffefff, RZ, 0xc0, !PT ;  /* 0xffffefff03037812 */ /* 0x000fe200078ec0ff */
[----:B-1----:R-:W-:-:S03]  /*132750*/  IMAD.WIDE R6, R233, 0x4, R38 ;  /* 0x00000004e9067825 */ /* 0x002fc600078e0226 */
[----:B------:R-:W-:Y:S01]  /*132760*/  @P6 LOP3.LUT R3, R3, 0x1000, RZ, 0xfc, !PT ;  /* 0x0000100003036812 */ /* 0x000fe200078efcff */
[----:B------:R-:W4:Y:S03]  /*132770*/  LDL.LU R235, [R1+0x4bc] ;  /* 0x0004bc0001eb7983 */ /* 0x000f260000300800 */
[C---:B------:R-:W-:Y:S02]  /*132780*/  LOP3.LUT P6, RZ, R3.reuse, 0x2, RZ, 0xc0, !PT ;  /* 0x0000000203ff7812 */ /* 0x040fe400078cc0ff */
[----:B------:R-:W-:Y:S02]  /*132790*/  LOP3.LUT R3, R3, 0xffffffbf, RZ, 0xc0, !PT ;  /* 0xffffffbf03037812 */ /* 0x000fe400078ec0ff */
[C---:B------:R-:W-:Y:S02]  /*1327a0*/  LOP3.LUT P2, RZ, R101.reuse, 0x20000000, RZ, 0xc0, !PT ;  /* 0x2000000065ff7812 */ /* 0x040fe4000784c0ff */
[----:B------:R-:W-:-:S02]  /*1327b0*/  LOP3.LUT P1, RZ, R101, 0x40000000, RZ, 0xc0, !PT ;  /* 0x4000000065ff7812 */ /* 0x000fc4000782c0ff */
[----:B------:R-:W-:Y:S02]  /*1327c0*/  LOP3.LUT P0, RZ, R101, 0x80000000, RZ, 0xc0, !PT ;  /* 0x8000000065ff7812 */ /* 0x000fe4000780c0ff */
[C---:B------:R-:W-:Y:S01]  /*1327d0*/  LOP3.LUT P3, RZ, R4.reuse, 0x40, RZ, 0xc0, !PT ;  /* 0x0000004004ff7812 */ /* 0x040fe2000786c0ff */
[----:B------:R-:W1:Y:S04]  /*1327e0*/  LDS.128 R100, [R102] ;  /* 0x0000000066647984 */ /* 0x000e680000000c00 */
[----:B--2---:R2:W-:Y:S01]  /*1327f0*/  @P4 STG.E desc[UR28][R6.64], R234 ;  /* 0x000000ea06004986 */ /* 0x0045e2000c10191c */
[----:B------:R-:W-:-:S03]  /*132800*/  LOP3.LUT P4, RZ, R4, 0x20, RZ, 0xc0, !PT ;  /* 0x0000002004ff7812 */ /* 0x000fc6000788c0ff */
[----:B--2---:R-:W2:Y:S10]  /*132810*/  LDL.LU R234, [R1+0x2fc] ;  /* 0x0002fc0001ea7983 */ /* 0x004eb40000300800 */
[----:B------:R-:W-:-:S02]  /*132820*/  @P4 LOP3.LUT R3, R3, 0x40, RZ, 0xfc, !PT ;  /* 0x0000004003034812 */ /* 0x000fc400078efcff */
[----:B------:R-:W-:Y:S01]  /*132830*/  LOP3.LUT P4, RZ, R4, 0x10, RZ, 0xc0, !PT ;  /* 0x0000001004ff7812 */ /* 0x000fe2000788c0ff */
[----:B------:R-:W-:Y:S01]  /*132840*/  IMAD.WIDE R6, R233, 0x4, R36 ;  /* 0x00000004e9067825 */ /* 0x000fe200078e0224 */
[----:B------:R-:W-:Y:S01]  /*132850*/  LOP3.LUT R3, R3, 0xffffff7f, RZ, 0xc0, !PT ;  /* 0xffffff7f03037812 */ /* 0x000fe200078ec0ff */
[----:B------:R-:W2:Y:S10]  /*132860*/  LDL.LU R216, [R1+0xb00] ;  /* 0x000b000001d87983 */ /* 0x000eb40000300800 */
[----:B------:R-:W-:-:S02]  /*132870*/  @P4 LOP3.LUT R3, R3, 0x80, RZ, 0xfc, !PT ;  /* 0x0000008003034812 */ /* 0x000fc400078efcff */
[----:B------:R-:W-:Y:S02]  /*132880*/  LOP3.LUT P4, RZ, R4, 0x8, RZ, 0xc0, !PT ;  /* 0x0000000804ff7812 */ /* 0x000fe4000788c0ff */
[----:B------:R-:W-:-:S11]  /*132890*/  LOP3.LUT R3, R3, 0xfffffeff, RZ, 0xc0, !PT ;  /* 0xfffffeff03037812 */ /* 0x000fd600078ec0ff */
[----:B------:R-:W-:Y:S02]  /*1328a0*/  @P4 LOP3.LUT R3, R3, 0x100, RZ, 0xfc, !PT ;  /* 0x0000010003034812 */ /* 0x000fe400078efcff */
[----:B------:R-:W-:Y:S02]  /*1328b0*/  LOP3.LUT P4, RZ, R4, 0x4, RZ, 0xc0, !PT ;  /* 0x0000000404ff7812 */ /* 0x000fe4000788c0ff */
[----:B------:R-:W-:-:S11]  /*1328c0*/  LOP3.LUT R3, R3, 0xfffffdff, RZ, 0xc0, !PT ;  /* 0xfffffdff03037812 */ /* 0x000fd600078ec0ff */
[----:B------:R-:W-:Y:S01]  /*1328d0*/  @P4 LOP3.LUT R3, R3, 0x200, RZ, 0xfc, !PT ;  /* 0x0000020003034812 */ /* 0x000fe200078efcff */
[----:B------:R1:W-:Y:S02]  /*1328e0*/  @P2 STG.E desc[UR28][R6.64], R228 ;  /* 0x000000e406002986 */ /* 0x0003e4000c10191c */
[----:B-1----:R-:W-:-:S05]  /*1328f0*/  IMAD.WIDE R6, R233, 0x4, R34 ;  /* 0x00000004e9067825 */ /* 0x002fca00078e0222 */
[----:B------:R1:W-:Y:S02]  /*132900*/  @P1 STG.E desc[UR28][R6.64], R244 ;  /* 0x000000f406001986 */ /* 0x0003e4000c10191c */
[----:B-1----:R-:W-:-:S05]  /*132910*/  IMAD.WIDE R6, R233, 0x4, R32 ;  /* 0x00000004e9067825 */ /* 0x002fca00078e0220 */
[----:B---3--:R1:W-:Y:S02]  /*132920*/  @P0 STG.E desc[UR28][R6.64], R114 ;  /* 0x0000007206000986 */ /* 0x0083e4000c10191c */
[----:B-1----:R-:W-:Y:S01]  /*132930*/  IMAD.WIDE R6, R233, 0x4, R30 ;  /* 0x00000004e9067825 */ /* 0x002fe200078e021e */
[----:B------:R-:W-:Y:S02]  /*132940*/  LOP3.LUT P4, RZ, R4, 0x2, RZ, 0xc0, !PT ;  /* 0x0000000204ff7812 */ /* 0x000fe4000788c0ff */
[----:B------:R-:W-:Y:S02]  /*132950*/  LOP3.LUT R3, R3, 0xfffffbff, RZ, 0xc0, !PT ;  /* 0xfffffbff03037812 */ /* 0x000fe400078ec0ff */
[----:B----4-:R1:W-:Y:S04]  /*132960*/  @P5 STG.E desc[UR28][R6.64], R78 ;  /* 0x0000004e06005986 */ /* 0x0103e8000c10191c */
[----:B-1----:R-:W3:Y:S04]  /*132970*/  LDL.LU R78, [R1+0x1e10] ;  /* 0x001e1000014e7983 */ /* 0x002ee80000300800 */
[----:B------:R-:W4:Y:S01]  /*132980*/  LDL.LU R209, [R1+0x1eb0] ;  /* 0x001eb00001d17983 */ /* 0x000f220000300800 */
[----:B------:R-:W-:-:S03]  /*132990*/  @P4 LOP3.LUT R3, R3, 0x400, RZ, 0xfc, !PT ;  /* 0x0000040003034812 */ /* 0x000fc600078efcff */
[----:B------:R-:W4:Y:S01]  /*1329a0*/  LDL.LU R217, [R1+0x1e80] ;  /* 0x001e800001d97983 */ /* 0x000f220000300800 */
[C---:B------:R-:W-:Y:S02]  /*1329b0*/  LOP3.LUT P4, RZ, R3.reuse, 0x10, RZ, 0xc0, !PT ;  /* 0x0000001003ff7812 */ /* 0x040fe4000788c0ff */
[----:B------:R-:W-:Y:S01]  /*1329c0*/  LOP3.LUT R3, R3, 0xfffff7ff, RZ, 0xc0, !PT ;  /* 0xfffff7ff03037812 */ /* 0x000fe200078ec0ff */
[----:B------:R-:W-:Y:S01]  /*1329d0*/  IMAD.WIDE R6, R233, 0x4, R28 ;  /* 0x00000004e9067825 */ /* 0x000fe200078e021c */
[----:B------:R-:W4:Y:S04]  /*1329e0*/  LDL.LU R229, [R1+0x1e60] ;  /* 0x001e600001e57983 */ /* 0x000f280000300800 */
[----:B------:R1:W-:Y:S05]  /*1329f0*/  @P6 STG.E desc[UR28][R6.64], R115 ;  /* 0x0000007306006986 */ /* 0x0003ea000c10191c */
[----:B------:R-:W-:-:S04]  /*132a00*/  @P4 LOP3.LUT R3, R3, 0x800, RZ, 0xfc, !PT ;  /* 0x0000080003034812 */ /* 0x000fc800078efcff */
[----:B------:R-:W-:Y:S01]  /*132a10*/  LOP3.LUT P6, RZ, R3, 0x1000, RZ, 0xc0, !PT ;  /* 0x0000100003ff7812 */ /* 0x000fe200078cc0ff */
[----:B-1----:R-:W-:-:S12]  /*132a20*/  IMAD.WIDE R6, R233, 0x4, R26 ;  /* 0x00000004e9067825 */ /* 0x002fd800078e021a */
[----:B------:R1:W-:Y:S04]  /*132a30*/  @P6 STG.E desc[UR28][R6.64], R79 ;  /* 0x0000004f06006986 */ /* 0x0003e8000c10191c */
[----:B-1----:R-:W4:Y:S04]  /*132a40*/  LDL.LU R79, [R1+0x4500] ;  /* 0x00450000014f7983 */ /* 0x002f280000300800 */
[----:B------:R-:W4:Y:S04]  /*132a50*/  LDL.LU R112, [R1+0x1e00] ;  /* 0x001e000001707983 */ /* 0x000f280000300800 */
[----:B------:R-:W4:Y:S01]  /*132a60*/  LDL.LU R208, [R1+0x1e50] ;  /* 0x001e500001d07983 */ /* 0x000f220000300800 */
[----:B------:R-:W-:-:S02]  /*132a70*/  LOP3.LUT P4, RZ, R3, 0x8, RZ, 0xc0, !PT ;  /* 0x0000000803ff7812 */ /* 0x000fc4000788c0ff */
[C---:B------:R-:W-:Y:S01]  /*132a80*/  LOP3.LUT P2, RZ, R4.reuse, 0x80, RZ, 0xc0, !PT ;  /* 0x0000008004ff7812 */ /* 0x040fe2000784c0ff */
[----:B------:R-:W4:Y:S01]  /*132a90*/  LDL.LU R244, [R1+0x1df0] ;  /* 0x001df00001f47983 */ /* 0x000f220000300800 */
[C---:B------:R-:W-:Y:S02]  /*132aa0*/  LOP3.LUT P1, RZ, R4.reuse, 0x100, RZ, 0xc0, !PT ;  /* 0x0000010004ff7812 */ /* 0x040fe4000782c0ff */
[C---:B------:R-:W-:Y:S01]  /*132ab0*/  LOP3.LUT P0, RZ, R4.reuse, 0x200, RZ, 0xc0, !PT ;  /* 0x0000020004ff7812 */ /* 0x040fe2000780c0ff */
[----:B------:R-:W4:Y:S01]  /*132ac0*/  LDL.LU R114, [R1+0x1ea0] ;  /* 0x001ea00001727983 */ /* 0x000f220000300800 */
[C---:B------:R-:W-:Y:S02]  /*132ad0*/  LOP3.LUT P5, RZ, R4.reuse, 0x400, RZ, 0xc0, !PT ;  /* 0x0000040004ff7812 */ /* 0x040fe400078ac0ff */
[----:B------:R-:W-:Y:S01]  /*132ae0*/  LOP3.LUT P6, RZ, R4, 0x800, RZ, 0xc0, !PT ;  /* 0x0000080004ff7812 */ /* 0x000fe200078cc0ff */
[----:B------:R-:W-:Y:S01]  /*132af0*/  IMAD.WIDE R4, R233, 0x4, R24 ;  /* 0x00000004e9047825 */ /* 0x000fe200078e0218 */
[----:B------:R-:W4:Y:S04]  /*132b00*/  LDL.LU R213, [R1+0x35e8] ;  /* 0x0035e80001d57983 */ /* 0x000f280000300800 */
[----:B------:R1:W-:Y:S01]  /*132b10*/  @P4 STG.E desc[UR28][R4.64], R235 ;  /* 0x000000eb04004986 */ /* 0x0003e2000c10191c */
[----:B------:R-:W-:-:S03]  /*132b20*/  LOP3.LUT P4, RZ, R3, 0x800, RZ, 0xc0, !PT ;  /* 0x0000080003ff7812 */ /* 0x000fc6000788c0ff */
[----:B------:R-:W4:Y:S04]  /*132b30*/  LDL.LU R225, [R1+0x35ec] ;  /* 0x0035ec0001e17983 */ /* 0x000f280000300800 */
[----:B------:R-:W4:Y:S01]  /*132b40*/  LDL.LU R245, [R1+0x44f4] ;  /* 0x0044f40001f57983 */ /* 0x000f220000300800 */
[----:B-1----:R-:W-:-:S03]  /*132b50*/  IMAD.WIDE R4, R233, 0x4, R22 ;  /* 0x00000004e9047825 */ /* 0x002fc600078e0216 */
[----:B------:R-:W4:Y:S04]  /*132b60*/  LDL.LU R204, [R1+0x44f0] ;  /* 0x0044f00001cc7983 */ /* 0x000f280000300800 */
[----:B------:R-:W4:Y:S04]  /*132b70*/  LDL.LU R212, [R1+0x44ec] ;  /* 0x0044ec0001d47983 */ /* 0x000f280000300800 */
[----:B------:R-:W4:Y:S04]  /*132b80*/  LDL.LU R224, [R1+0x44e8] ;  /* 0x0044e80001e07983 */ /* 0x000f280000300800 */
[----:B------:R-:W4:Y:S04]  /*132b90*/  LDL.LU R228, [R1+0x44e4] ;  /* 0x0044e40001e47983 */ /* 0x000f280000300800 */
[----:B------:R-:W4:Y:S04]  /*132ba0*/  LDL.LU R235, [R1+0x44fc] ;  /* 0x0044fc0001eb7983 */ /* 0x000f280000300800 */
[----:B------:R-:W4:Y:S04]  /*132bb0*/  LDL.LU R233, [R1+0x450c] ;  /* 0x00450c0001e97983 */ /* 0x000f280000300800 */
[----:B--2---:R1:W-:Y:S01]  /*132bc0*/  @P4 STG.E desc[UR28][R4.64], R234 ;  /* 0x000000ea04004986 */ /* 0x0043e2000c10191c */
[----:B------:R-:W-:Y:S01]  /*132bd0*/  LOP3.LUT P4, RZ, R3, 0x400, RZ, 0xc0, !PT ;  /* 0x0000040003ff7812 */ /* 0x000fe2000788c0ff */
[----:B-1----:R-:W-:-:S02]  /*132be0*/  IMAD.WIDE R4, R216, 0x4, R52 ;  /* 0x00000004d8047825 */ /* 0x002fc400078e0234 */
[----:B------:R-:W2:Y:S04]  /*132bf0*/  LDL.LU R234, [R1+0x4508] ;  /* 0x0045080001ea7983 */ /* 0x000ea80000300800 */
[----:B------:R-:W2:Y:S06]  /*132c00*/  LDL.LU R115, [R1+0x1e70] ;  /* 0x001e700001737983 */ /* 0x000eac0000300800 */
[----:B---3--:R1:W-:Y:S01]  /*132c10*/  @P4 STG.E desc[UR28][R4.64], R78 ;  /* 0x0000004e04004986 */ /* 0x0083e2000c10191c */
[----:B------:R-:W-:Y:S01]  /*132c20*/  LOP3.LUT P4, RZ, R3, 0x200, RZ, 0xc0, !PT ;  /* 0x0000020003ff7812 */ /* 0x000fe2000788c0ff */
[----:B-1----:R-:W-:-:S02]  /*132c30*/  IMAD.WIDE R4, R216, 0x4, R50 ;  /* 0x00000004d8047825 */ /* 0x002fc400078e0232 */
[----:B------:R-:W3:Y:S10]  /*132c40*/  LDL.LU R78, [R1+0x1e40] ;  /* 0x001e4000014e7983 */ /* 0x000ef40000300800 */
[----:B----4-:R1:W-:Y:S01]  /*132c50*/  @P4 STG.E desc[UR28][R4.64], R209 ;  /* 0x000000d104004986 */ /* 0x0103e2000c10191c */
[----:B------:R-:W-:-:S03]  /*132c60*/  LOP3.LUT P4, RZ, R3, 0x100, RZ, 0xc0, !PT ;  /* 0x0000010003ff7812 */ /* 0x000fc6000788c0ff */
[----:B------:R-:W4:Y:S01]  /*132c70*/  LDL.LU R0, [R1+0x5f08] ;  /* 0x005f080001007983 */ /* 0x000f220000300800 */
[----:B-1----:R-:W-:-:S09]  /*132c80*/  IMAD.WIDE R4, R216, 0x4, R48 ;  /* 0x00000004d8047825 */ /* 0x002fd200078e0230 */
[----:B------:R1:W-:Y:S01]  /*132c90*/  @P4 STG.E desc[UR28][R4.64], R217 ;  /* 0x000000d904004986 */ /* 0x0003e2000c10191c */
[----:B------:R-:W-:Y:S01]  /*132ca0*/  LOP3.LUT P4, RZ, R3, 0x80, RZ, 0xc0, !PT ;  /* 0x0000008003ff7812 */ /* 0x000fe2000788c0ff */
[----:B-1----:R-:W-:-:S12]  /*132cb0*/  IMAD.WIDE R4, R216, 0x4, R46 ;  /* 0x00000004d8047825 */ /* 0x002fd800078e022e */
[----:B------:R1:W-:Y:S01]  /*132cc0*/  @P4 STG.E desc[UR28][R4.64], R229 ;  /* 0x000000e504004986 */ /* 0x0003e2000c10191c */
[----:B------:R-:W-:Y:S01]  /*132cd0*/  LOP3.LUT P4, RZ, R3, 0x40, RZ, 0xc0, !PT ;  /* 0x0000004003ff7812 */ /* 0x000fe2000788c0ff */
[C---:B-1----:R-:W-:Y:S02]  /*132ce0*/  IMAD.WIDE R4, R216.reuse, 0x4, R44 ;  /* 0x00000004d8047825 */ /* 0x042fe400078e022c */
[----:B------:R-:W4:Y:S10]  /*132cf0*/  LDL.LU R229, [R1+0x1de0] ;  /* 0x001de00001e57983 */ /* 0x000f340000300800 */
[----:B------:R1:W-:Y:S04]  /*132d00*/  @P4 STG.E desc[UR28][R4.64], R112 ;  /* 0x0000007004004986 */ /* 0x0003e8000c10191c */
[----:B------:R-:W4:Y:S04]  /*132d10*/  LDL.LU R217, [R1+0x9fc] ;  /* 0x0009fc0001d97983 */ /* 0x000f280000300800 */
[----:B------:R-:W4:Y:S01]  /*132d20*/  LDL.LU R226, [R1+0x1e30] ;  /* 0x001e300001e27983 */ /* 0x000f220000300800 */
[----:B-1----:R-:W-:-:S03]  /*132d30*/  IMAD.WIDE R4, R216, 0x4, R42 ;  /* 0x00000004d8047825 */ /* 0x002fc600078e022a */
[----:B------:R-:W4:Y:S04]  /*132d40*/  LDL.LU R230, [R1+0x1dd0] ;  /* 0x001dd00001e67983 */ /* 0x000f280000300800 */
[----:B------:R1:W-:Y:S04]  /*132d50*/  @P3 STG.E desc[UR28][R4.64], R208 ;  /* 0x000000d004003986 */ /* 0x0003e8000c10191c */
[----:B------:R-:W4:Y:S04]  /*132d60*/  LDL.LU R246, [R1+0x1e90] ;  /* 0x001e900001f67983 */ /* 0x000f280000300800 */
[----:B-1----:R-:W4:Y:S04]  /*132d70*/  LDL.LU R208, [R1+0x1e20] ;  /* 0x001e200001d07983 */ /* 0x002f280000300800 */
[----:B------:R-:W4:Y:S04]  /*132d80*/  LDL.LU R106, [R1+0x1dc0] ;  /* 0x001dc000016a7983 */ /* 0x000f280000300800 */
[----:B------:R-:W4:Y:S01]  /*132d90*/  LDL.LU R112, [R1+0x1db0] ;  /* 0x001db00001707983 */ /* 0x000f220000300800 */
[----:B------:R-:W-:Y:S01]  /*132da0*/  IMAD.WIDE R6, R216, 0x4, R40 ;  /* 0x00000004d8067825 */ /* 0x000fe200078e0228 */
[----:B------:R-:W-:-:S03]  /*132db0*/  LOP3.LUT P4, RZ, R3, 0x20, RZ, 0xc0, !PT ;  /* 0x0000002003ff7812 */ /* 0x000fc6000788c0ff */
[C---:B------:R-:W-:Y:S01]  /*132dc0*/  IMAD.WIDE R2, R216.reuse, 0x4, R38 ;  /* 0x00000004d8027825 */ /* 0x040fe200078e0226 */
[----:B------:R1:W-:Y:S03]  /*132dd0*/  @P2 STG.E desc[UR28][R6.64], R244 ;  /* 0x000000f406002986 */ /* 0x0003e6000c10191c */
[C---:B------:R-:W-:Y:S01]  /*132de0*/  IMAD.WIDE R4, R216.reuse, 0x4, R36 ;  /* 0x00000004d8047825 */ /* 0x040fe200078e0224 */
[----:B------:R1:W-:Y:S03]  /*132df0*/  @P1 STG.E desc[UR28][R2.64], R114 ;  /* 0x0000007202001986 */ /* 0x0003e6000c10191c */
[C---:B-1----:R-:W-:Y:S01]  /*132e00*/  IMAD.WIDE R6, R216.reuse, 0x4, R34 ;  /* 0x00000004d8067825 */ /* 0x042fe200078e0222 */
[----:B------:R-:W4:Y:S04]  /*132e10*/  LDL.LU R244, [R1+0x44e0] ;  /* 0x0044e00001f47983 */ /* 0x000f280000300800 */
[----:B------:R-:W4:Y:S01]  /*132e20*/  LDL.LU R114, [R1+0x44dc] ;  /* 0x0044dc0001727983 */ /* 0x000f220000300800 */
[----:B------:R-:W-:Y:S01]  /*132e30*/  ISETP.LT.AND P1, PT, R79, UR30, !P4 ;  /* 0x0000001e4f007c0c */ /* 0x000fe2000e721270 */
[----:B------:R-:W-:Y:S01]  /*132e40*/  IMAD.WIDE R2, R216, 0x4, R32 ;  /* 0x00000004d8027825 */ /* 0x000fe200078e0220 */
[----:B------:R-:W-:-:S03]  /*132e50*/  ISETP.LT.AND P3, PT, R233, UR30, !P4 ;  /* 0x0000001ee9007c0c */ /* 0x000fc6000e761270 */
[----:B------:R-:W-:Y:S01]  /*132e60*/  IMAD.WIDE R8, R216, 0x4, R24 ;  /* 0x00000004d8087825 */ /* 0x000fe200078e0218 */
[----:B--2---:R1:W-:Y:S01]  /*132e70*/  @P0 STG.E desc[UR28][R4.64], R115 ;  /* 0x0000007304000986 */ /* 0x0043e2000c10191c */
[----:B------:R-:W-:-:S03]  /*132e80*/  ISETP.LT.AND P2, PT, R234, UR30, !P4 ;  /* 0x0000001eea007c0c */ /* 0x000fc6000e741270 */
[----:B-1----:R-:W2:Y:S01]  /*132e90*/  LDL.LU R115, [R1+0x44d8] ;  /* 0x0044d80001737983 */ /* 0x002ea20000300800 */
[----:B------:R-:W-:-:S03]  /*132ea0*/  IMAD.WIDE R4, R216, 0x4, R28 ;  /* 0x00000004d8047825 */ /* 0x000fc600078e021c */
[----:B---3--:R1:W-:Y:S01]  /*132eb0*/  @P5 STG.E desc[UR28][R6.64], R78 ;  /* 0x0000004e06005986 */ /* 0x0083e2000c10191c */
[----:B------:R-:W-:-:S03]  /*132ec0*/  ISETP.LT.AND P5, PT, R235, UR30, !P4 ;  /* 0x0000001eeb007c0c */ /* 0x000fc6000e7a1270 */
[----:B-1----:R-:W3:Y:S04]  /*132ed0*/  LDL.LU R78, [R1+0x44f8] ;  /* 0x0044f800014e7983 */ /* 0x002ee80000300800 */
[----:B------:R-:W2:Y:S04]  /*132ee0*/  LDL.LU R105, [R1+0x1da0] ;  /* 0x001da00001697983 */ /* 0x000ea80000300800 */
[----:B------:R-:W3:Y:S04]  /*132ef0*/  LDL.LU R205, [R1+0x18d0] ;  /* 0x0018d00001cd7983 */ /* 0x000ee80000300800 */
[----:B------:R-:W3:Y:S01]  /*132f00*/  LDL.LU R209, [R1+0x19b0] ;  /* 0x0019b00001d17983 */ /* 0x000ee20000300800 */
[----:B------:R-:W-:-:S03]  /*132f10*/  IMAD.WIDE R6, R216, 0x4, R26 ;  /* 0x00000004d8067825 */ /* 0x000fc600078e021a */
[----:B----4-:R1:W-:Y:S02]  /*132f20*/  @P6 STG.E desc[UR28][R2.64], R229 ;  /* 0x000000e502006986 */ /* 0x0103e4000c10191c */
[----:B-1----:R-:W-:Y:S02]  /*132f30*/  IMAD.WIDE R2, R216, 0x4, R30 ;  /* 0x00000004d8027825 */ /* 0x002fe400078e021e */
[----:B------:R-:W4:Y:S04]  /*132f40*/  LDL.LU R229, [R1+0x1710] ;  /* 0x0017100001e57983 */ /* 0x000f280000300800 */
[----:B------:R-:W-:Y:S04]  /*132f50*/  @P1 STG.E desc[UR28][R2.64], R226 ;  /* 0x000000e202001986 */ /* 0x000fe8000c10191c */
[----:B------:R-:W-:Y:S04]  /*132f60*/  @P5 STG.E desc[UR28][R4.64], R230 ;  /* 0x000000e604005986 */ /* 0x000fe8000c10191c */
[----:B------:R-:W-:Y:S04]  /*132f70*/  @P3 STG.E desc[UR28][R6.64], R246 ;  /* 0x000000f606003986 */ /* 0x000fe8000c10191c */
[----:B------:R1:W-:Y:S04]  /*132f80*/  @P2 STG.E desc[UR28][R8.64], R208 ;  /* 0x000000d008002986 */ /* 0x0003e8000c10191c */
[----:B-1----:R-:W4:Y:S01]  /*132f90*/  LDL.LU R208, [R1+0x16f0] ;  /* 0x0016f00001d07983 */ /* 0x002f220000300800 */
[----:B------:R-:W-:-:S02]  /*132fa0*/  ISETP.GE.AND P0, PT, R0, UR5, PT ;  /* 0x0000000500007c0c */ /* 0x000fc4000bf06270 */
[----:B------:R-:W-:Y:S02]  /*132fb0*/  ISETP.LT.AND P4, PT, R113, UR30, !P4 ;  /* 0x0000001e71007c0c */ /* 0x000fe4000e781270 */
[----:B------:R-:W-:Y:S01]  /*132fc0*/  ISETP.LT.AND P6, PT, R213, UR30, !P0 ;  /* 0x0000001ed5007c0c */ /* 0x000fe2000c7c1270 */
[----:B------:R-:W-:Y:S02]  /*132fd0*/  IMAD.WIDE R2, R216, 0x4, R22 ;  /* 0x00000004d8027825 */ /* 0x000fe400078e0216 */
[----:B------:R-:W4:Y:S02]  /*132fe0*/  LDL.LU R216, [R1+0x1550] ;  /* 0x0015500001d87983 */ /* 0x000f240000300800 */
[----:B------:R-:W-:Y:S02]  /*132ff0*/  IMAD.WIDE R4, R217, 0x4, R52 ;  /* 0x00000004d9047825 */ /* 0x000fe400078e0234 */
[----:B------:R-:W4:Y:S04]  /*133000*/  LDL.LU R226, [R1+0x1480] ;  /* 0x0014800001e27983 */ /* 0x000f280000300800 */
[----:B------:R-:W4:Y:S04]  /*133010*/  LDL.LU R0, [R1+0x5f0c] ;  /* 0x005f0c0001007983 */ /* 0x000f280000300800 */
[----:B------:R1:W-:Y:S04]  /*133020*/  @P4 STG.E desc[UR28][R2.64], R106 ;  /* 0x0000006a02004986 */ /* 0x0003e8000c10191c */
[----:B------:R-:W4:Y:S04]  /*133030*/  LDL.LU R246, [R1+0x12c0] ;  /* 0x0012c00001f67983 */ /* 0x000f280000300800 */
[----:B------:R1:W-:Y:S04]  /*133040*/  @P6 STG.E desc[UR28][R4.64], R112 ;  /* 0x0000007004006986 */ /* 0x0003e8000c10191c */
[----:B-1----:R-:W4:Y:S04]  /*133050*/  LDL.LU R106, [R1+0x12d0] ;  /* 0x0012d000016a7983 */ /* 0x002f280000300800 */
[----:B------:R-:W4:Y:S01]  /*133060*/  LDL.LU R112, [R1+0x10d0] ;  /* 0x0010d00001707983 */ /* 0x000f220000300800 */
[----:B------:R-:W-:-:S02]  /*133070*/  ISETP.LT.AND P5, PT, R225, UR30, !P0 ;  /* 0x0000001ee1007c0c */ /* 0x000fc4000c7a1270 */
[----:B------:R-:W-:Y:S02]  /*133080*/  ISETP.LT.AND P3, PT, R245, UR30, !P0 ;  /* 0x0000001ef5007c0c */ /* 0x000fe4000c761270 */
[----:B------:R-:W-:Y:S01]  /*133090*/  ISETP.LT.AND P2, PT, R204, UR30, !P0 ;  /* 0x0000001ecc007c0c */ /* 0x000fe2000c741270 */
[----:B------:R-:W-:-:S04]  /*1330a0*/  IMAD.WIDE R2, R217, 0x4, R50 ;  /* 0x00000004d9027825 */ /* 0x000fc800078e0232 */
[----:B------:R-:W-:-:S04]  /*1330b0*/  IMAD.WIDE R4, R217, 0x4, R48 ;  /* 0x00000004d9047825 */ /* 0x000fc800078e0230 */
[C---:B------:R-:W-:Y:S01]  /*1330c0*/  IMAD.WIDE R6, R217.reuse, 0x4, R46 ;  /* 0x00000004d9067825 */ /* 0x040fe200078e022e */
[----:B------:R-:W-:Y:S02]  /*1330d0*/  ISETP.LT.AND P1, PT, R212, UR30, !P0 ;  /* 0x0000001ed4007c0c */ /* 0x000fe4000c721270 */
[----:B------:R-:W-:Y:S01]  /*1330e0*/  ISETP.LT.AND P6, PT, R224, UR30, !P0 ;  /* 0x0000001ee0007c0c */ /* 0x000fe2000c7c1270 */
[C---:B------:R-:W-:Y:S01]  /*1330f0*/  IMAD.WIDE R8, R217.reuse, 0x4, R44 ;  /* 0x00000004d9087825 */ /* 0x040fe200078e022c */
[----:B--2---:R-:W-:Y:S04]  /*133100*/  @P5 STG.E desc[UR28][R2.64], R105 ;  /* 0x0000006902005986 */ /* 0x004fe8000c10191c */
[----:B---3--:R1:W-:Y:S04]  /*133110*/  @P3 STG.E desc[UR28][R4.64], R205 ;  /* 0x000000cd04003986 */ /* 0x0083e8000c10191c */
[----:B------:R2:W-:Y:S04]  /*133120*/  @P2 STG.E desc[UR28][R6.64], R209 ;  /* 0x000000d106002986 */ /* 0x0005e8000c10191c */
[----:B-1----:R-:W3:Y:S04]  /*133130*/  LDL.LU R205, [R1+0xee0] ;  /* 0x000ee00001cd7983 */ /* 0x002ee80000300800 */
[----:B--2---:R-:W2:Y:S01]  /*133140*/  LDL.LU R209, [R1+0xdb0] ;  /* 0x000db00001d17983 */ /* 0x004ea20000300800 */
[----:B------:R-:W-:-:S03]  /*133150*/  IMAD.WIDE R2, R217, 0x4, R42 ;  /* 0x00000004d9027825 */ /* 0x000fc600078e022a */
[----:B----4-:R1:W-:Y:S04]  /*133160*/  @P1 STG.E desc[UR28][R8.64], R229 ;  /* 0x000000e508001986 */ /* 0x0103e8000c10191c */
[----:B-1----:R-:W4:Y:S04]  /*133170*/  LDL.LU R229, [R1+0x9f8] ;  /* 0x0009f80001e57983 */ /* 0x002f280000300800 */
[----:B------:R-:W4:Y:S04]  /*133180*/  LDL.LU R230, [R1+0xaf0] ;  /* 0x000af00001e67983 */ /* 0x000f280000300800 */
[----:B------:R-:W4:Y:S04]  /*133190*/  LDL.LU R105, [R1+0x4a0] ;  /* 0x0004a00001697983 */ /* 0x000f280000300800 */
[----:B------:R1:W-:Y:S04]  /*1331a0*/  @P6 STG.E desc[UR28][R2.64], R208 ;  /* 0x000000d002006986 */ /* 0x0003e8000c10191c */
[----:B-1----:R-:W4:Y:S01]  /*1331b0*/  LDL.LU R208, [R1+0xb90] ;  /* 0x000b900001d07983 */ /* 0x002f220000300800 */
[----:B------:R-:W-:-:S02]  /*1331c0*/  ISETP.LT.AND P4, PT, R228, UR30, !P0 ;  /* 0x0000001ee4007c0c */ /* 0x000fc4000c781270 */
[----:B------:R-:W-:Y:S02]  /*1331d0*/  ISETP.LT.AND P5, PT, R244, UR30, !P0 ;  /* 0x0000001ef4007c0c */ /* 0x000fe4000c7a1270 */
[----:B------:R-:W-:Y:S01]  /*1331e0*/  ISETP.LT.AND P1, PT, R114, UR30, !P0 ;  /* 0x0000001e72007c0c */ /* 0x000fe2000c721270 */
[----:B------:R-:W-:Y:S01]  /*1331f0*/  IMAD.WIDE R4, R217, 0x4, R40 ;  /* 0x00000004d9047825 */ /* 0x000fe200078e0228 */
[----:B------:R-:W-:Y:S02]  /*133200*/  ISETP.LT.AND P3, PT, R115, UR30, !P0 ;  /* 0x0000001e73007c0c */ /* 0x000fe4000c761270 */
[----:B------:R-:W-:Y:S01]  /*133210*/  ISETP.LT.AND P2, PT, R78, UR30, !P0 ;  /* 0x0000001e4e007c0c */ /* 0x000fe2000c741270 */
[----:B------:R-:W-:-:S04]  /*133220*/  IMAD.WIDE R2, R217, 0x4, R38 ;  /* 0x00000004d9027825 */ /* 0x000fc800078e0226 */
[----:B------:R1:W-:Y:S01]  /*133230*/  @P4 STG.E desc[UR28][R4.64], R216 ;  /* 0x000000d804004986 */ /* 0x0003e2000c10191c */
[----:B------:R-:W-:-:S04]  /*133240*/  IMAD.WIDE R6, R217, 0x4, R34 ;  /* 0x00000004d9067825 */ /* 0x000fc800078e0222 */
[C---:B------:R-:W-:Y:S01]  /*133250*/  IMAD.WIDE R8, R217.reuse, 0x4, R32 ;  /* 0x00000004d9087825 */ /* 0x040fe200078e0220 */
[----:B------:R-:W-:Y:S04]  /*133260*/  @P5 STG.E desc[UR28][R2.64], R226 ;  /* 0x000000e202005986 */ /* 0x000fe8000c10191c */
[----:B-1----:R-:W4:Y:S01]  /*133270*/  LDL.LU R216, [R1+0x1e14] ;  /* 0x001e140001d87983 */ /* 0x002f220000300800 */
[----:B------:R-:W-:-:S05]  /*133280*/  IMAD.WIDE R4, R217, 0x4, R36 ;  /* 0x00000004d9047825 */ /* 0x000fca00078e0224 */
[----:B------:R-:W-:Y:S04]  /*133290*/  @P1 STG.E desc[UR28][R4.64], R246 ;  /* 0x000000f604001986 */ /* 0x000fe8000c10191c */
[----:B------:R1:W-:Y:S04]  /*1332a0*/  @P3 STG.E desc[UR28][R6.64], R106 ;  /* 0x0000006a06003986 */ /* 0x0003e8000c10191c */
[----:B------:R1:W-:Y:S04]  /*1332b0*/  @P2 STG.E desc[UR28][R8.64], R112 ;  /* 0x0000007008002986 */ /* 0x0003e8000c10191c */
[----:B-1----:R-:W4:Y:S04]  /*1332c0*/  LDL.LU R106, [R1+0x1eb4] ;  /* 0x001eb400016a7983 */ /* 0x002f280000300800 */
[----:B------:R-:W4:Y:S01]  /*1332d0*/  LDL.LU R112, [R1+0x1e84] ;  /* 0x001e840001707983 */ /* 0x000f220000300800 */
[----:B------:R-:W-:-:S02]  /*1332e0*/  ISETP.LT.AND P6, PT, R79, UR30, !P0 ;  /* 0x0000001e4f007c0c */ /* 0x000fc4000c7c1270 */
[----:B------:R-:W-:Y:S01]  /*1332f0*/  ISETP.LT.AND P4, PT, R235, UR30, !P0 ;  /* 0x0000001eeb007c0c */ /* 0x000fe2000c781270 */
[C---:B------:R-:W-:Y:S01]  /*133300*/  IMAD.WIDE R2, R217.reuse, 0x4, R30 ;  /* 0x00000004d9027825 */ /* 0x040fe200078e021e */
[----:B------:R-:W4:Y:S03]  /*133310*/  LDL.LU R246, [R1+0x1e64] ;  /* 0x001e640001f67983 */ /* 0x000f260000300800 */
[----:B------:R-:W-:Y:S01]  /*133320*/  IMAD.WIDE R4, R217, 0x4, R28 ;  /* 0x00000004d9047825 */ /* 0x000fe200078e021c */
[----:B------:R-:W-:Y:S02]  /*133330*/  ISETP.LT.AND P1, PT, R233, UR30, !P0 ;  /* 0x0000001ee9007c0c */ /* 0x000fe4000c721270 */
[----:B------:R-:W-:Y:S02]  /*133340*/  ISETP.LT.AND P2, PT, R234, UR30, !P0 ;  /* 0x0000001eea007c0c */ /* 0x000fe4000c741270 */
[----:B------:R-:W-:Y:S01]  /*133350*/  ISETP.LT.AND P0, PT, R113, UR30, !P0 ;  /* 0x0000001e71007c0c */ /* 0x000fe2000c701270 */
[C---:B------:R-:W-:Y:S01]  /*133360*/  IMAD.WIDE R6, R217.reuse, 0x4, R22 ;  /* 0x00000004d9067825 */ /* 0x040fe200078e0216 */
[----:B---3--:R1:W-:Y:S04]  /*133370*/  @P6 STG.E desc[UR28][R2.64], R205 ;  /* 0x000000cd02006986 */ /* 0x0083e8000c10191c */
[----:B--2---:R2:W-:Y:S04]  /*133380*/  @P4 STG.E desc[UR28][R4.64], R209 ;  /* 0x000000d104004986 */ /* 0x0045e8000c10191c */
[----:B-1----:R-:W3:Y:S04]  /*133390*/  LDL.LU R205, [R1+0x1e04] ;  /* 0x001e040001cd7983 */ /* 0x002ee80000300800 */
[----:B--2---:R-:W2:Y:S01]  /*1333a0*/  LDL.LU R209, [R1+0x1e54] ;  /* 0x001e540001d17983 */ /* 0x004ea20000300800 */
[----:B------:R-:W-:-:S04]  /*1333b0*/  IMAD.WIDE R4, R217, 0x4, R26 ;  /* 0x00000004d9047825 */ /* 0x000fc800078e021a */
[----:B------:R-:W-:Y:S02]  /*1333c0*/  IMAD.WIDE R2, R217, 0x4, R24 ;  /* 0x00000004d9027825 */ /* 0x000fe400078e0218 */
[----:B------:R-:W2:Y:S04]  /*1333d0*/  LDL.LU R217, [R1+0x1df4] ;  /* 0x001df40001d97983 */ /* 0x000ea80000300800 */
[----:B----4-:R-:W-:Y:S04]  /*1333e0*/  @P1 STG.E desc[UR28][R4.64], R230 ;  /* 0x000000e604001986 */ /* 0x010fe8000c10191c */
[----:B------:R-:W-:Y:S04]  /*1333f0*/  @P2 STG.E desc[UR28][R2.64], R105 ;  /* 0x0000006902002986 */ /* 0x000fe8000c10191c */
[----:B------:R1:W-:Y:S04]  /*133400*/  @P0 STG.E desc[UR28][R6.64], R208 ;  /* 0x000000d006000986 */ /* 0x0003e8000c10191c */
[----:B-1----:R-:W4:Y:S01]  /*133410*/  LDL.LU R208, [R1+0x1ea4] ;  /* 0x001ea40001d07983 */ /* 0x002f220000300800 */
[----:B------:R-:W-:-:S04]  /*133420*/  ISETP.GE.AND P5, PT, R0, UR5, PT ;  /* 0x0000000500007c0c */ /* 0x000fc8000bfa6270 */
[----:B------:R-:W-:Y:S01]  /*133430*/  ISETP.LT.AND P3, PT, R213, UR30, !P5 ;  /* 0x0000001ed5007c0c */ /* 0x000fe2000ef61270 */
[----:B------:R-:W-:Y:S01]  /*133440*/  IMAD.WIDE R8, R229, 0x4, R52 ;  /* 0x00000004e5087825 */ /* 0x000fe200078e0234 */
[----:B------:R-:W-:Y:S02]  /*133450*/  ISETP.LT.AND P6, PT, R225, UR30, !P5 ;  /* 0x0000001ee1007c0c */ /* 0x000fe4000efc1270 */
[----:B------:R-:W-:Y:S01]  /*133460*/  ISETP.LT.AND P4, PT, R245, UR30, !P5 ;  /* 0x0000001ef5007c0c */ /* 0x000fe2000ef81270 */
[----:B------:R-:W-:-:S04]  /*133470*/  IMAD.WIDE R2, R229, 0x4, R50 ;  /* 0x00000004e5027825 */ /* 0x000fc800078e0232 */
[----:B------:R-:W-:-:S04]  /*133480*/  IMAD.WIDE R4, R229, 0x4, R48 ;  /* 0x00000004e5047825 */ /* 0x000fc800078e0230 */
[----:B------:R1:W-:Y:S04]  /*133490*/  @P3 STG.E desc[UR28][R8.64], R216 ;  /* 0x000000d808003986 */ /* 0x0003e8000c10191c */
[----:B-1----:R-:W4:Y:S04]  /*1334a0*/  LDL.LU R216, [R1+0x1e74] ;  /* 0x001e740001d87983 */ /* 0x002f280000300800 */
        /* <DEDUP_REMOVED lines=10> */
[----:B------:R-:W-:Y:S01]  /*133550*/  IMAD.WIDE R2, R229, 0x4, R46 ;  /* 0x00000004e5027825 */ /* 0x000fe200078e022e */
[----:B------:R-:W-:-:S03]  /*133560*/  ISETP.LT.AND P0, PT, R228, UR30, !P5 ;  /* 0x0000001ee4007c0c */ /* 0x000fc6000ef01270 */
[----:B------:R-:W-:-:S04]  /*133570*/  IMAD.WIDE R4, R229, 0x4, R44 ;  /* 0x00000004e5047825 */ /* 0x000fc800078e022c */
[C---:B------:R-:W-:Y:S01]  /*133580*/  IMAD.WIDE R6, R229.reuse, 0x4, R42 ;  /* 0x00000004e5067825 */ /* 0x040fe200078e022a */
[----:B------:R1:W-:Y:S01]  /*133590*/  @P3 STG.E desc[UR28][R2.64], R246 ;  /* 0x000000f602003986 */ /* 0x0003e2000c10191c */
[----:B------:R-:W-:Y:S02]  /*1335a0*/  ISETP.LT.AND P6, PT, R244, UR30, !P5 ;  /* 0x0000001ef4007c0c */ /* 0x000fe4000efc1270 */
[----:B------:R-:W-:-:S04]  /*1335b0*/  IMAD.WIDE R8, R229, 0x4, R40 ;  /* 0x00000004e5087825 */ /* 0x000fc800078e0228 */
[----:B-1----:R-:W-:Y:S01]  /*1335c0*/  IMAD.WIDE R2, R229, 0x4, R38 ;  /* 0x00000004e5027825 */ /* 0x002fe200078e0226 */
[----:B---3--:R1:W-:Y:S04]  /*1335d0*/  @P2 STG.E desc[UR28][R4.64], R205 ;  /* 0x000000cd04002986 */ /* 0x0083e8000c10191c */
[----:B--2---:R2:W-:Y:S04]  /*1335e0*/  @P1 STG.E desc[UR28][R6.64], R209 ;  /* 0x000000d106001986 */ /* 0x0045e8000c10191c */
[----:B-1----:R-:W3:Y:S04]  /*1335f0*/  LDL.LU R205, [R1+0x9f4] ;  /* 0x0009f40001cd7983 */ /* 0x002ee80000300800 */
[----:B--2---:R-:W2:Y:S04]  /*133600*/  LDL.LU R209, [R1+0x1e94] ;  /* 0x001e940001d17983 */ /* 0x004ea80000300800 */
[----:B------:R1:W-:Y:S04]  /*133610*/  @P0 STG.E desc[UR28][R8.64], R217 ;  /* 0x000000d908000986 */ /* 0x0003e8000c10191c */
[----:B-1----:R-:W3:Y:S04]  /*133620*/  LDL.LU R217, [R1+0x1e24] ;  /* 0x001e240001d97983 */ /* 0x002ee80000300800 */
[----:B------:R-:W3:Y:S04]  /*133630*/  LDL.LU R230, [R1+0x1dc4] ;  /* 0x001dc40001e67983 */ /* 0x000ee80000300800 */
[----:B------:R-:W3:Y:S04]  /*133640*/  LDL.LU R246, [R1+0x1db4] ;  /* 0x001db40001f67983 */ /* 0x000ee80000300800 */
[----:B----4-:R1:W-:Y:S04]  /*133650*/  @P6 STG.E desc[UR28][R2.64], R208 ;  /* 0x000000d002006986 */ /* 0x0103e8000c10191c */
        /* <DEDUP_REMOVED lines=8> */
[C---:B------:R-:W-:Y:S01]  /*1336e0*/  IMAD.WIDE R6, R229.reuse, 0x4, R30 ;  /* 0x00000004e5067825 */ /* 0x040fe200078e021e */
[----:B------:R1:W-:Y:S03]  /*1336f0*/  @P4 STG.E desc[UR28][R4.64], R216 ;  /* 0x000000d804004986 */ /* 0x0003e6000c10191c */
[C---:B------:R-:W-:Y:S01]  /*133700*/  IMAD.WIDE R8, R229.reuse, 0x4, R28 ;  /* 0x00000004e5087825 */ /* 0x040fe200078e021c */
[----:B------:R-:W-:Y:S03]  /*133710*/  @P3 STG.E desc[UR28][R2.64], R226 ;  /* 0x000000e202003986 */ /* 0x000fe6000c10191c */
[----:B-1----:R-:W-:Y:S01]  /*133720*/  IMAD.WIDE R4, R229, 0x4, R32 ;  /* 0x00000004e5047825 */ /* 0x002fe200078e0220 */
[----:B------:R-:W4:Y:S04]  /*133730*/  LDL.LU R216, [R1+0x18d4] ;  /* 0x0018d40001d87983 */ /* 0x000f280000300800 */
[----:B------:R-:W-:Y:S04]  /*133740*/  @P0 STG.E desc[UR28][R4.64], R105 ;  /* 0x0000006904000986 */ /* 0x000fe8000c10191c */
[----:B------:R-:W-:Y:S04]  /*133750*/  @P2 STG.E desc[UR28][R6.64], R106 ;  /* 0x0000006a06002986 */ /* 0x000fe8000c10191c */
[----:B------:R1:W-:Y:S04]  /*133760*/  @P1 STG.E desc[UR28][R8.64], R112 ;  /* 0x0000007008001986 */ /* 0x0003e8000c10191c */
[----:B-1----:R-:W4:Y:S04]  /*133770*/  LDL.LU R112, [R1+0x19b4] ;  /* 0x0019b40001707983 */ /* 0x002f280000300800 */
[----:B------:R-:W4:Y:S01]  /*133780*/  LDL.LU R106, [R1+0x1714] ;  /* 0x00171400016a7983 */ /* 0x000f220000300800 */
[----:B------:R-:W-:-:S02]  /*133790*/  ISETP.LT.AND P6, PT, R233, UR30, !P5 ;  /* 0x0000001ee9007c0c */ /* 0x000fc4000efc1270 */
[----:B------:R-:W-:Y:S01]  /*1337a0*/  ISETP.LT.AND P4, PT, R234, UR30, !P5 ;  /* 0x0000001eea007c0c */ /* 0x000fe2000ef81270 */
[----:B------:R-:W-:Y:S01]  /*1337b0*/  IMAD.WIDE R2, R229, 0x4, R26 ;  /* 0x00000004e5027825 */ /* 0x000fe200078e021a */
[----:B------:R-:W-:Y:S01]  /*1337c0*/  ISETP.GE.AND P3, PT, R0, UR5, PT ;  /* 0x0000000500007c0c */ /* 0x000fe2000bf66270 */
[----:B------:R-:W4:Y:S01]  /*1337d0*/  LDL.LU R105, [R1+0x16f4] ;  /* 0x0016f40001697983 */ /* 0x000f220000300800 */
[----:B------:R-:W-:Y:S01]  /*1337e0*/  ISETP.LT.AND P5, PT, R113, UR30, !P5 ;  /* 0x0000001e71007c0c */ /* 0x000fe2000efa1270 */
[----:B------:R-:W-:Y:S01]  /*1337f0*/  IMAD.WIDE R4, R229, 0x4, R24 ;  /* 0x00000004e5047825 */ /* 0x000fe200078e0218 */
[----:B------:R-:W-:Y:S02]  /*133800*/  ISETP.LT.AND P2, PT, R213, UR30, !P3 ;  /* 0x0000001ed5007c0c */ /* 0x000fe4000df41270 */
[----:B------:R-:W-:-:S03]  /*133810*/  ISETP.LT.AND P1, PT, R225, UR30, !P3 ;  /* 0x0000001ee1007c0c */ /* 0x000fc6000df21270 */
[----:B--2---:R1:W-:Y:S01]  /*133820*/  @P6 STG.E desc[UR28][R2.64], R209 ;  /* 0x000000d102006986 */ /* 0x0043e2000c10191c */
[----:B---3--:R-:W-:-:S03]  /*133830*/  IMAD.WIDE R6, R205, 0x4, R50 ;  /* 0x00000004cd067825 */ /* 0x008fc600078e0232 */
[----:B-1----:R-:W2:Y:S01]  /*133840*/  LDL.LU R209, [R1+0x1554] ;  /* 0x0015540001d17983 */ /* 0x002ea20000300800 */
[----:B------:R-:W-:-:S03]  /*133850*/  IMAD.WIDE R2, R229, 0x4, R22 ;  /* 0x00000004e5027825 */ /* 0x000fc600078e0216 */
[----:B------:R1:W-:Y:S04]  /*133860*/  @P4 STG.E desc[UR28][R4.64], R217 ;  /* 0x000000d904004986 */ /* 0x0003e8000c10191c */
[----:B------:R-:W-:Y:S04]  /*133870*/  @P5 STG.E desc[UR28][R2.64], R230 ;  /* 0x000000e602005986 */ /* 0x000fe8000c10191c */
[----:B-1----:R-:W3:Y:S01]  /*133880*/  LDL.LU R217, [R1+0x1484] ;  /* 0x0014840001d97983 */ /* 0x002ee20000300800 */
[----:B------:R-:W-:-:S03]  /*133890*/  IMAD.WIDE R4, R205, 0x4, R52 ;  /* 0x00000004cd047825 */ /* 0x000fc600078e0234 */
[----:B------:R-:W3:Y:S04]  /*1338a0*/  LDL.LU R229, [R1+0x12c4] ;  /* 0x0012c40001e57983 */ /* 0x000ee80000300800 */
[----:B------:R-:W-:Y:S04]  /*1338b0*/  @P2 STG.E desc[UR28][R4.64], R246 ;  /* 0x000000f604002986 */ /* 0x000fe8000c10191c */
[----:B------:R-:W3:Y:S04]  /*1338c0*/  LDL.LU R0, [R1+0x5f14] ;  /* 0x005f140001007983 */ /* 0x000ee80000300800 */
[----:B----4-:R1:W-:Y:S04]  /*1338d0*/  @P1 STG.E desc[UR28][R6.64], R208 ;  /* 0x000000d006001986 */ /* 0x0103e8000c10191c */
[----:B-1----:R-:W4:Y:S01]  /*1338e0*/  LDL.LU R208, [R1+0x12d4] ;  /* 0x0012d40001d07983 */ /* 0x002f220000300800 */
[----:B------:R-:W-:-:S02]  /*1338f0*/  ISETP.LT.AND P0, PT, R245, UR30, !P3 ;  /* 0x0000001ef5007c0c */ /* 0x000fc4000df01270 */
[----:B------:R-:W-:Y:S01]  /*133900*/  ISETP.LT.AND P6, PT, R204, UR30, !P3 ;  /* 0x0000001ecc007c0c */ /* 0x000fe2000dfc1270 */
[----:B------:R-:W-:Y:S01]  /*133910*/  IMAD.WIDE R8, R205, 0x4, R48 ;  /* 0x00000004cd087825 */ /* 0x000fe200078e0230 */
[----:B------:R-:W-:-:S03]  /*133920*/  ISETP.LT.AND P4, PT, R212, UR30, !P3 ;  /* 0x0000001ed4007c0c */ /* 0x000fc6000df81270 */
[----:B------:R-:W-:-:S04]  /*133930*/  IMAD.WIDE R2, R205, 0x4, R46 ;  /* 0x00000004cd027825 */ /* 0x000fc800078e022e */
[----:B------:R-:W-:Y:S02]  /*133940*/  IMAD.WIDE R4, R205, 0x4, R44 ;  /* 0x00000004cd047825 */ /* 0x000fe400078e022c */
[----:B------:R1:W-:Y:S04]  /*133950*/  @P0 STG.E desc[UR28][R8.64], R216 ;  /* 0x000000d808000986 */ /* 0x0003e8000c10191c */
[----:B-1----:R-:W4:Y:S01]  /*133960*/  LDL.LU R216, [R1+0x10d4] ;  /* 0x0010d40001d87983 */ /* 0x002f220000300800 */
[----:B------:R-:W-:-:S03]  /*133970*/  ISETP.LT.AND P5, PT, R224, UR30, !P3 ;  /* 0x0000001ee0007c0c */ /* 0x000fc6000dfa1270 */
[----:B------:R1:W-:Y:S04]  /*133980*/  @P6 STG.E desc[UR28][R2.64], R112 ;  /* 0x0000007002006986 */ /* 0x0003e8000c10191c */
[----:B------:R1:W-:Y:S04]  /*133990*/  @P4 STG.E desc[UR28][R4.64], R106 ;  /* 0x0000006a04004986 */ /* 0x0003e8000c10191c */
[----:B-1----:R-:W4:Y:S04]  /*1339a0*/  LDL.LU R112, [R1+0x9f0] ;  /* 0x0009f00001707983 */ /* 0x002f280000300800 */
[----:B------:R-:W4:Y:S04]  /*1339b0*/  LDL.LU R230, [R1+0xee4] ;  /* 0x000ee40001e67983 */ /* 0x000f280000300800 */
[----:B------:R-:W4:Y:S04]  /*1339c0*/  LDL.LU R246, [R1+0xdb4] ;  /* 0x000db40001f67983 */ /* 0x000f280000300800 */
[----:B------:R-:W4:Y:S01]  /*1339d0*/  LDL.LU R106, [R1+0xaf4] ;  /* 0x000af400016a7983 */ /* 0x000f220000300800 */
[----:B------:R-:W-:Y:S01]  /*1339e0*/  ISETP.LT.AND P2, PT, R228, UR30, !P3 ;  /* 0x0000001ee4007c0c */ /* 0x000fe2000df41270 */
[----:B------:R-:W-:Y:S01]  /*1339f0*/  IMAD.WIDE R2, R205, 0x4, R42 ;  /* 0x00000004cd027825 */ /* 0x000fe200078e022a */
[----:B------:R-:W-:-:S02]  /*133a00*/  ISETP.LT.AND P1, PT, R244, UR30, !P3 ;  /* 0x0000001ef4007c0c */ /* 0x000fc4000df21270 */
[----:B------:R-:W-:Y:S01]  /*133a10*/  ISETP.LT.AND P0, PT, R114, UR30, !P3 ;  /* 0x0000001e72007c0c */ /* 0x000fe2000df01270 */
[----:B------:R-:W-:Y:S01]  /*133a20*/  IMAD.WIDE R4, R205, 0x4, R40 ;  /* 0x00000004cd047825 */ /* 0x000fe200078e0228 */
[----:B------:R1:W-:Y:S01]  /*133a30*/  @P5 STG.E desc[UR28][R2.64], R105 ;  /* 0x0000006902005986 */ /* 0x0003e2000c10191c */
[----:B------:R-:W-:Y:S02]  /*133a40*/  ISETP.LT.AND P6, PT, R115, UR30, !P3 ;  /* 0x0000001e73007c0c */ /* 0x000fe4000dfc1270 */
[----:B------:R-:W-:-:S04]  /*133a50*/  IMAD.WIDE R6, R205, 0x4, R38 ;  /* 0x00000004cd067825 */ /* 0x000fc800078e0226 */
[C---:B------:R-:W-:Y:S01]  /*133a60*/  IMAD.WIDE R8, R205.reuse, 0x4, R36 ;  /* 0x00000004cd087825 */ /* 0x040fe200078e0224 */
[----:B-1----:R-:W4:Y:S03]  /*133a70*/  LDL.LU R105, [R1+0x4a4] ;  /* 0x0004a40001697983 */ /* 0x002f260000300800 */
[----:B------:R-:W-:Y:S01]  /*133a80*/  IMAD.WIDE R2, R205, 0x4, R34 ;  /* 0x00000004cd027825 */ /* 0x000fe200078e0222 */
[----:B--2---:R1:W-:Y:S04]  /*133a90*/  @P2 STG.E desc[UR28][R4.64], R209 ;  /* 0x000000d104002986 */ /* 0x0043e8000c10191c */
[----:B-1----:R-:W2:Y:S04]  /*133aa0*/  LDL.LU R209, [R1+0xb94] ;  /* 0x000b940001d17983 */ /* 0x002ea80000300800 */
[----:B---3--:R-:W-:Y:S04]  /*133ab0*/  @P1 STG.E desc[UR28][R6.64], R217 ;  /* 0x000000d906001986 */ /* 0x008fe8000c10191c */
[----:B------:R1:W-:Y:S04]  /*133ac0*/  @P0 STG.E desc[UR28][R8.64], R229 ;  /* 0x000000e508000986 */ /* 0x0003e8000c10191c */
[----:B-1----:R-:W3:Y:S04]  /*133ad0*/  LDL.LU R229, [R1+0x1e18] ;  /* 0x001e180001e57983 */ /* 0x002ee80000300800 */
[----:B------:R-:W3:Y:S04]  /*133ae0*/  LDL.LU R217, [R1+0x1eb8] ;  /* 0x001eb80001d97983 */ /* 0x000ee80000300800 */
[----:B----4-:R1:W-:Y:S04]  /*133af0*/  @P6 STG.E desc[UR28][R2.64], R208 ;  /* 0x000000d002006986 */ /* 0x0103e8000c10191c */
[----:B-1----:R-:W4:Y:S01]  /*133b00*/  LDL.LU R208, [R1+0x1e88] ;  /* 0x001e880001d07983 */ /* 0x002f220000300800 */
[----:B------:R-:W-:-:S02]  /*133b10*/  ISETP.LT.AND P4, PT, R78, UR30, !P3 ;  /* 0x0000001e4e007c0c */ /* 0x000fc4000df81270 */
[----:B------:R-:W-:Y:S02]  /*133b20*/  ISETP.LT.AND P1, PT, R79, UR30, !P3 ;  /* 0x0000001e4f007c0c */ /* 0x000fe4000df21270 */
[----:B------:R-:W-:Y:S01]  /*133b30*/  ISETP.LT.AND P5, PT, R235, UR30, !P3 ;  /* 0x0000001eeb007c0c */ /* 0x000fe2000dfa1270 */
[----:B------:R-:W-:Y:S01]  /*133b40*/  IMAD.WIDE R4, R205, 0x4, R32 ;  /* 0x00000004cd047825 */ /* 0x000fe200078e0220 */
[----:B------:R-:W-:-:S03]  /*133b50*/  ISETP.LT.AND P2, PT, R233, UR30, !P3 ;  /* 0x0000001ee9007c0c */ /* 0x000fc6000df41270 */
[----:B------:R-:W-:-:S04]  /*133b60*/  IMAD.WIDE R2, R205, 0x4, R30 ;  /* 0x00000004cd027825 */ /* 0x000fc800078e021e */
[C---:B------:R-:W-:Y:S01]  /*133b70*/  IMAD.WIDE R6, R205.reuse, 0x4, R26 ;  /* 0x00000004cd067825 */ /* 0x040fe200078e021a */
[----:B------:R1:W-:Y:S03]  /*133b80*/  @P4 STG.E desc[UR28][R4.64], R216 ;  /* 0x000000d804004986 */ /* 0x0003e6000c10191c */
[----:B-1----:R-:W-:Y:S01]  /*133b90*/  IMAD.WIDE R4, R205, 0x4, R28 ;  /* 0x00000004cd047825 */ /* 0x002fe200078e021c */
[----:B------:R-:W4:Y:S01]  /*133ba0*/  LDL.LU R216, [R1+0x1e68] ;  /* 0x001e680001d87983 */ /* 0x000f220000300800 */
[----:B------:R-:W-:Y:S02]  /*133bb0*/  ISETP.LT.AND P4, PT, R234, UR30, !P3 ;  /* 0x0000001eea007c0c */ /* 0x000fe4000df81270 */
[----:B------:R-:W-:Y:S01]  /*133bc0*/  ISETP.LT.AND P3, PT, R113, UR30, !P3 ;  /* 0x0000001e71007c0c */ /* 0x000fe2000df61270 */
[----:B------:R1:W-:Y:S04]  /*133bd0*/  @P1 STG.E desc[UR28][R2.64], R230 ;  /* 0x000000e602001986 */ /* 0x0003e8000c10191c */
[----:B------:R1:W-:Y:S04]  /*133be0*/  @P5 STG.E desc[UR28][R4.64], R246 ;  /* 0x000000f604005986 */ /* 0x0003e8000c10191c */
[----:B------:R1:W-:Y:S04]  /*133bf0*/  @P2 STG.E desc[UR28][R6.64], R106 ;  /* 0x0000006a06002986 */ /* 0x0003e8000c10191c */
[----:B-1----:R-:W4:Y:S01]  /*133c00*/  LDL.LU R230, [R1+0x1e08] ;  /* 0x001e080001e67983 */ /* 0x002f220000300800 */
[----:B------:R-:W-:-:S04]  /*133c10*/  IMAD.WIDE R2, R205, 0x4, R24 ;  /* 0x00000004cd027825 */ /* 0x000fc800078e0218 */
[----:B------:R-:W-:Y:S01]  /*133c20*/  IMAD.WIDE R4, R205, 0x4, R22 ;  /* 0x00000004cd047825 */ /* 0x000fe200078e0216 */
[----:B------:R-:W4:Y:S04]  /*133c30*/  LDL.LU R106, [R1+0x1e58] ;  /* 0x001e5800016a7983 */ /* 0x000f280000300800 */
[----:B------:R-:W4:Y:S01]  /*133c40*/  LDL.LU R205, [R1+0x1df8] ;  /* 0x001df80001cd7983 */ /* 0x000f220000300800 */
[----:B------:R-:W-:-:S03]  /*133c50*/  ISETP.GE.AND P0, PT, R0, UR5, PT ;  /* 0x0000000500007c0c */ /* 0x000fc6000bf06270 */
[----:B------:R1:W-:Y:S01]  /*133c60*/  @P4 STG.E desc[UR28][R2.64], R105 ;  /* 0x0000006902004986 */ /* 0x0003e2000c10191c */
[----:B------:R-:W-:Y:S02]  /*133c70*/  ISETP.LT.AND P6, PT, R213, UR30, !P0 ;  /* 0x0000001ed5007c0c */ /* 0x000fe4000c7c1270 */
[----:B------:R-:W-:Y:S01]  /*133c80*/  ISETP.LT.AND P5, PT, R225, UR30, !P0 ;  /* 0x0000001ee1007c0c */ /* 0x000fe2000c7a1270 */
[----:B------:R-:W4:Y:S01]  /*133c90*/  LDL.LU R246, [R1+0x1ea8] ;  /* 0x001ea80001f67983 */ /* 0x000f220000300800 */
[----:B------:R-:W-:Y:S01]  /*133ca0*/  IMAD.WIDE R6, R112, 0x4, R52 ;  /* 0x0000000470067825 */ /* 0x000fe200078e0234 */
[----:B------:R-:W-:-:S03]  /*133cb0*/  ISETP.LT.AND P2, PT, R245, UR30, !P0 ;  /* 0x0000001ef5007c0c */ /* 0x000fc6000c741270 */
[C---:B-1----:R-:W-:Y:S01]  /*133cc0*/  IMAD.WIDE R2, R112.reuse, 0x4, R50 ;  /* 0x0000000470027825 */ /* 0x042fe200078e0232 */
[----:B--2---:R1:W-:Y:S04]  /*133cd0*/  @P3 STG.E desc[UR28][R4.64], R209 ;  /* 0x000000d104003986 */ /* 0x0043e8000c10191c */
[----:B-1----:R-:W2:Y:S01]  /*133ce0*/  LDL.LU R209, [R1+0x1e78] ;  /* 0x001e780001d17983 */ /* 0x002ea20000300800 */
[----:B------:R-:W-:-:S03]  /*133cf0*/  IMAD.WIDE R4, R112, 0x4, R48 ;  /* 0x0000000470047825 */ /* 0x000fc600078e0230 */
[----:B---3--:R1:W-:Y:S04]  /*133d00*/  @P6 STG.E desc[UR28][R6.64], R229 ;  /* 0x000000e506006986 */ /* 0x0083e8000c10191c */
[----:B------:R3:W-:Y:S04]  /*133d10*/  @P5 STG.E desc[UR28][R2.64], R217 ;  /* 0x000000d902005986 */ /* 0x0007e8000c10191c */
[----:B-1----:R-:W2:Y:S04]  /*133d20*/  LDL.LU R229, [R1+0x1e48] ;  /* 0x001e480001e57983 */ /* 0x002ea80000300800 */
[----:B------:R-:W2:Y:S04]  /*133d30*/  LDL.LU R0, [R1+0x5f18] ;  /* 0x005f180001007983 */ /* 0x000ea80000300800 */
[----:B------:R-:W2:Y:S04]  /*133d40*/  LDL.LU R105, [R1+0x1de8] ;  /* 0x001de80001697983 */ /* 0x000ea80000300800 */
[----:B---3--:R-:W3:Y:S04]  /*133d50*/  LDL.LU R217, [R1+0x1e38] ;  /* 0x001e380001d97983 */ /* 0x008ee80000300800 */
[----:B----4-:R1:W-:Y:S04]  /*133d60*/  @P2 STG.E desc[UR28][R4.64], R208 ;  /* 0x000000d004002986 */ /* 0x0103e8000c10191c */
[----:B-1----:R-:W4:Y:S01]  /*133d70*/  LDL.LU R208, [R1+0x1dd8] ;  /* 0x001dd80001d07983 */ /* 0x002f220000300800 */
[----:B------:R-:W-:-:S02]  /*133d80*/  ISETP.LT.AND P1, PT, R204, UR30, !P0 ;  /* 0x0000001ecc007c0c */ /* 0x000fc4000c721270 */
[----:B------:R-:W-:Y:S02]  /*133d90*/  ISETP.LT.AND P6, PT, R212, UR30, !P0 ;  /* 0x0000001ed4007c0c */ /* 0x000fe4000c7c1270 */
[----:B------:R-:W-:Y:S02]  /*133da0*/  ISETP.LT.AND P4, PT, R224, UR30, !P0 ;  /* 0x0000001ee0007c0c */ /* 0x000fe4000c781270 */
[----:B------:R-:W-:Y:S01]  /*133db0*/  ISETP.LT.AND P3, PT, R228, UR30, !P0 ;  /* 0x0000001ee4007c0c */ /* 0x000fe2000c761270 */
[----:B------:R-:W-:-:S04]  /*133dc0*/  IMAD.WIDE R6, R112, 0x4, R46 ;  /* 0x0000000470067825 */ /* 0x000fc800078e022e */
[----:B------:R-:W-:-:S04]  /*133dd0*/  IMAD.WIDE R2, R112, 0x4, R44 ;  /* 0x0000000470027825 */ /* 0x000fc800078e022c */
[C---:B------:R-:W-:Y:S01]  /*133de0*/  IMAD.WIDE R4, R112.reuse, 0x4, R42 ;  /* 0x0000000470047825 */ /* 0x040fe200078e022a */
[----:B------:R1:W-:Y:S03]  /*133df0*/  @P1 STG.E desc[UR28][R6.64], R216 ;  /* 0x000000d806001986 */ /* 0x0003e6000c10191c */
[----:B-1----:R-:W-:Y:S01]  /*133e00*/  IMAD.WIDE R6, R112, 0x4, R40 ;  /* 0x0000000470067825 */ /* 0x002fe200078e0228 */
[----:B------:R-:W4:Y:S01]  /*133e10*/  LDL.LU R216, [R1+0x97c] ;  /* 0x00097c0001d87983 */ /* 0x000f220000300800 */
[----:B------:R-:W-:Y:S02]  /*133e20*/  ISETP.LT.AND P5, PT, R244, UR30, !P0 ;  /* 0x0000001ef4007c0c */ /* 0x000fe4000c7a1270 */
[----:B------:R-:W-:Y:S01]  /*133e30*/  ISETP.LT.AND P2, PT, R114, UR30, !P0 ;  /* 0x0000001e72007c0c */ /* 0x000fe2000c741270 */
[----:B------:R-:W-:Y:S04]  /*133e40*/  @P6 STG.E desc[UR28][R2.64], R230 ;  /* 0x000000e602006986 */ /* 0x000fe8000c10191c */
[----:B------:R1:W-:Y:S04]  /*133e50*/  @P4 STG.E desc[UR28][R4.64], R106 ;  /* 0x0000006a04004986 */ /* 0x0003e8000c10191c */
[----:B------:R1:W-:Y:S04]  /*133e60*/  @P3 STG.E desc[UR28][R6.64], R205 ;  /* 0x000000cd06003986 */ /* 0x0003e8000c10191c */
[----:B-1----:R-:W4:Y:S04]  /*133e70*/  LDL.LU R106, [R1+0x1e98] ;  /* 0x001e9800016a7983 */ /* 0x002f280000300800 */
[----:B------:R-:W4:Y:S01]  /*133e80*/  LDL.LU R205, [R1+0x1e28] ;  /* 0x001e280001cd7983 */ /* 0x000f220000300800 */
[----:B------:R-:W-:Y:S01]  /*133e90*/  ISETP.LT.AND P1, PT, R115, UR30, !P0 ;  /* 0x0000001e73007c0c */ /* 0x000fe2000c721270 */
[----:B------:R-:W-:Y:S01]  /*133ea0*/  IMAD.WIDE R2, R112, 0x4, R38 ;  /* 0x0000000470027825 */ /* 0x000fe200078e0226 */
[----:B------:R-:W-:Y:S01]  /*133eb0*/  ISETP.LT.AND P6, PT, R78, UR30, !P0 ;  /* 0x0000001e4e007c0c */ /* 0x000fe2000c7c1270 */
[----:B------:R-:W4:Y:S02]  /*133ec0*/  LDL.LU R230, [R1+0x1dc8] ;  /* 0x001dc80001e67983 */ /* 0x000f240000300800 */
[C---:B------:R-:W-:Y:S01]  /*133ed0*/  IMAD.WIDE R4, R112.reuse, 0x4, R36 ;  /* 0x0000000470047825 */ /* 0x040fe200078e0224 */
[----:B------:R-:W-:Y:S01]  /*133ee0*/  ISETP.LT.AND P4, PT, R79, UR30, !P0 ;  /* 0x0000001e4f007c0c */ /* 0x000fe2000c781270 */
[----:B------:R1:W-:Y:S01]  /*133ef0*/  @P5 STG.E desc[UR28][R2.64], R246 ;  /* 0x000000f602005986 */ /* 0x0003e2000c10191c */
[----:B------:R-:W-:Y:S01]  /*133f00*/  ISETP.LT.AND P3, PT, R235, UR30, !P0 ;  /* 0x0000001eeb007c0c */ /* 0x000fe2000c761270 */
[----:B------:R-:W-:-:S02]  /*133f10*/  IMAD.WIDE R6, R112, 0x4, R34 ;  /* 0x0000000470067825 */ /* 0x000fc400078e0222 */
[----:B-1----:R-:W4:Y:S02]  /*133f20*/  LDL.LU R246, [R1+0x1db8] ;  /* 0x001db80001f67983 */ /* 0x002f240000300800 */
[C---:B------:R-:W-:Y:S02]  /*133f30*/  IMAD.WIDE R2, R112.reuse, 0x4, R32 ;  /* 0x0000000470027825 */ /* 0x040fe400078e0220 */
[----:B--2---:R1:W-:Y:S04]  /*133f40*/  @P2 STG.E desc[UR28][R4.64], R209 ;  /* 0x000000d104002986 */ /* 0x0043e8000c10191c */
[----:B-1----:R-:W2:Y:S01]  /*133f50*/  LDL.LU R209, [R1+0x1da8] ;  /* 0x001da80001d17983 */ /* 0x002ea20000300800 */
[----:B------:R-:W-:-:S03]  /*133f60*/  IMAD.WIDE R4, R112, 0x4, R30 ;  /* 0x0000000470047825 */ /* 0x000fc600078e021e */
[----:B------:R1:W-:Y:S04]  /*133f70*/  @P1 STG.E desc[UR28][R6.64], R229 ;  /* 0x000000e506001986 */ /* 0x0003e8000c10191c */
[----:B------:R-:W-:Y:S04]  /*133f80*/  @P6 STG.E desc[UR28][R2.64], R105 ;  /* 0x0000006902006986 */ /* 0x000fe8000c10191c */
[----:B-1----:R-:W2:Y:S01]  /*133f90*/  LDL.LU R229, [R1+0x18d8] ;  /* 0x0018d80001e57983 */ /* 0x002ea20000300800 */
[----:B------:R-:W-:-:S03]  /*133fa0*/  IMAD.WIDE R6, R112, 0x4, R28 ;  /* 0x0000000470067825 */ /* 0x000fc600078e021c */
[----:B---3--:R1:W-:Y:S04]  /*133fb0*/  @P4 STG.E desc[UR28][R4.64], R217 ;  /* 0x000000d904004986 */ /* 0x0083e8000c10191c */
[----:B-1----:R-:W3:Y:S04]  /*133fc0*/  LDL.LU R217, [R1+0x19b8] ;  /* 0x0019b80001d97983 */ /* 0x002ee80000300800 */
[----:B----4-:R1:W-:Y:S04]  /*133fd0*/  @P3 STG.E desc[UR28][R6.64], R208 ;  /* 0x000000d006003986 */ /* 0x0103e8000c10191c */
[----:B-1----:R-:W4:Y:S01]  /*133fe0*/  LDL.LU R208, [R1+0x1718] ;  /* 0x0017180001d07983 */ /* 0x002f220000300800 */
[----:B------:R-:W-:-:S02]  /*133ff0*/  ISETP.LT.AND P5, PT, R233, UR30, !P0 ;  /* 0x0000001ee9007c0c */ /* 0x000fc4000c7a1270 */
[----:B------:R-:W-:Y:S01]  /*134000*/  ISETP.LT.AND P2, PT, R234, UR30, !P0 ;  /* 0x0000001eea007c0c */ /* 0x000fe2000c741270 */
[C---:B------:R-:W-:Y:S01]  /*134010*/  IMAD.WIDE R2, R112.reuse, 0x4, R26 ;  /* 0x0000000470027825 */ /* 0x040fe200078e021a */
[----:B------:R-:W4:Y:S03]  /*134020*/  LDL.LU R105, [R1+0x16f8] ;  /* 0x0016f80001697983 */ /* 0x000f260000300800 */
[----:B------:R-:W-:Y:S01]  /*134030*/  IMAD.WIDE R4, R112, 0x4, R24 ;  /* 0x0000000470047825 */ /* 0x000fe200078e0218 */
[----:B------:R-:W-:Y:S02]  /*134040*/  ISETP.GE.AND P1, PT, R0, UR5, PT ;  /* 0x0000000500007c0c */ /* 0x000fe4000bf26270 */
[----:B------:R-:W-:Y:S02]  /*134050*/  ISETP.LT.AND P0, PT, R113, UR30, !P0 ;  /* 0x0000001e71007c0c */ /* 0x000fe4000c701270 */
[----:B------:R-:W-:-:S02]  /*134060*/  ISETP.LT.AND P6, PT, R213, UR30, !P1 ;  /* 0x0000001ed5007c0c */ /* 0x000fc4000cfc1270 */
[----:B------:R-:W-:Y:S02]  /*134070*/  ISETP.LT.AND P4, PT, R225, UR30, !P1 ;  /* 0x0000001ee1007c0c */ /* 0x000fe4000cf81270 */
[----:B------:R-:W-:Y:S01]  /*134080*/  ISETP.LT.AND P3, PT, R245, UR30, !P1 ;  /* 0x0000001ef5007c0c */ /* 0x000fe2000cf61270 */
[----:B------:R-:W-:-:S04]  /*134090*/  IMAD.WIDE R6, R216, 0x4, R50 ;  /* 0x00000004d8067825 */ /* 0x000fc800078e0232 */
[----:B------:R-:W-:Y:S01]  /*1340a0*/  IMAD.WIDE R8, R216, 0x4, R48 ;  /* 0x00000004d8087825 */ /* 0x000fe200078e0230 */
[----:B------:R1:W-:Y:S04]  /*1340b0*/  @P5 STG.E desc[UR28][R2.64], R106 ;  /* 0x0000006a02005986 */ /* 0x0003e8000c10191c */
[----:B------:R1:W-:Y:S04]  /*1340c0*/  @P2 STG.E desc[UR28][R4.64], R205 ;  /* 0x000000cd04002986 */ /* 0x0003e8000c10191c */
[----:B-1----:R-:W4:Y:S01]  /*1340d0*/  LDL.LU R106, [R1+0x1558] ;  /* 0x00155800016a7983 */ /* 0x002f220000300800 */
[----:B------:R-:W-:-:S03]  /*1340e0*/  IMAD.WIDE R2, R112, 0x4, R22 ;  /* 0x0000000470027825 */ /* 0x000fc600078e0216 */
[----:B------:R-:W4:Y:S04]  /*1340f0*/  LDL.LU R205, [R1+0x1488] ;  /* 0x0014880001cd7983 */ /* 0x000f280000300800 */
[----:B------:R-:W4:Y:S01]  /*134100*/  LDL.LU R112, [R1+0x12c8] ;  /* 0x0012c80001707983 */ /* 0x000f220000300800 */
[----:B------:R-:W-:Y:S01]  /*134110*/  IMAD.WIDE R4, R216, 0x4, R52 ;  /* 0x00000004d8047825 */ /* 0x000fe200078e0234 */
[----:B------:R-:W-:Y:S02]  /*134120*/  ISETP.LT.AND P5, PT, R204, UR30, !P1 ;  /* 0x0000001ecc007c0c */ /* 0x000fe4000cfa1270 */
[----:B------:R1:W-:Y:S04]  /*134130*/  @P0 STG.E desc[UR28][R2.64], R230 ;  /* 0x000000e602000986 */ /* 0x0003e8000c10191c */
[----:B------:R1:W-:Y:S01]  /*134140*/  @P6 STG.E desc[UR28][R4.64], R246 ;  /* 0x000000f604006986 */ /* 0x0003e2000c10191c */
[----:B------:R-:W-:Y:S01]  /*134150*/  ISETP.LT.AND P2, PT, R212, UR30, !P1 ;  /* 0x0000001ed4007c0c */ /* 0x000fe2000cf41270 */
[----:B-1----:R-:W-:-:S04]  /*134160*/  IMAD.WIDE R2, R216, 0x4, R46 ;  /* 0x00000004d8027825 */ /* 0x002fc800078e022e */
[----:B------:R-:W-:Y:S01]  /*134170*/  IMAD.WIDE R4, R216, 0x4, R44 ;  /* 0x00000004d8047825 */ /* 0x000fe200078e022c */
[----:B--2---:R1:W-:Y:S04]  /*134180*/  @P4 STG.E desc[UR28][R6.64], R209 ;  /* 0x000000d106004986 */ /* 0x0043e8000c10191c */
[----:B-1----:R-:W2:Y:S04]  /*134190*/  LDL.LU R209, [R1+0x12d8] ;  /* 0x0012d80001d17983 */ /* 0x002ea80000300800 */
[----:B------:R-:W2:Y:S04]  /*1341a0*/  LDL.LU R0, [R1+0x5f1c] ;  /* 0x005f1c0001007983 */ /* 0x000ea80000300800 */
[----:B------:R1:W-:Y:S04]  /*1341b0*/  @P3 STG.E desc[UR28][R8.64], R229 ;  /* 0x000000e508003986 */ /* 0x0003e8000c10191c */
[----:B-1----:R-:W2:Y:S04]  /*1341c0*/  LDL.LU R229, [R1+0x10d8] ;  /* 0x0010d80001e57983 */ /* 0x002ea80000300800 */
[----:B---3--:R1:W-:Y:S04]  /*1341d0*/  @P5 STG.E desc[UR28][R2.64], R217 ;  /* 0x000000d902005986 */ /* 0x0083e8000c10191c */
[----:B-1----:R-:W3:Y:S04]  /*1341e0*/  LDL.LU R217, [R1+0x978] ;  /* 0x0009780001d97983 */ /* 0x002ee80000300800 */
[----:B------:R-:W3:Y:S04]  /*1341f0*/  LDL.LU R226, [R1+0xee8] ;  /* 0x000ee80001e27983 */ /* 0x000ee80000300800 */
[----:B------:R-:W3:Y:S04]  /*134200*/  LDL.LU R230, [R1+0xdb8] ;  /* 0x000db80001e67983 */ /* 0x000ee80000300800 */
[----:B------:R-:W3:Y:S04]  /*134210*/  LDL.LU R246, [R1+0xaf8] ;  /* 0x000af80001f67983 */ /* 0x000ee80000300800 */
        /* <DEDUP_REMOVED lines=10> */
[----:B------:R-:W-:Y:S01]  /*1342c0*/  IMAD.WIDE R6, R216, 0x4, R36 ;  /* 0x00000004d8067825 */ /* 0x000fe200078e0224 */
[----:B------:R-:W-:Y:S02]  /*1342d0*/  ISETP.LT.AND P5, PT, R115, UR30, !P1 ;  /* 0x0000001e73007c0c */ /* 0x000fe4000cfa1270 */
[----:B------:R-:W-:Y:S01]  /*1342e0*/  ISETP.LT.AND P2, PT, R78, UR30, !P1 ;  /* 0x0000001e4e007c0c */ /* 0x000fe2000cf41270 */
[----:B-1----:R-:W-:Y:S01]  /*1342f0*/  IMAD.WIDE R8, R216, 0x4, R34 ;  /* 0x00000004d8087825 */ /* 0x002fe200078e0222 */
[----:B------:R1:W-:Y:S04]  /*134300*/  @P6 STG.E desc[UR28][R2.64], R106 ;  /* 0x0000006a02006986 */ /* 0x0003e8000c10191c */
[----:B------:R-:W-:Y:S04]  /*134310*/  @P4 STG.E desc[UR28][R4.64], R205 ;  /* 0x000000cd04004986 */ /* 0x000fe8000c10191c */
[----:B------:R1:W-:Y:S04]  /*134320*/  @P3 STG.E desc[UR28][R6.64], R112 ;  /* 0x0000007006003986 */ /* 0x0003e8000c10191c */
[----:B-1----:R-:W4:Y:S04]  /*134330*/  LDL.LU R106, [R1+0xb98] ;  /* 0x000b9800016a7983 */ /* 0x002f280000300800 */
[----:B------:R-:W4:Y:S01]  /*134340*/  LDL.LU R112, [R1+0x1e1c] ;  /* 0x001e1c0001707983 */ /* 0x000f220000300800 */
[----:B------:R-:W-:-:S03]  /*134350*/  ISETP.LT.AND P3, PT, R79, UR30, !P1 ;  /* 0x0000001e4f007c0c */ /* 0x000fc6000cf61270 */
[----:B------:R-:W4:Y:S01]  /*134360*/  LDL.LU R105, [R1+0x1ebc] ;  /* 0x001ebc0001697983 */ /* 0x000f220000300800 */
[----:B------:R-:W-:Y:S01]  /*134370*/  ISETP.LT.AND P6, PT, R235, UR30, !P1 ;  /* 0x0000001eeb007c0c */ /* 0x000fe2000cfc1270 */
[----:B------:R-:W-:Y:S02]  /*134380*/  IMAD.WIDE R2, R216, 0x4, R32 ;  /* 0x00000004d8027825 */ /* 0x000fe400078e0220 */
[----:B------:R-:W4:Y:S01]  /*134390*/  LDL.LU R205, [R1+0x1e8c] ;  /* 0x001e8c0001cd7983 */ /* 0x000f220000300800 */
[----:B------:R-:W-:Y:S01]  /*1343a0*/  ISETP.LT.AND P4, PT, R234, UR30, !P1 ;  /* 0x0000001eea007c0c */ /* 0x000fe2000cf81270 */
[----:B------:R-:W-:-:S04]  /*1343b0*/  IMAD.WIDE R4, R216, 0x4, R28 ;  /* 0x00000004d8047825 */ /* 0x000fc800078e021c */
[----:B------:R-:W-:Y:S01]  /*1343c0*/  IMAD.WIDE R6, R216, 0x4, R26 ;  /* 0x00000004d8067825 */ /* 0x000fe200078e021a */
[----:B--2---:R1:W-:Y:S01]  /*1343d0*/  @P5 STG.E desc[UR28][R8.64], R209 ;  /* 0x000000d108005986 */ /* 0x0043e2000c10191c */
[----:B------:R-:W-:-:S03]  /*1343e0*/  ISETP.LT.AND P5, PT, R233, UR30, !P1 ;  /* 0x0000001ee9007c0c */ /* 0x000fc6000cfa1270 */
[----:B-1----:R-:W2:Y:S01]  /*1343f0*/  LDL.LU R209, [R1+0x1e6c] ;  /* 0x001e6c0001d17983 */ /* 0x002ea20000300800 */
[----:B------:R-:W-:-:S03]  /*134400*/  IMAD.WIDE R8, R216, 0x4, R24 ;  /* 0x00000004d8087825 */ /* 0x000fc600078e0218 */
[----:B------:R1:W-:Y:S02]  /*134410*/  @P2 STG.E desc[UR28][R2.64], R229 ;  /* 0x000000e502002986 */ /* 0x0003e4000c10191c */
[----:B-1----:R-:W-:Y:S02]  /*134420*/  IMAD.WIDE R2, R216, 0x4, R30 ;  /* 0x00000004d8027825 */ /* 0x002fe400078e021e */
[----:B------:R-:W2:Y:S04]  /*134430*/  LDL.LU R229, [R1+0x1e0c] ;  /* 0x001e0c0001e57983 */ /* 0x000ea80000300800 */
[----:B---3--:R-:W-:Y:S04]  /*134440*/  @P3 STG.E desc[UR28][R2.64], R226 ;  /* 0x000000e202003986 */ /* 0x008fe8000c10191c */
[----:B------:R-:W-:Y:S04]  /*134450*/  @P6 STG.E desc[UR28][R4.64], R230 ;  /* 0x000000e604006986 */ /* 0x000fe8000c10191c */
[----:B------:R-:W-:Y:S04]  /*134460*/  @P5 STG.E desc[UR28][R6.64], R246 ;  /* 0x000000f606005986 */ /* 0x000fe8000c10191c */
[----:B----4-:R1:W-:Y:S04]  /*134470*/  @P4 STG.E desc[UR28][R8.64], R208 ;  /* 0x000000d008004986 */ /* 0x0103e8000c10191c */
[----:B-1----:R-:W3:Y:S01]  /*134480*/  LDL.LU R208, [R1+0x1e5c] ;  /* 0x001e5c0001d07983 */ /* 0x002ee20000300800 */
        /* <DEDUP_REMOVED lines=8> */
[----:B------:R-:W4:Y:S01]  /*134510*/  LDL.LU R246, [R1+0x1e7c] ;  /* 0x001e7c0001f67983 */ /* 0x000f220000300800 */
[----:B------:R-:W-:-:S02]  /*134520*/  ISETP.LT.AND P6, PT, R225, UR30, !P0 ;  /* 0x0000001ee1007c0c */ /* 0x000fc4000c7c1270 */
[----:B------:R-:W-:Y:S02]  /*134530*/  ISETP.LT.AND P5, PT, R245, UR30, !P0 ;  /* 0x0000001ef5007c0c */ /* 0x000fe4000c7a1270 */
[----:B------:R-:W-:Y:S01]  /*134540*/  ISETP.LT.AND P4, PT, R204, UR30, !P0 ;  /* 0x0000001ecc007c0c */ /* 0x000fe2000c781270 */
[C---:B------:R-:W-:Y:S01]  /*134550*/  IMAD.WIDE R6, R217.reuse, 0x4, R46 ;  /* 0x00000004d9067825 */ /* 0x040fe200078e022e */
[----:B------:R-:W-:Y:S01]  /*134560*/  ISETP.LT.AND P3, PT, R212, UR30, !P0 ;  /* 0x0000001ed4007c0c */ /* 0x000fe2000c761270 */
[----:B------:R1:W-:Y:S04]  /*134570*/  @P1 STG.E desc[UR28][R2.64], R106 ;  /* 0x0000006a02001986 */ /* 0x0003e8000c10191c */
[----:B------:R1:W-:Y:S04]  /*134580*/  @P2 STG.E desc[UR28][R4.64], R112 ;  /* 0x0000007004002986 */ /* 0x0003e8000c10191c */
[----:B-1----:R-:W4:Y:S04]  /*134590*/  LDL.LU R106, [R1+0x1e4c] ;  /* 0x001e4c00016a7983 */ /* 0x002f280000300800 */
[----:B------:R-:W4:Y:S01]  /*1345a0*/  LDL.LU R112, [R1+0x1dec] ;  /* 0x001dec0001707983 */ /* 0x000f220000300800 */
[----:B------:R-:W-:-:S04]  /*1345b0*/  IMAD.WIDE R2, R217, 0x4, R50 ;  /* 0x00000004d9027825 */ /* 0x000fc800078e0232 */
[C---:B------:R-:W-:Y:S01]  /*1345c0*/  IMAD.WIDE R4, R217.reuse, 0x4, R48 ;  /* 0x00000004d9047825 */ /* 0x040fe200078e0230 */
[----:B------:R-:W-:Y:S04]  /*1345d0*/  @P6 STG.E desc[UR28][R2.64], R105 ;  /* 0x0000006902006986 */ /* 0x000fe8000c10191c */
[----:B------:R1:W-:Y:S01]  /*1345e0*/  @P5 STG.E desc[UR28][R4.64], R205 ;  /* 0x000000cd04005986 */ /* 0x0003e2000c10191c */
[----:B------:R-:W-:Y:S01]  /*1345f0*/  ISETP.LT.AND P2, PT, R224, UR30, !P0 ;  /* 0x0000001ee0007c0c */ /* 0x000fe2000c741270 */
[C---:B------:R-:W-:Y:S02]  /*134600*/  IMAD.WIDE R8, R217.reuse, 0x4, R44 ;  /* 0x00000004d9087825 */ /* 0x040fe400078e022c */
[----:B-1----:R-:W4:Y:S02]  /*134610*/  LDL.LU R205, [R1+0x1e3c] ;  /* 0x001e3c0001cd7983 */ /* 0x002f240000300800 */
[----:B------:R-:W-:-:S02]  /*134620*/  IMAD.WIDE R2, R217, 0x4, R42 ;  /* 0x00000004d9027825 */ /* 0x000fc400078e022a */
[----:B--2---:R1:W-:Y:S04]  /*134630*/  @P4 STG.E desc[UR28][R6.64], R209 ;  /* 0x000000d106004986 */ /* 0x0043e8000c10191c */
[----:B-1----:R-:W2:Y:S04]  /*134640*/  LDL.LU R209, [R1+0x1ddc] ;  /* 0x001ddc0001d17983 */ /* 0x002ea80000300800 */
[----:B------:R1:W-:Y:S04]  /*134650*/  @P3 STG.E desc[UR28][R8.64], R229 ;  /* 0x000000e508003986 */ /* 0x0003e8000c10191c */
[----:B-1----:R-:W2:Y:S04]  /*134660*/  LDL.LU R229, [R1+0x974] ;  /* 0x0009740001e57983 */ /* 0x002ea80000300800 */
[----:B------:R-:W2:Y:S04]  /*134670*/  LDL.LU R230, [R1+0x1e9c] ;  /* 0x001e9c0001e67983 */ /* 0x000ea80000300800 */
[----:B------:R-:W2:Y:S04]  /*134680*/  LDL.LU R105, [R1+0x1e2c] ;  /* 0x001e2c0001697983 */ /* 0x000ea80000300800 */
[----:B---3--:R1:W-:Y:S04]  /*134690*/  @P2 STG.E desc[UR28][R2.64], R208 ;  /* 0x000000d002002986 */ /* 0x0083e8000c10191c */
[----:B-1----:R-:W3:Y:S01]  /*1346a0*/  LDL.LU R208, [R1+0x1dcc] ;  /* 0x001dcc0001d07983 */ /* 0x002ee20000300800 */
[----:B------:R-:W-:-:S02]  /*1346b0*/  ISETP.LT.AND P1, PT, R228, UR30, !P0 ;  /* 0x0000001ee4007c0c */ /* 0x000fc4000c721270 */
[----:B------:R-:W-:Y:S02]  /*1346c0*/  ISETP.LT.AND P6, PT, R244, UR30, !P0 ;  /* 0x0000001ef4007c0c */ /* 0x000fe4000c7c1270 */
[----:B------:R-:W-:Y:S01]  /*1346d0*/  ISETP.LT.AND P3, PT, R114, UR30, !P0 ;  /* 0x0000001e72007c0c */ /* 0x000fe2000c761270 */
[----:B------:R-:W-:Y:S01]  /*1346e0*/  IMAD.WIDE R4, R217, 0x4, R40 ;  /* 0x00000004d9047825 */ /* 0x000fe200078e0228 */
[----:B------:R-:W-:Y:S02]  /*1346f0*/  ISETP.LT.AND P5, PT, R115, UR30, !P0 ;  /* 0x0000001e73007c0c */ /* 0x000fe4000c7a1270 */
[----:B------:R-:W-:Y:S01]  /*134700*/  ISETP.LT.AND P4, PT, R78, UR30, !P0 ;  /* 0x0000001e4e007c0c */ /* 0x000fe2000c781270 */
[----:B------:R-:W-:-:S04]  /*134710*/  IMAD.WIDE R2, R217, 0x4, R38 ;  /* 0x00000004d9027825 */ /* 0x000fc800078e0226 */
[----:B----4-:R1:W-:Y:S01]  /*134720*/  @P1 STG.E desc[UR28][R4.64], R216 ;  /* 0x000000d804001986 */ /* 0x0103e2000c10191c */
[----:B------:R-:W-:-:S04]  /*134730*/  IMAD.WIDE R6, R217, 0x4, R34 ;  /* 0x00000004d9067825 */ /* 0x000fc800078e0222 */
[C---:B------:R-:W-:Y:S01]  /*134740*/  IMAD.WIDE R8, R217.reuse, 0x4, R32 ;  /* 0x00000004d9087825 */ /* 0x040fe200078e0220 */
[----:B------:R4:W-:Y:S04]  /*134750*/  @P6 STG.E desc[UR28][R2.64], R226 ;  /* 0x000000e202006986 */ /* 0x0009e8000c10191c */
[----:B-1----:R-:W3:Y:S01]  /*134760*/  LDL.LU R216, [R1+0x1dbc] ;  /* 0x001dbc0001d87983 */ /* 0x002ee20000300800 */
[----:B------:R-:W-:-:S05]  /*134770*/  IMAD.WIDE R4, R217, 0x4, R36 ;  /* 0x00000004d9047825 */ /* 0x000fca00078e0224 */
[----:B------:R-:W-:Y:S01]  /*134780*/  @P3 STG.E desc[UR28][R4.64], R246 ;  /* 0x000000f604003986 */ /* 0x000fe2000c10191c */
[----:B------:R-:W-:Y:S02]  /*134790*/  ISETP.LT.AND P2, PT, R79, UR30, !P0 ;  /* 0x0000001e4f007c0c */ /* 0x000fe4000c741270 */
[----:B------:R-:W-:Y:S01]  /*1347a0*/  ISETP.LT.AND P1, PT, R235, UR30, !P0 ;  /* 0x0000001eeb007c0c */ /* 0x000fe2000c721270 */
[C---:B----4-:R-:W-:Y:S01]  /*1347b0*/  IMAD.WIDE R2, R217.reuse, 0x4, R30 ;  /* 0x00000004d9027825 */ /* 0x050fe200078e021e */
[----:B------:R1:W-:Y:S04]  /*1347c0*/  @P5 STG.E desc[UR28][R6.64], R106 ;  /* 0x0000006a06005986 */ /* 0x0003e8000c10191c */
[----:B------:R4:W-:Y:S04]  /*1347d0*/  @P4 STG.E desc[UR28][R8.64], R112 ;  /* 0x0000007008004986 */ /* 0x0009e8000c10191c */
[----:B-1----:R-:W3:Y:S04]  /*1347e0*/  LDL.LU R106, [R1+0x1dac] ;  /* 0x001dac00016a7983 */ /* 0x002ee80000300800 */
[----:B----4-:R-:W4:Y:S01]  /*1347f0*/  LDL.LU R112, [R1+0x18dc] ;  /* 0x0018dc0001707983 */ /* 0x010f220000300800 */
[----:B------:R-:W-:Y:S01]  /*134800*/  IMAD.WIDE R4, R217, 0x4, R28 ;  /* 0x00000004d9047825 */ /* 0x000fe200078e021c */
[----:B------:R-:W-:-:S02]  /*134810*/  ISETP.LT.AND P3, PT, R233, UR30, !P0 ;  /* 0x0000001ee9007c0c */ /* 0x000fc4000c761270 */
[----:B------:R-:W4:Y:S01]  /*134820*/  LDL.LU R246, [R1+0x19bc] ;  /* 0x0019bc0001f67983 */ /* 0x000f220000300800 */
[----:B------:R-:W-:-:S03]  /*134830*/  ISETP.LT.AND P4, PT, R234, UR30, !P0 ;  /* 0x0000001eea007c0c */ /* 0x000fc6000c781270 */
[----:B------:R1:W-:Y:S01]  /*134840*/  @P2 STG.E desc[UR28][R2.64], R205 ;  /* 0x000000cd02002986 */ /* 0x0003e2000c10191c */
[----:B------:R-:W-:Y:S01]  /*134850*/  ISETP.LT.AND P0, PT, R113, UR30, !P0 ;  /* 0x0000001e71007c0c */ /* 0x000fe2000c701270 */
[C---:B------:R-:W-:Y:S02]  /*134860*/  IMAD.WIDE R6, R217.reuse, 0x4, R22 ;  /* 0x00000004d9067825 */ /* 0x040fe400078e0216 */
[----:B-1----:R-:W4:Y:S02]  /*134870*/  LDL.LU R205, [R1+0x171c] ;  /* 0x00171c0001cd7983 */ /* 0x002f240000300800 */
[C---:B------:R-:W-:Y:S02]  /*134880*/  IMAD.WIDE R2, R217.reuse, 0x4, R26 ;  /* 0x00000004d9027825 */ /* 0x040fe400078e021a */
[----:B--2---:R1:W-:Y:S04]  /*134890*/  @P1 STG.E desc[UR28][R4.64], R209 ;  /* 0x000000d104001986 */ /* 0x0043e8000c10191c */
[----:B-1----:R-:W2:Y:S01]  /*1348a0*/  LDL.LU R209, [R1+0x16fc] ;  /* 0x0016fc0001d17983 */ /* 0x002ea20000300800 */
[----:B------:R-:W-:-:S03]  /*1348b0*/  IMAD.WIDE R4, R217, 0x4, R24 ;  /* 0x00000004d9047825 */ /* 0x000fc600078e0218 */
[----:B------:R-:W2:Y:S04]  /*1348c0*/  LDL.LU R217, [R1+0x155c] ;  /* 0x00155c0001d97983 */ /* 0x000ea80000300800 */
[----:B------:R-:W-:Y:S04]  /*1348d0*/  @P3 STG.E desc[UR28][R2.64], R230 ;  /* 0x000000e602003986 */ /* 0x000fe8000c10191c */
[----:B------:R-:W-:Y:S04]  /*1348e0*/  @P4 STG.E desc[UR28][R4.64], R105 ;  /* 0x0000006904004986 */ /* 0x000fe8000c10191c */
[----:B---3--:R1:W-:Y:S04]  /*1348f0*/  @P0 STG.E desc[UR28][R6.64], R208 ;  /* 0x000000d006000986 */ /* 0x0083e8000c10191c */
[----:B-1----:R-:W3:Y:S01]  /*134900*/  LDL.LU R208, [R1+0x148c] ;  /* 0x00148c0001d07983 */ /* 0x002ee20000300800 */
        /* <DEDUP_REMOVED lines=8> */
[----:B-1----:R-:W3:Y:S04]  /*134990*/  LDL.LU R216, [R1+0x12cc] ;  /* 0x0012cc0001d87983 */ /* 0x002ee80000300800 */
[----:B------:R-:W3:Y:S04]  /*1349a0*/  LDL.LU R226, [R1+0x12dc] ;  /* 0x0012dc0001e27983 */ /* 0x000ee80000300800 */
[----:B------:R-:W3:Y:S04]  /*1349b0*/  LDL.LU R0, [R1+0x5f24] ;  /* 0x005f240001007983 */ /* 0x000ee80000300800 */
[----:B------:R-:W3:Y:S01]  /*1349c0*/  LDL.LU R105, [R1+0x10dc] ;  /* 0x0010dc0001697983 */ /* 0x000ee20000300800 */
[----:B------:R-:W-:-:S02]  /*1349d0*/  ISETP.LT.AND P5, PT, R204, UR30, !P6 ;  /* 0x0000001ecc007c0c */ /* 0x000fc4000f7a1270 */
[----:B------:R-:W-:Y:S02]  /*1349e0*/  ISETP.LT.AND P4, PT, R212, UR30, !P6 ;  /* 0x0000001ed4007c0c */ /* 0x000fe4000f781270 */
[----:B------:R-:W-:Y:S01]  /*1349f0*/  ISETP.LT.AND P3, PT, R224, UR30, !P6 ;  /* 0x0000001ee0007c0c */ /* 0x000fe2000f761270 */
[----:B------:R1:W-:Y:S04]  /*134a00*/  @P2 STG.E desc[UR28][R2.64], R106 ;  /* 0x0000006a02002986 */ /* 0x0003e8000c10191c */
[----:B----4-:R4:W-:Y:S04]  /*134a10*/  @P1 STG.E desc[UR28][R4.64], R112 ;  /* 0x0000007004001986 */ /* 0x0109e8000c10191c */
[----:B-1----:R-:W3:Y:S04]  /*134a20*/  LDL.LU R106, [R1+0xeec] ;  /* 0x000eec00016a7983 */ /* 0x002ee80000300800 */
[----:B----4-:R-:W4:Y:S01]  /*134a30*/  LDL.LU R112, [R1+0xdbc] ;  /* 0x000dbc0001707983 */ /* 0x010f220000300800 */
[----:B------:R-:W-:Y:S01]  /*134a40*/  ISETP.LT.AND P0, PT, R228, UR30, !P6 ;  /* 0x0000001ee4007c0c */ /* 0x000fe2000f701270 */
[----:B------:R-:W-:-:S04]  /*134a50*/  IMAD.WIDE R2, R229, 0x4, R46 ;  /* 0x00000004e5027825 */ /* 0x000fc800078e022e */
[C---:B------:R-:W-:Y:S01]  /*134a60*/  IMAD.WIDE R4, R229.reuse, 0x4, R44 ;  /* 0x00000004e5047825 */ /* 0x040fe200078e022c */
[----:B------:R-:W-:Y:S03]  /*134a70*/  @P5 STG.E desc[UR28][R2.64], R246 ;  /* 0x000000f602005986 */ /* 0x000fe6000c10191c */
[C---:B------:R-:W-:Y:S01]  /*134a80*/  IMAD.WIDE R6, R229.reuse, 0x4, R42 ;  /* 0x00000004e5067825 */ /* 0x040fe200078e022a */
[----:B------:R1:W-:Y:S01]  /*134a90*/  @P4 STG.E desc[UR28][R4.64], R205 ;  /* 0x000000cd04004986 */ /* 0x0003e2000c10191c */
[----:B------:R-:W-:Y:S02]  /*134aa0*/  ISETP.LT.AND P2, PT, R244, UR30, !P6 ;  /* 0x0000001ef4007c0c */ /* 0x000fe4000f741270 */
[C---:B------:R-:W-:Y:S01]  /*134ab0*/  IMAD.WIDE R8, R229.reuse, 0x4, R40 ;  /* 0x00000004e5087825 */ /* 0x040fe200078e0228 */
[----:B-1----:R-:W4:Y:S03]  /*134ac0*/  LDL.LU R205, [R1+0x970] ;  /* 0x0009700001cd7983 */ /* 0x002f260000300800 */
[----:B------:R-:W-:Y:S01]  /*134ad0*/  IMAD.WIDE R2, R229, 0x4, R38 ;  /* 0x00000004e5027825 */ /* 0x000fe200078e0226 */
[----:B--2---:R1:W-:Y:S04]  /*134ae0*/  @P3 STG.E desc[UR28][R6.64], R209 ;  /* 0x000000d106003986 */ /* 0x0043e8000c10191c */
[----:B------:R2:W-:Y:S04]  /*134af0*/  @P0 STG.E desc[UR28][R8.64], R217 ;  /* 0x000000d908000986 */ /* 0x0005e8000c10191c */
[----:B-1----:R-:W4:Y:S04]  /*134b00*/  LDL.LU R209, [R1+0xafc] ;  /* 0x000afc0001d17983 */ /* 0x002f280000300800 */
[----:B--2---:R-:W2:Y:S04]  /*134b10*/  LDL.LU R217, [R1+0x4ac] ;  /* 0x0004ac0001d97983 */ /* 0x004ea80000300800 */
        /* <DEDUP_REMOVED lines=14> */
[----:B------:R1:W-:Y:S03]  /*134c00*/  @P5 STG.E desc[UR28][R2.64], R226 ;  /* 0x000000e202005986 */ /* 0x0003e6000c10191c */
[----:B-1----:R-:W-:Y:S01]  /*134c10*/  IMAD.WIDE R4, R229, 0x4, R32 ;  /* 0x00000004e5047825 */ /* 0x002fe200078e0220 */
[----:B------:R-:W3:Y:S04]  /*134c20*/  LDL.LU R216, [R1+0x1f90] ;  /* 0x001f900001d87983 */ /* 0x000ee80000300800 */
[----:B------:R-:W-:Y:S01]  /*134c30*/  @P0 STG.E desc[UR28][R4.64], R105 ;  /* 0x0000006904000986 */ /* 0x000fe2000c10191c */
[----:B------:R-:W-:-:S02]  /*134c40*/  ISETP.LT.AND P2, PT, R233, UR30, !P6 ;  /* 0x0000001ee9007c0c */ /* 0x000fc4000f741270 */
[----:B------:R-:W-:Y:S01]  /*134c50*/  ISETP.LT.AND P1, PT, R234, UR30, !P6 ;  /* 0x0000001eea007c0c */ /* 0x000fe2000f721270 */
[C---:B------:R-:W-:Y:S01]  /*134c60*/  IMAD.WIDE R2, R229.reuse, 0x4, R26 ;  /* 0x00000004e5027825 */ /* 0x040fe200078e021a */
[----:B------:R-:W-:Y:S04]  /*134c70*/  @P4 STG.E desc[UR28][R6.64], R106 ;  /* 0x0000006a06004986 */ /* 0x000fe8000c10191c */
[----:B----4-:R1:W-:Y:S04]  /*134c80*/  @P3 STG.E desc[UR28][R8.64], R112 ;  /* 0x0000007008003986 */ /* 0x0103e8000c10191c */
[----:B-1----:R-:W4:Y:S04]  /*134c90*/  LDL.LU R112, [R1+0x1f30] ;  /* 0x001f300001707983 */ /* 0x002f280000300800 */
[----:B------:R-:W4:Y:S01]  /*134ca0*/  LDL.LU R106, [R1+0x1fc0] ;  /* 0x001fc000016a7983 */ /* 0x000f220000300800 */
[----:B------:R-:W-:Y:S01]  /*134cb0*/  ISETP.GE.AND P5, PT, R0, UR5, PT ;  /* 0x0000000500007c0c */ /* 0x000fe2000bfa6270 */
[----:B------:R-:W-:Y:S01]  /*134cc0*/  IMAD.WIDE R4, R229, 0x4, R24 ;  /* 0x00000004e5047825 */ /* 0x000fe200078e0218 */
[----:B------:R-:W-:Y:S01]  /*134cd0*/  ISETP.LT.AND P6, PT, R113, UR30, !P6 ;  /* 0x0000001e71007c0c */ /* 0x000fe2000f7c1270 */
[----:B------:R-:W4:Y:S01]  /*134ce0*/  LDL.LU R105, [R1+0x1f80] ;  /* 0x001f800001697983 */ /* 0x000f220000300800 */
[----:B------:R-:W-:-:S02]  /*134cf0*/  ISETP.LT.AND P4, PT, R213, UR30, !P5 ;  /* 0x0000001ed5007c0c */ /* 0x000fc4000ef81270 */
[----:B------:R-:W-:Y:S01]  /*134d00*/  ISETP.LT.AND P3, PT, R225, UR30, !P5 ;  /* 0x0000001ee1007c0c */ /* 0x000fe2000ef61270 */
[----:B------:R-:W-:Y:S01]  /*134d10*/  IMAD.WIDE R6, R205, 0x4, R50 ;  /* 0x00000004cd067825 */ /* 0x000fe200078e0232 */
[----:B------:R1:W-:Y:S04]  /*134d20*/  @P2 STG.E desc[UR28][R2.64], R209 ;  /* 0x000000d102002986 */ /* 0x0003e8000c10191c */
[----:B--2---:R2:W-:Y:S04]  /*134d30*/  @P1 STG.E desc[UR28][R4.64], R217 ;  /* 0x000000d904001986 */ /* 0x0045e8000c10191c */
[----:B-1----:R-:W4:Y:S01]  /*134d40*/  LDL.LU R209, [R1+0x1f20] ;  /* 0x001f200001d17983 */ /* 0x002f220000300800 */
[----:B------:R-:W-:-:S03]  /*134d50*/  IMAD.WIDE R2, R229, 0x4, R22 ;  /* 0x00000004e5027825 */ /* 0x000fc600078e0216 */
[----:B--2---:R-:W2:Y:S01]  /*134d60*/  LDL.LU R217, [R1+0x1fb0] ;  /* 0x001fb00001d97983 */ /* 0x004ea20000300800 */
[----:B------:R-:W-:-:S03]  /*134d70*/  IMAD.WIDE R4, R205, 0x4, R52 ;  /* 0x00000004cd047825 */ /* 0x000fc600078e0234 */
[----:B------:R-:W2:Y:S04]  /*134d80*/  LDL.LU R229, [R1+0x1f70] ;  /* 0x001f700001e57983 */ /* 0x000ea80000300800 */
[----:B------:R-:W-:Y:S04]  /*134d90*/  @P6 STG.E desc[UR28][R2.64], R230 ;  /* 0x000000e602006986 */ /* 0x000fe8000c10191c */
[----:B------:R-:W-:Y:S04]  /*134da0*/  @P4 STG.E desc[UR28][R4.64], R246 ;  /* 0x000000f604004986 */ /* 0x000fe8000c10191c */
[----:B------:R-:W2:Y:S04]  /*134db0*/  LDL.LU R0, [R1+0x5f28] ;  /* 0x005f280001007983 */ /* 0x000ea80000300800 */
[----:B---3--:R1:W-:Y:S04]  /*134dc0*/  @P3 STG.E desc[UR28][R6.64], R208 ;  /* 0x000000d006003986 */ /* 0x0083e8000c10191c */
[----:B-1----:R-:W3:Y:S01]  /*134dd0*/  LDL.LU R208, [R1+0x1f10] ;  /* 0x001f100001d07983 */ /* 0x002ee20000300800 */
[----:B------:R-:W-:-:S02]  /*134de0*/  ISETP.LT.AND P0, PT, R245, UR30, !P5 ;  /* 0x0000001ef5007c0c */ /* 0x000fc4000ef01270 */
[----:B------:R-:W-:Y:S01]  /*134df0*/  ISETP.LT.AND P2, PT, R204, UR30, !P5 ;  /* 0x0000001ecc007c0c */ /* 0x000fe2000ef41270 */
[----:B------:R-:W-:Y:S01]  /*134e00*/  IMAD.WIDE R8, R205, 0x4, R48 ;  /* 0x00000004cd087825 */ /* 0x000fe200078e0230 */
[----:B------:R-:W-:-:S03]  /*134e10*/  ISETP.LT.AND P1, PT, R212, UR30, !P5 ;  /* 0x0000001ed4007c0c */ /* 0x000fc6000ef21270 */
[----:B------:R-:W-:-:S04]  /*134e20*/  IMAD.WIDE R2, R205, 0x4, R46 ;  /* 0x00000004cd027825 */ /* 0x000fc800078e022e */
[----:B------:R-:W-:Y:S02]  /*134e30*/  IMAD.WIDE R4, R205, 0x4, R44 ;  /* 0x00000004cd047825 */ /* 0x000fe400078e022c */
[----:B------:R1:W-:Y:S04]  /*134e40*/  @P0 STG.E desc[UR28][R8.64], R216 ;  /* 0x000000d808000986 */ /* 0x0003e8000c10191c */
[----:B-1----:R-:W3:Y:S01]  /*134e50*/  LDL.LU R216, [R1+0x1fa0] ;  /* 0x001fa00001d87983 */ /* 0x002ee20000300800 */
[----:B------:R-:W-:Y:S02]  /*134e60*/  ISETP.LT.AND P6, PT, R224, UR30, !P5 ;  /* 0x0000001ee0007c0c */ /* 0x000fe4000efc1270 */
[----:B------:R-:W-:Y:S02]  /*134e70*/  ISETP.LT.AND P4, PT, R228, UR30, !P5 ;  /* 0x0000001ee4007c0c */ /* 0x000fe4000ef81270 */
[----:B------:R-:W-:-:S02]  /*134e80*/  ISETP.LT.AND P3, PT, R244, UR30, !P5 ;  /* 0x0000001ef4007c0c */ /* 0x000fc4000ef61270 */
[----:B------:R-:W-:Y:S01]  /*134e90*/  ISETP.LT.AND P0, PT, R114, UR30, !P5 ;  /* 0x0000001e72007c0c */ /* 0x000fe2000ef01270 */
[C---:B------:R-:W-:Y:S01]  /*134ea0*/  IMAD.WIDE R6, R205.reuse, 0x4, R38 ;  /* 0x00000004cd067825 */ /* 0x040fe200078e0226 */
[----:B----4-:R1:W-:Y:S04]  /*134eb0*/  @P2 STG.E desc[UR28][R2.64], R112 ;  /* 0x0000007002002986 */ /* 0x0103e8000c10191c */
[----:B------:R4:W-:Y:S04]  /*134ec0*/  @P1 STG.E desc[UR28][R4.64], R106 ;  /* 0x0000006a04001986 */ /* 0x0009e8000c10191c */
[----:B-1----:R-:W3:Y:S04]  /*134ed0*/  LDL.LU R112, [R1+0x93c] ;  /* 0x00093c0001707983 */ /* 0x002ee80000300800 */
[----:B------:R-:W3:Y:S04]  /*134ee0*/  LDL.LU R230, [R1+0x1f60] ;  /* 0x001f600001e67983 */ /* 0x000ee80000300800 */
[----:B------:R-:W3:Y:S04]  /*134ef0*/  LDL.LU R246, [R1+0x1f00] ;  /* 0x001f000001f67983 */ /* 0x000ee80000300800 */
[----:B----4-:R-:W4:Y:S01]  /*134f00*/  LDL.LU R106, [R1+0x1f50] ;  /* 0x001f5000016a7983 */ /* 0x010f220000300800 */
[----:B------:R-:W-:-:S04]  /*134f10*/  IMAD.WIDE R2, R205, 0x4, R42 ;  /* 0x00000004cd027825 */ /* 0x000fc800078e022a */
[----:B------:R-:W-:Y:S01]  /*134f20*/  IMAD.WIDE R4, R205, 0x4, R40 ;  /* 0x00000004cd047825 */ /* 0x000fe200078e0228 */
[----:B------:R1:W-:Y:S01]  /*134f30*/  @P6 STG.E desc[UR28][R2.64], R105 ;  /* 0x0000006902006986 */ /* 0x0003e2000c10191c */
[----:B------:R-:W-:Y:S02]  /*134f40*/  ISETP.LT.AND P2, PT, R115, UR30, !P5 ;  /* 0x0000001e73007c0c */ /* 0x000fe4000ef41270 */
[C---:B------:R-:W-:Y:S01]  /*134f50*/  IMAD.WIDE R8, R205.reuse, 0x4, R36 ;  /* 0x00000004cd087825 */ /* 0x040fe200078e0224 */
[----:B-1----:R-:W4:Y:S03]  /*134f60*/  LDL.LU R105, [R1+0x1ee0] ;  /* 0x001ee00001697983 */ /* 0x002f260000300800 */
[----:B------:R-:W-:Y:S01]  /*134f70*/  IMAD.WIDE R2, R205, 0x4, R34 ;  /* 0x00000004cd027825 */ /* 0x000fe200078e0222 */
[----:B------:R1:W-:Y:S04]  /*134f80*/  @P4 STG.E desc[UR28][R4.64], R209 ;  /* 0x000000d104004986 */ /* 0x0003e8000c10191c */
[----:B--2---:R-:W-:Y:S04]  /*134f90*/  @P3 STG.E desc[UR28][R6.64], R217 ;  /* 0x000000d906003986 */ /* 0x004fe8000c10191c */
[----:B-1----:R-:W2:Y:S04]  /*134fa0*/  LDL.LU R209, [R1+0x1ef0] ;  /* 0x001ef00001d17983 */ /* 0x002ea80000300800 */
[----:B------:R1:W-:Y:S04]  /*134fb0*/  @P0 STG.E desc[UR28][R8.64], R229 ;  /* 0x000000e508000986 */ /* 0x0003e8000c10191c */
[----:B-1----:R-:W2:Y:S04]  /*134fc0*/  LDL.LU R229, [R1+0x1ed0] ;  /* 0x001ed00001e57983 */ /* 0x002ea80000300800 */
[----:B------:R-:W2:Y:S04]  /*134fd0*/  LDL.LU R217, [R1+0x1ec0] ;  /* 0x001ec00001d97983 */ /* 0x000ea80000300800 */
[----:B---3--:R1:W-:Y:S04]  /*134fe0*/  @P2 STG.E desc[UR28][R2.64], R208 ;  /* 0x000000d002002986 */ /* 0x0083e8000c10191c */
[----:B-1----:R-:W3:Y:S01]  /*134ff0*/  LDL.LU R208, [R1+0x1980] ;  /* 0x0019800001d07983 */ /* 0x002ee20000300800 */
        /* <DEDUP_REMOVED lines=9> */
[----:B------:R-:W3:Y:S01]  /*135090*/  LDL.LU R216, [R1+0x18c0] ;  /* 0x0018c00001d87983 */ /* 0x000ee20000300800 */
[----:B------:R-:W-:Y:S02]  /*1350a0*/  ISETP.LT.AND P1, PT, R234, UR30, !P5 ;  /* 0x0000001eea007c0c */ /* 0x000fe4000ef21270 */
[----:B------:R-:W-:Y:S02]  /*1350b0*/  ISETP.LT.AND P5, PT, R113, UR30, !P5 ;  /* 0x0000001e71007c0c */ /* 0x000fe4000efa1270 */
[----:B------:R-:W-:-:S04]  /*1350c0*/  ISETP.GE.AND P0, PT, R0, UR5, PT ;  /* 0x0000000500007c0c */ /* 0x000fc8000bf06270 */
[----:B------:R-:W-:Y:S01]  /*1350d0*/  ISETP.LT.AND P2, PT, R213, UR30, !P0 ;  /* 0x0000001ed5007c0c */ /* 0x000fe2000c741270 */
[----:B------:R1:W-:Y:S04]  /*1350e0*/  @P3 STG.E desc[UR28][R2.64], R230 ;  /* 0x000000e602003986 */ /* 0x0003e8000c10191c */
[----:B------:R1:W-:Y:S04]  /*1350f0*/  @P6 STG.E desc[UR28][R4.64], R246 ;  /* 0x000000f604006986 */ /* 0x0003e8000c10191c */
[----:B----4-:R4:W-:Y:S04]  /*135100*/  @P4 STG.E desc[UR28][R6.64], R106 ;  /* 0x0000006a06004986 */ /* 0x0109e8000c10191c */
[----:B-1----:R-:W3:Y:S01]  /*135110*/  LDL.LU R230, [R1+0x16d0] ;  /* 0x0016d00001e67983 */ /* 0x002ee20000300800 */
[----:B------:R-:W-:-:S04]  /*135120*/  IMAD.WIDE R2, R205, 0x4, R24 ;  /* 0x00000004cd027825 */ /* 0x000fc800078e0218 */
[----:B------:R-:W-:Y:S01]  /*135130*/  IMAD.WIDE R4, R205, 0x4, R22 ;  /* 0x00000004cd047825 */ /* 0x000fe200078e0216 */
[----:B----4-:R-:W4:Y:S04]  /*135140*/  LDL.LU R106, [R1+0x1740] ;  /* 0x00174000016a7983 */ /* 0x010f280000300800 */
[----:B------:R-:W4:Y:S01]  /*135150*/  LDL.LU R205, [R1+0x15f0] ;  /* 0x0015f00001cd7983 */ /* 0x000f220000300800 */
[----:B------:R-:W-:-:S03]  /*135160*/  ISETP.LT.AND P6, PT, R225, UR30, !P0 ;  /* 0x0000001ee1007c0c */ /* 0x000fc6000c7c1270 */
[----:B------:R1:W-:Y:S01]  /*135170*/  @P1 STG.E desc[UR28][R2.64], R105 ;  /* 0x0000006902001986 */ /* 0x0003e2000c10191c */
[----:B------:R-:W-:-:S03]  /*135180*/  IMAD.WIDE R6, R112, 0x4, R52 ;  /* 0x0000000470067825 */ /* 0x000fc600078e0234 */
[----:B------:R-:W4:Y:S01]  /*135190*/  LDL.LU R246, [R1+0x15b0] ;  /* 0x0015b00001f67983 */ /* 0x000f220000300800 */
[----:B------:R-:W-:Y:S01]  /*1351a0*/  ISETP.LT.AND P4, PT, R245, UR30, !P0 ;  /* 0x0000001ef5007c0c */ /* 0x000fe2000c781270 */
[C---:B-1----:R-:W-:Y:S02]  /*1351b0*/  IMAD.WIDE R2, R112.reuse, 0x4, R50 ;  /* 0x0000000470027825 */ /* 0x042fe400078e0232 */
[----:B--2---:R1:W-:Y:S04]  /*1351c0*/  @P5 STG.E desc[UR28][R4.64], R209 ;  /* 0x000000d104005986 */ /* 0x0043e8000c10191c */
[----:B-1----:R-:W2:Y:S04]  /*1351d0*/  LDL.LU R209, [R1+0x1570] ;  /* 0x0015700001d17983 */ /* 0x002ea80000300800 */
[----:B------:R1:W-:Y:S01]  /*1351e0*/  @P2 STG.E desc[UR28][R6.64], R229 ;  /* 0x000000e506002986 */ /* 0x0003e2000c10191c */
[----:B------:R-:W-:-:S03]  /*1351f0*/  IMAD.WIDE R4, R112, 0x4, R48 ;  /* 0x0000000470047825 */ /* 0x000fc600078e0230 */
[----:B------:R1:W-:Y:S04]  /*135200*/  @P6 STG.E desc[UR28][R2.64], R217 ;  /* 0x000000d902006986 */ /* 0x0003e8000c10191c */
[----:B-1----:R-:W2:Y:S04]  /*135210*/  LDL.LU R229, [R1+0x1450] ;  /* 0x0014500001e57983 */ /* 0x002ea80000300800 */
[----:B------:R-:W2:Y:S04]  /*135220*/  LDL.LU R0, [R1+0x5f2c] ;  /* 0x005f2c0001007983 */ /* 0x000ea80000300800 */
[----:B------:R-:W2:Y:S04]  /*135230*/  LDL.LU R105, [R1+0x1400] ;  /* 0x0014000001697983 */ /* 0x000ea80000300800 */
[----:B------:R-:W2:Y:S04]  /*135240*/  LDL.LU R217, [R1+0x1420] ;  /* 0x0014200001d97983 */ /* 0x000ea80000300800 */
[----:B---3--:R1:W-:Y:S04]  /*135250*/  @P4 STG.E desc[UR28][R4.64], R208 ;  /* 0x000000d004004986 */ /* 0x0083e8000c10191c */
[----:B-1----:R-:W3:Y:S01]  /*135260*/  LDL.LU R208, [R1+0x12e0] ;  /* 0x0012e00001d07983 */ /* 0x002ee20000300800 */
        /* <DEDUP_REMOVED lines=9> */
[----:B------:R-:W3:Y:S01]  /*135300*/  LDL.LU R216, [R1+0x938] ;  /* 0x0009380001d87983 */ /* 0x000ee20000300800 */
[----:B------:R-:W-:Y:S02]  /*135310*/  ISETP.LT.AND P6, PT, R244, UR30, !P0 ;  /* 0x0000001ef4007c0c */ /* 0x000fe4000c7c1270 */
[----:B------:R-:W-:Y:S02]  /*135320*/  ISETP.LT.AND P4, PT, R114, UR30, !P0 ;  /* 0x0000001e72007c0c */ /* 0x000fe4000c781270 */
[----:B------:R-:W-:Y:S01]  /*135330*/  ISETP.LT.AND P3, PT, R115, UR30, !P0 ;  /* 0x0000001e73007c0c */ /* 0x000fe2000c761270 */
[----:B------:R-:W-:Y:S04]  /*135340*/  @P5 STG.E desc[UR28][R2.64], R230 ;  /* 0x000000e602005986 */ /* 0x000fe8000c10191c */
[----:B----4-:R1:W-:Y:S04]  /*135350*/  @P2 STG.E desc[UR28][R4.64], R106 ;  /* 0x0000006a04002986 */ /* 0x0103e8000c10191c */
[----:B------:R4:W-:Y:S04]  /*135360*/  @P1 STG.E desc[UR28][R6.64], R205 ;  /* 0x000000cd06001986 */ /* 0x0009e8000c10191c */
[----:B-1----:R-:W3:Y:S04]  /*135370*/  LDL.LU R106, [R1+0xdd0] ;  /* 0x000dd000016a7983 */ /* 0x002ee80000300800 */
[----:B----4-:R-:W4:Y:S01]  /*135380*/  LDL.LU R205, [R1+0x8b0] ;  /* 0x0008b00001cd7983 */ /* 0x010f220000300800 */
[----:B------:R-:W-:Y:S01]  /*135390*/  IMAD.WIDE R2, R112, 0x4, R38 ;  /* 0x0000000470027825 */ /* 0x000fe200078e0226 */
[----:B------:R-:W-:-:S03]  /*1353a0*/  ISETP.LT.AND P5, PT, R78, UR30, !P0 ;  /* 0x0000001e4e007c0c */ /* 0x000fc6000c7a1270 */
[C---:B------:R-:W-:Y:S01]  /*1353b0*/  IMAD.WIDE R4, R112.reuse, 0x4, R36 ;  /* 0x0000000470047825 */ /* 0x040fe200078e0224 */
[----:B------:R-:W-:Y:S01]  /*1353c0*/  ISETP.LT.AND P2, PT, R79, UR30, !P0 ;  /* 0x0000001e4f007c0c */ /* 0x000fe2000c741270 */
[----:B------:R1:W-:Y:S04]  /*1353d0*/  @P6 STG.E desc[UR28][R2.64], R246 ;  /* 0x000000f602006986 */ /* 0x0003e8000c10191c */
[----:B------:R-:W4:Y:S01]  /*1353e0*/  LDL.LU R230, [R1+0xb70] ;  /* 0x000b700001e67983 */ /* 0x000f220000300800 */
[C---:B------:R-:W-:Y:S01]  /*1353f0*/  IMAD.WIDE R6, R112.reuse, 0x4, R34 ;  /* 0x0000000470067825 */ /* 0x040fe200078e0222 */
[----:B------:R-:W-:Y:S02]  /*135400*/  ISETP.LT.AND P1, PT, R235, UR30, !P0 ;  /* 0x0000001eeb007c0c */ /* 0x000fe4000c721270 */
[----:B-1----:R-:W4:Y:S01]  /*135410*/  LDL.LU R246, [R1+0x1f44] ;  /* 0x001f440001f67983 */ /* 0x002f220000300800 */
[----:B------:R-:W-:-:S03]  /*135420*/  IMAD.WIDE R2, R112, 0x4, R32 ;  /* 0x0000000470027825 */ /* 0x000fc600078e0220 */
[----:B--2---:R1:W-:Y:S04]  /*135430*/  @P4 STG.E desc[UR28][R4.64], R209 ;  /* 0x000000d104004986 */ /* 0x0043e8000c10191c */
[----:B-1----:R-:W2:Y:S01]  /*135440*/  LDL.LU R209, [R1+0x1fd4] ;  /* 0x001fd40001d17983 */ /* 0x002ea20000300800 */
[----:B------:R-:W-:-:S03]  /*135450*/  IMAD.WIDE R4, R112, 0x4, R30 ;  /* 0x0000000470047825 */ /* 0x000fc600078e021e */
[----:B------:R1:W-:Y:S04]  /*135460*/  @P3 STG.E desc[UR28][R6.64], R229 ;  /* 0x000000e506003986 */ /* 0x0003e8000c10191c */
[----:B------:R-:W-:Y:S04]  /*135470*/  @P5 STG.E desc[UR28][R2.64], R105 ;  /* 0x0000006902005986 */ /* 0x000fe8000c10191c */
[----:B-1----:R-:W2:Y:S01]  /*135480*/  LDL.LU R229, [R1+0x1f94] ;  /* 0x001f940001e57983 */ /* 0x002ea20000300800 */
[----:B------:R-:W-:-:S03]  /*135490*/  IMAD.WIDE R6, R112, 0x4, R28 ;  /* 0x0000000470067825 */ /* 0x000fc600078e021c */
[----:B------:R1:W-:Y:S04]  /*1354a0*/  @P2 STG.E desc[UR28][R4.64], R217 ;  /* 0x000000d904002986 */ /* 0x0003e8000c10191c */
[----:B-1----:R-:W2:Y:S04]  /*1354b0*/  LDL.LU R217, [R1+0x1f34] ;  /* 0x001f340001d97983 */ /* 0x002ea80000300800 */
[----:B---3--:R1:W-:Y:S04]  /*1354c0*/  @P1 STG.E desc[UR28][R6.64], R208 ;  /* 0x000000d006001986 */ /* 0x0083e8000c10191c */
[----:B-1----:R-:W3:Y:S01]  /*1354d0*/  LDL.LU R208, [R1+0x1fc4] ;  /* 0x001fc40001d07983 */ /* 0x002ee20000300800 */
[----:B------:R-:W-:-:S02]  /*1354e0*/  ISETP.LT.AND P6, PT, R233, UR30, !P0 ;  /* 0x0000001ee9007c0c */ /* 0x000fc4000c7c1270 */
[----:B------:R-:W-:Y:S01]  /*1354f0*/  ISETP.LT.AND P4, PT, R234, UR30, !P0 ;  /* 0x0000001eea007c0c */ /* 0x000fe2000c781270 */
[C---:B------:R-:W-:Y:S01]  /*135500*/  IMAD.WIDE R2, R112.reuse, 0x4, R26 ;  /* 0x0000000470027825 */ /* 0x040fe200078e021a */
[----:B------:R-:W3:Y:S03]  /*135510*/  LDL.LU R105, [R1+0x1f84] ;  /* 0x001f840001697983 */ /* 0x000ee60000300800 */
        /* <DEDUP_REMOVED lines=9> */
[----:B----4-:R4:W-:Y:S04]  /*1355b0*/  @P4 STG.E desc[UR28][R4.64], R205 ;  /* 0x000000cd04004986 */ /* 0x0109e8000c10191c */
[----:B-1----:R-:W3:Y:S01]  /*1355c0*/  LDL.LU R106, [R1+0x1f24] ;  /* 0x001f2400016a7983 */ /* 0x002ee20000300800 */
[----:B------:R-:W-:-:S03]  /*1355d0*/  IMAD.WIDE R2, R112, 0x4, R22 ;  /* 0x0000000470027825 */ /* 0x000fc600078e0216 */
[----:B----4-:R-:W4:Y:S04]  /*1355e0*/  LDL.LU R205, [R1+0x1fb4] ;  /* 0x001fb40001cd7983 */ /* 0x010f280000300800 */
        /* <DEDUP_REMOVED lines=10> */
[----:B------:R1:W-:Y:S04]  /*135690*/  @P1 STG.E desc[UR28][R8.64], R229 ;  /* 0x000000e508001986 */ /* 0x0003e8000c10191c */
[----:B------:R-:W2:Y:S04]  /*1356a0*/  LDL.LU R0, [R1+0x5f30] ;  /* 0x005f300001007983 */ /* 0x000ea80000300800 */
[----:B-1----:R-:W2:Y:S04]  /*1356b0*/  LDL.LU R229, [R1+0x1fa4] ;  /* 0x001fa40001e57983 */ /* 0x002ea80000300800 */
        /* <DEDUP_REMOVED lines=20> */
[----:B----4-:R-:W-:Y:S04]  /*135800*/  @P2 STG.E desc[UR28][R4.64], R205 ;  /* 0x000000cd04002986 */ /* 0x010fe8000c10191c */
[----:B------:R4:W-:Y:S04]  /*135810*/  @P1 STG.E desc[UR28][R2.64], R112 ;  /* 0x0000007002001986 */ /* 0x0009e8000c10191c */
[----:B-1----:R-:W3:Y:S04]  /*135820*/  LDL.LU R106, [R1+0x1ef4] ;  /* 0x001ef400016a7983 */ /* 0x002ee80000300800 */
[----:B----4-:R-:W4:Y:S01]  /*135830*/  LDL.LU R112, [R1+0x1ed4] ;  /* 0x001ed40001707983 */ /* 0x010f220000300800 */
[----:B------:R-:W-:-:S03]  /*135840*/  ISETP.LT.AND P1, PT, R79, UR30, !P3 ;  /* 0x0000001e4f007c0c */ /* 0x000fc6000df21270 */
[----:B------:R-:W4:Y:S01]  /*135850*/  LDL.LU R105, [R1+0x1ec4] ;  /* 0x001ec40001697983 */ /* 0x000f220000300800 */
[----:B------:R-:W-:Y:S01]  /*135860*/  IMAD.WIDE R2, R216, 0x4, R32 ;  /* 0x00000004d8027825 */ /* 0x000fe200078e0220 */
[----:B------:R-:W-:Y:S02]  /*135870*/  ISETP.LT.AND P5, PT, R233, UR30, !P3 ;  /* 0x0000001ee9007c0c */ /* 0x000fe4000dfa1270 */
[----:B------:R-:W4:Y:S01]  /*135880*/  LDL.LU R205, [R1+0x1984] ;  /* 0x0019840001cd7983 */ /* 0x000f220000300800 */
[----:B------:R-:W-:Y:S01]  /*135890*/  ISETP.LT.AND P2, PT, R234, UR30, !P3 ;  /* 0x0000001eea007c0c */ /* 0x000fe2000df41270 */
[----:B------:R-:W-:-:S04]  /*1358a0*/  IMAD.WIDE R4, R216, 0x4, R28 ;  /* 0x00000004d8047825 */ /* 0x000fc800078e021c */
[----:B------:R-:W-:Y:S01]  /*1358b0*/  IMAD.WIDE R6, R216, 0x4, R26 ;  /* 0x00000004d8067825 */ /* 0x000fe200078e021a */
[----:B--2---:R1:W-:Y:S01]  /*1358c0*/  @P6 STG.E desc[UR28][R8.64], R209 ;  /* 0x000000d108006986 */ /* 0x0043e2000c10191c */
[----:B------:R-:W-:-:S03]  /*1358d0*/  ISETP.LT.AND P6, PT, R235, UR30, !P3 ;  /* 0x0000001eeb007c0c */ /* 0x000fc6000dfc1270 */
[----:B-1----:R-:W2:Y:S04]  /*1358e0*/  LDL.LU R209, [R1+0x18c4] ;  /* 0x0018c40001d17983 */ /* 0x002ea80000300800 */
[----:B------:R1:W-:Y:S01]  /*1358f0*/  @P4 STG.E desc[UR28][R2.64], R229 ;  /* 0x000000e502004986 */ /* 0x0003e2000c10191c */
[----:B------:R-:W-:-:S04]  /*135900*/  IMAD.WIDE R8, R216, 0x4, R24 ;  /* 0x00000004d8087825 */ /* 0x000fc800078e0218 */
[----:B-1----:R-:W-:Y:S01]  /*135910*/  IMAD.WIDE R2, R216, 0x4, R30 ;  /* 0x00000004d8027825 */ /* 0x002fe200078e021e */
[----:B------:R-:W2:Y:S04]  /*135920*/  LDL.LU R229, [R1+0x16d4] ;  /* 0x0016d40001e57983 */ /* 0x000ea80000300800 */
[----:B------:R-:W-:Y:S04]  /*135930*/  @P1 STG.E desc[UR28][R2.64], R226 ;  /* 0x000000e202001986 */ /* 0x000fe8000c10191c */
[----:B------:R-:W-:Y:S04]  /*135940*/  @P6 STG.E desc[UR28][R4.64], R230 ;  /* 0x000000e604006986 */ /* 0x000fe8000c10191c */
[----:B------:R-:W-:Y:S04]  /*135950*/  @P5 STG.E desc[UR28][R6.64], R246 ;  /* 0x000000f606005986 */ /* 0x000fe8000c10191c */
[----:B---3--:R1:W-:Y:S04]  /*135960*/  @P2 STG.E desc[UR28][R8.64], R208 ;  /* 0x000000d008002986 */ /* 0x0083e8000c10191c */
[----:B-1----:R-:W3:Y:S01]  /*135970*/  LDL.LU R208, [R1+0x1744] ;  /* 0x0017440001d07983 */ /* 0x002ee20000300800 */
[----:B------:R-:W-:-:S02]  /*135980*/  ISETP.GE.AND P0, PT, R0, UR5, PT ;  /* 0x0000000500007c0c */ /* 0x000fc4000bf06270 */
[----:B------:R-:W-:Y:S02]  /*135990*/  ISETP.LT.AND P3, PT, R113, UR30, !P3 ;  /* 0x0000001e71007c0c */ /* 0x000fe4000df61270 */
[----:B------:R-:W-:Y:S01]  /*1359a0*/  ISETP.LT.AND P4, PT, R213, UR30, !P0 ;  /* 0x0000001ed5007c0c */ /* 0x000fe2000c781270 */
[----:B------:R-:W-:Y:S02]  /*1359b0*/  IMAD.WIDE R2, R216, 0x4, R22 ;  /* 0x00000004d8027825 */ /* 0x000fe400078e0216 */
[----:B------:R-:W3:Y:S02]  /*1359c0*/  LDL.LU R216, [R1+0x15f4] ;  /* 0x0015f40001d87983 */ /* 0x000ee40000300800 */
[----:B------:R-:W-:Y:S02]  /*1359d0*/  IMAD.WIDE R4, R217, 0x4, R52 ;  /* 0x00000004d9047825 */ /* 0x000fe400078e0234 */
[----:B------:R-:W3:Y:S04]  /*1359e0*/  LDL.LU R226, [R1+0x15b4] ;  /* 0x0015b40001e27983 */ /* 0x000ee80000300800 */
[----:B------:R-:W3:Y:S04]  /*1359f0*/  LDL.LU R0, [R1+0x5f34] ;  /* 0x005f340001007983 */ /* 0x000ee80000300800 */
[----:B------:R-:W3:Y:S01]  /*135a00*/  LDL.LU R246, [R1+0x1574] ;  /* 0x0015740001f67983 */ /* 0x000ee20000300800 */
[----:B------:R-:W-:-:S02]  /*135a10*/  ISETP.LT.AND P6, PT, R225, UR30, !P0 ;  /* 0x0000001ee1007c0c */ /* 0x000fc4000c7c1270 */
[----:B------:R-:W-:Y:S02]  /*135a20*/  ISETP.LT.AND P5, PT, R245, UR30, !P0 ;  /* 0x0000001ef5007c0c */ /* 0x000fe4000c7a1270 */
[----:B------:R-:W-:Y:S01]  /*135a30*/  ISETP.LT.AND P2, PT, R204, UR30, !P0 ;  /* 0x0000001ecc007c0c */ /* 0x000fe2000c741270 */
[----:B------:R-:W-:Y:S01]  /*135a40*/  IMAD.WIDE R6, R217, 0x4, R46 ;  /* 0x00000004d9067825 */ /* 0x000fe200078e022e */
[----:B------:R-:W-:-:S03]  /*135a50*/  ISETP.LT.AND P1, PT, R212, UR30, !P0 ;  /* 0x0000001ed4007c0c */ /* 0x000fc6000c721270 */
[C---:B------:R-:W-:Y:S01]  /*135a60*/  IMAD.WIDE R8, R217.reuse, 0x4, R44 ;  /* 0x00000004d9087825 */ /* 0x040fe200078e022c */
[----:B------:R1:W-:Y:S04]  /*135a70*/  @P3 STG.E desc[UR28][R2.64], R106 ;  /* 0x0000006a02003986 */ /* 0x0003e8000c10191c */
[----:B----4-:R4:W-:Y:S04]  /*135a80*/  @P4 STG.E desc[UR28][R4.64], R112 ;  /* 0x0000007004004986 */ /* 0x0109e8000c10191c */
[----:B-1----:R-:W3:Y:S04]  /*135a90*/  LDL.LU R106, [R1+0x1454] ;  /* 0x00145400016a7983 */ /* 0x002ee80000300800 */
[----:B----4-:R-:W4:Y:S01]  /*135aa0*/  LDL.LU R112, [R1+0x1404] ;  /* 0x0014040001707983 */ /* 0x010f220000300800 */
[----:B------:R-:W-:-:S04]  /*135ab0*/  IMAD.WIDE R2, R217, 0x4, R50 ;  /* 0x00000004d9027825 */ /* 0x000fc800078e0232 */
[----:B------:R-:W-:Y:S01]  /*135ac0*/  IMAD.WIDE R4, R217, 0x4, R48 ;  /* 0x00000004d9047825 */ /* 0x000fe200078e0230 */
[----:B------:R-:W-:Y:S04]  /*135ad0*/  @P6 STG.E desc[UR28][R2.64], R105 ;  /* 0x0000006902006986 */ /* 0x000fe8000c10191c */
[----:B------:R1:W-:Y:S01]  /*135ae0*/  @P5 STG.E desc[UR28][R4.64], R205 ;  /* 0x000000cd04005986 */ /* 0x0003e2000c10191c */
[----:B------:R-:W-:-:S03]  /*135af0*/  ISETP.LT.AND P4, PT, R224, UR30, !P0 ;  /* 0x0000001ee0007c0c */ /* 0x000fc6000c781270 */
[----:B-1----:R-:W4:Y:S01]  /*135b00*/  LDL.LU R205, [R1+0x1424] ;  /* 0x0014240001cd7983 */ /* 0x002f220000300800 */
[----:B------:R-:W-:-:S03]  /*135b10*/  IMAD.WIDE R2, R217, 0x4, R42 ;  /* 0x00000004d9027825 */ /* 0x000fc600078e022a */
        /* <DEDUP_REMOVED lines=18> */
[----:B------:R1:W-:Y:S04]  /*135c40*/  @P6 STG.E desc[UR28][R2.64], R226 ;  /* 0x000000e202006986 */ /* 0x0003e8000c10191c */
[----:B-1----:R-:W3:Y:S01]  /*135c50*/  LDL.LU R216, [R1+0x1f48] ;  /* 0x001f480001d87983 */ /* 0x002ee20000300800 */
[----:B------:R-:W-:-:S05]  /*135c60*/  IMAD.WIDE R4, R217, 0x4, R36 ;  /* 0x00000004d9047825 */ /* 0x000fca00078e0224 */
[----:B------:R1:W-:Y:S01]  /*135c70*/  @P1 STG.E desc[UR28][R4.64], R246 ;  /* 0x000000f604001986 */ /* 0x0003e2000c10191c */
[----:B------:R-:W-:Y:S02]  /*135c80*/  ISETP.LT.AND P4, PT, R79, UR30, !P0 ;  /* 0x0000001e4f007c0c */ /* 0x000fe4000c781270 */
[----:B------:R-:W-:Y:S01]  /*135c90*/  ISETP.LT.AND P3, PT, R235, UR30, !P0 ;  /* 0x0000001eeb007c0c */ /* 0x000fe2000c761270 */
[----:B------:R-:W-:Y:S01]  /*135ca0*/  IMAD.WIDE R2, R217, 0x4, R30 ;  /* 0x00000004d9027825 */ /* 0x000fe200078e021e */
[----:B------:R-:W-:-:S03]  /*135cb0*/  ISETP.LT.AND P1, PT, R233, UR30, !P0 ;  /* 0x0000001ee9007c0c */ /* 0x000fc6000c721270 */
[----:B-1----:R-:W-:Y:S01]  /*135cc0*/  IMAD.WIDE R4, R217, 0x4, R28 ;  /* 0x00000004d9047825 */ /* 0x002fe200078e021c */
[----:B------:R1:W-:Y:S04]  /*135cd0*/  @P5 STG.E desc[UR28][R6.64], R106 ;  /* 0x0000006a06005986 */ /* 0x0003e8000c10191c */
[----:B----4-:R4:W-:Y:S04]  /*135ce0*/  @P2 STG.E desc[UR28][R8.64], R112 ;  /* 0x0000007008002986 */ /* 0x0109e8000c10191c */
[----:B-1----:R-:W3:Y:S04]  /*135cf0*/  LDL.LU R106, [R1+0x1fd8] ;  /* 0x001fd800016a7983 */ /* 0x002ee80000300800 */
[----:B----4-:R-:W4:Y:S01]  /*135d00*/  LDL.LU R112, [R1+0x1f98] ;  /* 0x001f980001707983 */ /* 0x010f220000300800 */
[----:B------:R-:W-:-:S03]  /*135d10*/  ISETP.LT.AND P2, PT, R234, UR30, !P0 ;  /* 0x0000001eea007c0c */ /* 0x000fc6000c741270 */
[----:B------:R-:W4:Y:S01]  /*135d20*/  LDL.LU R246, [R1+0x1f38] ;  /* 0x001f380001f67983 */ /* 0x000f220000300800 */
[----:B------:R-:W-:-:S03]  /*135d30*/  ISETP.LT.AND P0, PT, R113, UR30, !P0 ;  /* 0x0000001e71007c0c */ /* 0x000fc6000c701270 */
[----:B------:R1:W-:Y:S01]  /*135d40*/  @P4 STG.E desc[UR28][R2.64], R205 ;  /* 0x000000cd02004986 */ /* 0x0003e2000c10191c */
[----:B------:R-:W-:-:S03]  /*135d50*/  IMAD.WIDE R6, R217, 0x4, R22 ;  /* 0x00000004d9067825 */ /* 0x000fc600078e0216 */
[----:B-1----:R-:W4:Y:S01]  /*135d60*/  LDL.LU R205, [R1+0x1fc8] ;  /* 0x001fc80001cd7983 */ /* 0x002f220000300800 */
[----:B------:R-:W-:-:S03]  /*135d70*/  IMAD.WIDE R2, R217, 0x4, R24 ;  /* 0x00000004d9027825 */ /* 0x000fc600078e0218 */
        /* <DEDUP_REMOVED lines=22> */
[----:B------:R-:W-:Y:S02]  /*135ee0*/  ISETP.LT.AND P1, PT, R224, UR30, !P6 ;  /* 0x0000001ee0007c0c */ /* 0x000fe4000f721270 */
[----:B------:R-:W-:Y:S01]  /*135ef0*/  ISETP.LT.AND P0, PT, R228, UR30, !P6 ;  /* 0x0000001ee4007c0c */ /* 0x000fe2000f701270 */
[----:B------:R-:W-:-:S04]  /*135f00*/  IMAD.WIDE R6, R229, 0x4, R42 ;  /* 0x00000004e5067825 */ /* 0x000fc800078e022a */
        /* <DEDUP_REMOVED lines=33> */
[----:B------:R1:W-:Y:S01]  /*136120*/  @P0 STG.E desc[UR28][R4.64], R105 ;  /* 0x0000006904000986 */ /* 0x0003e2000c10191c */
[----:B------:R-:W-:-:S02]  /*136130*/  ISETP.LT.AND P4, PT, R233, UR30, !P6 ;  /* 0x0000001ee9007c0c */ /* 0x000fc4000f781270 */
[----:B------:R-:W-:Y:S01]  /*136140*/  ISETP.LT.AND P3, PT, R234, UR30, !P6 ;  /* 0x0000001eea007c0c */ /* 0x000fe2000f761270 */
[----:B------:R-:W-:Y:S01]  /*136150*/  IMAD.WIDE R2, R229, 0x4, R26 ;  /* 0x00000004e5027825 */ /* 0x000fe200078e021a */
[----:B------:R-:W-:Y:S02]  /*136160*/  ISETP.GE.AND P5, PT, R0, UR5, PT ;  /* 0x0000000500007c0c */ /* 0x000fe4000bfa6270 */
[----:B------:R-:W-:Y:S01]  /*136170*/  ISETP.LT.AND P6, PT, R113, UR30, !P6 ;  /* 0x0000001e71007c0c */ /* 0x000fe2000f7c1270 */
[----:B-1----:R-:W-:Y:S01]  /*136180*/  IMAD.WIDE R4, R229, 0x4, R24 ;  /* 0x00000004e5047825 */ /* 0x002fe200078e0218 */
[----:B------:R-:W-:Y:S04]  /*136190*/  @P2 STG.E desc[UR28][R6.64], R106 ;  /* 0x0000006a06002986 */ /* 0x000fe8000c10191c */
[----:B----4-:R1:W-:Y:S04]  /*1361a0*/  @P1 STG.E desc[UR28][R8.64], R112 ;  /* 0x0000007008001986 */ /* 0x0103e8000c10191c */
[----:B-1----:R-:W4:Y:S04]  /*1361b0*/  LDL.LU R112, [R1+0x18c8] ;  /* 0x0018c80001707983 */ /* 0x002f280000300800 */
[----:B------:R-:W4:Y:S01]  /*1361c0*/  LDL.LU R106, [R1+0x16d8] ;  /* 0x0016d800016a7983 */ /* 0x000f220000300800 */
[----:B------:R-:W-:-:S03]  /*1361d0*/  ISETP.LT.AND P2, PT, R213, UR30, !P5 ;  /* 0x0000001ed5007c0c */ /* 0x000fc6000ef41270 */
[----:B------:R-:W4:Y:S01]  /*1361e0*/  LDL.LU R105, [R1+0x1748] ;  /* 0x0017480001697983 */ /* 0x000f220000300800 */
[----:B------:R-:W-:Y:S01]  /*1361f0*/  ISETP.LT.AND P1, PT, R225, UR30, !P5 ;  /* 0x0000001ee1007c0c */ /* 0x000fe2000ef21270 */
[----:B------:R-:W-:Y:S02]  /*136200*/  IMAD.WIDE R6, R205, 0x4, R50 ;  /* 0x00000004cd067825 */ /* 0x000fe400078e0232 */
        /* <DEDUP_REMOVED lines=18> */
[----:B------:R1:W-:Y:S01]  /*136330*/  @P0 STG.E desc[UR28][R8.64], R216 ;  /* 0x000000d808000986 */ /* 0x0003e2000c10191c */
[----:B------:R-:W-:-:S03]  /*136340*/  ISETP.LT.AND P6, PT, R224, UR30, !P5 ;  /* 0x0000001ee0007c0c */ /* 0x000fc6000efc1270 */
[----:B-1----:R-:W3:Y:S01]  /*136350*/  LDL.LU R216, [R1+0x1408] ;  /* 0x0014080001d87983 */ /* 0x002ee20000300800 */
[----:B------:R-:W-:Y:S02]  /*136360*/  ISETP.LT.AND P2, PT, R228, UR30, !P5 ;  /* 0x0000001ee4007c0c */ /* 0x000fe4000ef41270 */
[----:B------:R-:W-:Y:S02]  /*136370*/  ISETP.LT.AND P1, PT, R244, UR30, !P5 ;  /* 0x0000001ef4007c0c */ /* 0x000fe4000ef21270 */
[----:B------:R-:W-:Y:S01]  /*136380*/  ISETP.LT.AND P0, PT, R114, UR30, !P5 ;  /* 0x0000001e72007c0c */ /* 0x000fe2000ef01270 */
[----:B------:R-:W-:-:S04]  /*136390*/  IMAD.WIDE R6, R205, 0x4, R38 ;  /* 0x00000004cd067825 */ /* 0x000fc800078e0226 */
        /* <DEDUP_REMOVED lines=10> */
[----:B------:R-:W-:-:S03]  /*136440*/  ISETP.LT.AND P4, PT, R115, UR30, !P5 ;  /* 0x0000001e73007c0c */ /* 0x000fc6000ef81270 */
[----:B-1----:R-:W4:Y:S01]  /*136450*/  LDL.LU R105, [R1+0x8b8] ;  /* 0x0008b80001697983 */ /* 0x002f220000300800 */
[----:B------:R-:W-:-:S03]  /*136460*/  IMAD.WIDE R2, R205, 0x4, R34 ;  /* 0x00000004cd027825 */ /* 0x000fc600078e0222 */
        /* <DEDUP_REMOVED lines=17> */
[----:B-1----:R-:W-:Y:S01]  /*136580*/  IMAD.WIDE R4, R205, 0x4, R28 ;  /* 0x00000004cd047825 */ /* 0x002fe200078e021c */
[----:B------:R-:W3:Y:S01]  /*136590*/  LDL.LU R216, [R1+0x1f3c] ;  /* 0x001f3c0001d87983 */ /* 0x000ee20000300800 */
        /* <DEDUP_REMOVED lines=34> */
[----:B------:R-:W-:Y:S01]  /*1367c0*/  IMAD.WIDE R4, R112, 0x4, R42 ;  /* 0x0000000470047825 */ /* 0x000fe200078e022a */
[----:B------:R1:W-:Y:S01]  /*1367d0*/  @P1 STG.E desc[UR28][R6.64], R216 ;  /* 0x000000d806001986 */ /* 0x0003e2000c10191c */
[----:B------:R-:W-:Y:S02]  /*1367e0*/  ISETP.LT.AND P6, PT, R244, UR30, !P0 ;  /* 0x0000001ef4007c0c */ /* 0x000fe4000c7c1270 */
[----:B-1----:R-:W-:Y:S01]  /*1367f0*/  IMAD.WIDE R6, R112, 0x4, R40 ;  /* 0x0000000470067825 */ /* 0x002fe200078e0228 */
[----:B------:R-:W3:Y:S01]  /*136800*/  LDL.LU R216, [R1+0x924] ;  /* 0x0009240001d87983 */ /* 0x000ee20000300800 */
        /* <DEDUP_REMOVED lines=76> */
[C---:B-1----:R-:W-:Y:S01]  /*136cd0*/  IMAD.WIDE R8, R216.reuse, 0x4, R34 ;  /* 0x00000004d8087825 */ /* 0x042fe200078e0222 */
[----:B------:R1:W-:Y:S04]  /*136ce0*/  @P5 STG.E desc[UR28][R2.64], R106 ;  /* 0x0000006a02005986 */ /* 0x0003e8000c10191c */
[----:B----4-:R-:W-:Y:S04]  /*136cf0*/  @P4 STG.E desc[UR28][R4.64], R205 ;  /* 0x000000cd04004986 */ /* 0x010fe8000c10191c */
[----:B------:R4:W-:Y:S04]  /*136d00*/  @P3 STG.E desc[UR28][R6.64], R112 ;  /* 0x0000007006003986 */ /* 0x0009e8000c10191c */
[----:B-1----:R-:W3:Y:S04]  /*136d10*/  LDL.LU R106, [R1+0xb7c] ;  /* 0x000b7c00016a7983 */ /* 0x002ee80000300800 */
[----:B----4-:R-:W4:Y:S01]  /*136d20*/  LDL.LU R112, [R1+0x2040] ;  /* 0x0020400001707983 */ /* 0x010f220000300800 */
[----:B------:R-:W-:Y:S01]  /*136d30*/  ISETP.LT.AND P3, PT, R79, UR30, !P1 ;  /* 0x0000001e4f007c0c */ /* 0x000fe2000cf61270 */
[----:B------:R-:W-:Y:S01]  /*136d40*/  IMAD.WIDE R2, R216, 0x4, R32 ;  /* 0x00000004d8027825 */ /* 0x000fe200078e0220 */
[----:B------:R-:W-:Y:S01]  /*136d50*/  ISETP.LT.AND P5, PT, R233, UR30, !P1 ;  /* 0x0000001ee9007c0c */ /* 0x000fe2000cfa1270 */
[----:B------:R-:W4:Y:S01]  /*136d60*/  LDL.LU R105, [R1+0x2090] ;  /* 0x0020900001697983 */ /* 0x000f220000300800 */
[----:B------:R-:W-:-:S03]  /*136d70*/  ISETP.LT.AND P4, PT, R234, UR30, !P1 ;  /* 0x0000001eea007c0c */ /* 0x000fc6000cf81270 */
[----:B------:R-:W4:Y:S01]  /*136d80*/  LDL.LU R205, [R1+0x2030] ;  /* 0x0020300001cd7983 */ /* 0x000f220000300800 */
[----:B------:R-:W-:-:S04]  /*136d90*/  IMAD.WIDE R4, R216, 0x4, R28 ;  /* 0x00000004d8047825 */ /* 0x000fc800078e021c */
[----:B------:R-:W-:Y:S01]  /*136da0*/  IMAD.WIDE R6, R216, 0x4, R26 ;  /* 0x00000004d8067825 */ /* 0x000fe200078e021a */
[----:B--2---:R1:W-:Y:S01]  /*136db0*/  @P6 STG.E desc[UR28][R8.64], R209 ;  /* 0x000000d108006986 */ /* 0x0043e2000c10191c */
[----:B------:R-:W-:-:S03]  /*136dc0*/  ISETP.LT.AND P6, PT, R235, UR30, !P1 ;  /* 0x0000001eeb007c0c */ /* 0x000fc6000cfc1270 */
[----:B-1----:R-:W2:Y:S04]  /*136dd0*/  LDL.LU R209, [R1+0x20d0] ;  /* 0x0020d00001d17983 */ /* 0x002ea80000300800 */
[----:B------:R1:W-:Y:S01]  /*136de0*/  @P2 STG.E desc[UR28][R2.64], R229 ;  /* 0x000000e502002986 */ /* 0x0003e2000c10191c */
[----:B------:R-:W-:-:S04]  /*136df0*/  IMAD.WIDE R8, R216, 0x4, R24 ;  /* 0x00000004d8087825 */ /* 0x000fc800078e0218 */
[C---:B-1----:R-:W-:Y:S01]  /*136e00*/  IMAD.WIDE R2, R216.reuse, 0x4, R30 ;  /* 0x00000004d8027825 */ /* 0x042fe200078e021e */
[----:B------:R-:W2:Y:S04]  /*136e10*/  LDL.LU R229, [R1+0x20b0] ;  /* 0x0020b00001e57983 */ /* 0x000ea80000300800 */
[----:B------:R1:W-:Y:S04]  /*136e20*/  @P3 STG.E desc[UR28][R2.64], R226 ;  /* 0x000000e202003986 */ /* 0x0003e8000c10191c */
[----:B------:R-:W-:Y:S04]  /*136e30*/  @P6 STG.E desc[UR28][R4.64], R230 ;  /* 0x000000e604006986 */ /* 0x000fe8000c10191c */
[----:B------:R-:W-:Y:S01]  /*136e40*/  @P5 STG.E desc[UR28][R6.64], R246 ;  /* 0x000000f606005986 */ /* 0x000fe2000c10191c */
[----:B-1----:R-:W-:-:S03]  /*136e50*/  IMAD.WIDE R2, R216, 0x4, R22 ;  /* 0x00000004d8027825 */ /* 0x002fc600078e0216 */
[----:B---3--:R1:W-:Y:S04]  /*136e60*/  @P4 STG.E desc[UR28][R8.64], R208 ;  /* 0x000000d008004986 */ /* 0x0083e8000c10191c */
[----:B-1----:R-:W3:Y:S04]  /*136e70*/  LDL.LU R208, [R1+0x2080] ;  /* 0x0020800001d07983 */ /* 0x002ee80000300800 */
[----:B------:R-:W3:Y:S01]  /*136e80*/  LDL.LU R216, [R1+0x2020] ;  /* 0x0020200001d87983 */ /* 0x000ee20000300800 */
[----:B------:R-:W-:Y:S02]  /*136e90*/  ISETP.GE.AND P0, PT, R0, UR5, PT ;  /* 0x0000000500007c0c */ /* 0x000fe4000bf06270 */
[----:B------:R-:W-:Y:S01]  /*136ea0*/  ISETP.LT.AND P1, PT, R113, UR30, !P1 ;  /* 0x0000001e71007c0c */ /* 0x000fe2000cf21270 */
[----:B------:R-:W-:Y:S01]  /*136eb0*/  IMAD.WIDE R4, R217, 0x4, R52 ;  /* 0x00000004d9047825 */ /* 0x000fe200078e0234 */
[----:B------:R-:W-:Y:S01]  /*136ec0*/  ISETP.LT.AND P2, PT, R213, UR30, !P0 ;  /* 0x0000001ed5007c0c */ /* 0x000fe2000c741270 */
        /* <DEDUP_REMOVED lines=15> */
[----:B------:R-:W-:Y:S01]  /*136fc0*/  ISETP.LT.AND P2, PT, R224, UR30, !P0 ;  /* 0x0000001ee0007c0c */ /* 0x000fe2000c741270 */
[----:B------:R-:W-:Y:S01]  /*136fd0*/  @P6 STG.E desc[UR28][R2.64], R105 ;  /* 0x0000006902006986 */ /* 0x000fe2000c10191c */
[----:B------:R-:W-:-:S03]  /*136fe0*/  ISETP.LT.AND P1, PT, R228, UR30, !P0 ;  /* 0x0000001ee4007c0c */ /* 0x000fc6000c721270 */
[----:B------:R1:W-:Y:S04]  /*136ff0*/  @P5 STG.E desc[UR28][R4.64], R205 ;  /* 0x000000cd04005986 */ /* 0x0003e8000c10191c */
[----:B-1----:R-:W4:Y:S01]  /*137000*/  LDL.LU R205, [R1+0x2060] ;  /* 0x0020600001cd7983 */ /* 0x002f220000300800 */
[----:B------:R-:W-:-:S04]  /*137010*/  IMAD.WIDE R2, R217, 0x4, R42 ;  /* 0x00000004d9027825 */ /* 0x000fc800078e022a */
[----:B------:R-:W-:Y:S01]  /*137020*/  IMAD.WIDE R4, R217, 0x4, R40 ;  /* 0x00000004d9047825 */ /* 0x000fe200078e0228 */
[----:B--2---:R1:W-:Y:S04]  /*137030*/  @P4 STG.E desc[UR28][R6.64], R209 ;  /* 0x000000d106004986 */ /* 0x0043e8000c10191c */
[----:B-1----:R-:W2:Y:S04]  /*137040*/  LDL.LU R209, [R1+0x2000] ;  /* 0x0020000001d17983 */ /* 0x002ea80000300800 */
[----:B------:R1:W-:Y:S04]  /*137050*/  @P3 STG.E desc[UR28][R8.64], R229 ;  /* 0x000000e508003986 */ /* 0x0003e8000c10191c */
[----:B-1----:R-:W2:Y:S04]  /*137060*/  LDL.LU R229, [R1+0x91c] ;  /* 0x00091c0001e57983 */ /* 0x002ea80000300800 */
[----:B------:R-:W2:Y:S04]  /*137070*/  LDL.LU R230, [R1+0x2050] ;  /* 0x0020500001e67983 */ /* 0x000ea80000300800 */
[----:B------:R-:W2:Y:S04]  /*137080*/  LDL.LU R105, [R1+0x1ff0] ;  /* 0x001ff00001697983 */ /* 0x000ea80000300800 */
[----:B---3--:R1:W-:Y:S04]  /*137090*/  @P2 STG.E desc[UR28][R2.64], R208 ;  /* 0x000000d002002986 */ /* 0x0083e8000c10191c */
[----:B------:R3:W-:Y:S04]  /*1370a0*/  @P1 STG.E desc[UR28][R4.64], R216 ;  /* 0x000000d804001986 */ /* 0x0007e8000c10191c */
[----:B-1----:R-:W2:Y:S04]  /*1370b0*/  LDL.LU R208, [R1+0x1fe0] ;  /* 0x001fe00001d07983 */ /* 0x002ea80000300800 */
[----:B---3--:R-:W3:Y:S01]  /*1370c0*/  LDL.LU R216, [R1+0x1910] ;  /* 0x0019100001d87983 */ /* 0x008ee20000300800 */
        /* <DEDUP_REMOVED lines=9> */
[----:B------:R1:W-:Y:S01]  /*137160*/  @P3 STG.E desc[UR28][R4.64], R246 ;  /* 0x000000f604003986 */ /* 0x0003e2000c10191c */
[----:B------:R-:W-:Y:S02]  /*137170*/  ISETP.LT.AND P2, PT, R79, UR30, !P0 ;  /* 0x0000001e4f007c0c */ /* 0x000fe4000c741270 */
[----:B------:R-:W-:Y:S02]  /*137180*/  ISETP.LT.AND P1, PT, R235, UR30, !P0 ;  /* 0x0000001eeb007c0c */ /* 0x000fe4000c721270 */
[----:B------:R-:W-:Y:S01]  /*137190*/  ISETP.GE.AND P6, PT, R0, UR5, PT ;  /* 0x0000000500007c0c */ /* 0x000fe2000bfc6270 */
[----:B-1----:R-:W-:Y:S01]  /*1371a0*/  IMAD.WIDE R2, R217, 0x4, R30 ;  /* 0x00000004d9027825 */ /* 0x002fe200078e021e */
[----:B------:R-:W-:-:S03]  /*1371b0*/  ISETP.LT.AND P3, PT, R233, UR30, !P0 ;  /* 0x0000001ee9007c0c */ /* 0x000fc6000c761270 */
[----:B------:R-:W-:Y:S01]  /*1371c0*/  IMAD.WIDE R4, R217, 0x4, R28 ;  /* 0x00000004d9047825 */ /* 0x000fe200078e021c */
[----:B------:R1:W-:Y:S04]  /*1371d0*/  @P5 STG.E desc[UR28][R6.64], R106 ;  /* 0x0000006a06005986 */ /* 0x0003e8000c10191c */
[----:B----4-:R4:W-:Y:S04]  /*1371e0*/  @P4 STG.E desc[UR28][R8.64], R112 ;  /* 0x0000007008004986 */ /* 0x0109e8000c10191c */
[----:B-1----:R-:W3:Y:S04]  /*1371f0*/  LDL.LU R106, [R1+0x18e0] ;  /* 0x0018e000016a7983 */ /* 0x002ee80000300800 */
[----:B----4-:R-:W4:Y:S01]  /*137200*/  LDL.LU R112, [R1+0x15e0] ;  /* 0x0015e00001707983 */ /* 0x010f220000300800 */
[----:B------:R-:W-:-:S02]  /*137210*/  ISETP.LT.AND P4, PT, R234, UR30, !P0 ;  /* 0x0000001eea007c0c */ /* 0x000fc4000c781270 */
[----:B------:R-:W-:Y:S01]  /*137220*/  ISETP.LT.AND P0, PT, R113, UR30, !P0 ;  /* 0x0000001e71007c0c */ /* 0x000fe2000c701270 */
[----:B------:R-:W4:Y:S01]  /*137230*/  LDL.LU R246, [R1+0x15c0] ;  /* 0x0015c00001f67983 */ /* 0x000f220000300800 */
[----:B------:R-:W-:Y:S01]  /*137240*/  ISETP.LT.AND P5, PT, R213, UR30, !P6 ;  /* 0x0000001ed5007c0c */ /* 0x000fe2000f7a1270 */
[C---:B------:R-:W-:Y:S02]  /*137250*/  IMAD.WIDE R6, R217.reuse, 0x4, R22 ;  /* 0x00000004d9067825 */ /* 0x040fe400078e0216 */
[----:B------:R1:W-:Y:S04]  /*137260*/  @P2 STG.E desc[UR28][R2.64], R205 ;  /* 0x000000cd02002986 */ /* 0x0003e8000c10191c */
[----:B-1----:R-:W4:Y:S01]  /*137270*/  LDL.LU R205, [R1+0x1580] ;  /* 0x0015800001cd7983 */ /* 0x002f220000300800 */
[----:B------:R-:W-:-:S03]  /*137280*/  IMAD.WIDE R2, R217, 0x4, R26 ;  /* 0x00000004d9027825 */ /* 0x000fc600078e021a */
[----:B--2---:R1:W-:Y:S04]  /*137290*/  @P1 STG.E desc[UR28][R4.64], R209 ;  /* 0x000000d104001986 */ /* 0x0043e8000c10191c */
[----:B-1----:R-:W2:Y:S01]  /*1372a0*/  LDL.LU R209, [R1+0x1500] ;  /* 0x0015000001d17983 */ /* 0x002ea20000300800 */
[----:B------:R-:W-:-:S03]  /*1372b0*/  IMAD.WIDE R4, R217, 0x4, R24 ;  /* 0x00000004d9047825 */ /* 0x000fc600078e0218 */
[----:B------:R-:W2:Y:S01]  /*1372c0*/  LDL.LU R217, [R1+0x1410] ;  /* 0x0014100001d97983 */ /* 0x000ea20000300800 */
[----:B------:R-:W-:-:S03]  /*1372d0*/  IMAD.WIDE R8, R229, 0x4, R52 ;  /* 0x00000004e5087825 */ /* 0x000fc600078e0234 */
[----:B------:R-:W-:Y:S04]  /*1372e0*/  @P3 STG.E desc[UR28][R2.64], R230 ;  /* 0x000000e602003986 */ /* 0x000fe8000c10191c */
[----:B------:R-:W-:Y:S04]  /*1372f0*/  @P4 STG.E desc[UR28][R4.64], R105 ;  /* 0x0000006904004986 */ /* 0x000fe8000c10191c */
[----:B------:R1:W-:Y:S04]  /*137300*/  @P0 STG.E desc[UR28][R6.64], R208 ;  /* 0x000000d006000986 */ /* 0x0003e8000c10191c */
[----:B---3--:R3:W-:Y:S04]  /*137310*/  @P5 STG.E desc[UR28][R8.64], R216 ;  /* 0x000000d808005986 */ /* 0x0087e8000c10191c */
[----:B-1----:R-:W2:Y:S04]  /*137320*/  LDL.LU R208, [R1+0xcd0] ;  /* 0x000cd00001d07983 */ /* 0x002ea80000300800 */
[----:B---3--:R-:W3:Y:S01]  /*137330*/  LDL.LU R216, [R1+0x8a0] ;  /* 0x0008a00001d87983 */ /* 0x008ee20000300800 */
[----:B------:R-:W-:-:S02]  /*137340*/  ISETP.LT.AND P2, PT, R225, UR30, !P6 ;  /* 0x0000001ee1007c0c */ /* 0x000fc4000f741270 */
[----:B------:R-:W-:Y:S01]  /*137350*/  ISETP.LT.AND P1, PT, R245, UR30, !P6 ;  /* 0x0000001ef5007c0c */ /* 0x000fe2000f721270 */
[C---:B------:R-:W-:Y:S01]  /*137360*/  IMAD.WIDE R2, R229.reuse, 0x4, R50 ;  /* 0x00000004e5027825 */ /* 0x040fe200078e0232 */
[----:B------:R-:W3:Y:S03]  /*137370*/  LDL.LU R226, [R1+0x820] ;  /* 0x0008200001e27983 */ /* 0x000ee60000300800 */
[----:B------:R-:W-:Y:S01]  /*137380*/  IMAD.WIDE R4, R229, 0x4, R48 ;  /* 0x00000004e5047825 */ /* 0x000fe200078e0230 */
        /* <DEDUP_REMOVED lines=22> */
[----:B------:R2:W-:Y:S04]  /*1374f0*/  @P0 STG.E desc[UR28][R8.64], R217 ;  /* 0x000000d908000986 */ /* 0x0005e8000c10191c */
[----:B-1----:R-:W4:Y:S04]  /*137500*/  LDL.LU R209, [R1+0x260] ;  /* 0x0002600001d17983 */ /* 0x002f280000300800 */
[----:B--2---:R-:W2:Y:S04]  /*137510*/  LDL.LU R217, [R1+0x250] ;  /* 0x0002500001d97983 */ /* 0x004ea80000300800 */
[----:B------:R-:W2:Y:S04]  /*137520*/  LDL.LU R230, [R1+0x240] ;  /* 0x0002400001e67983 */ /* 0x000ea80000300800 */
[----:B------:R-:W2:Y:S04]  /*137530*/  LDL.LU R246, [R1+0x2044] ;  /* 0x0020440001f67983 */ /* 0x000ea80000300800 */
[----:B------:R1:W-:Y:S04]  /*137540*/  @P2 STG.E desc[UR28][R2.64], R208 ;  /* 0x000000d002002986 */ /* 0x0003e8000c10191c */
[----:B---3--:R3:W-:Y:S04]  /*137550*/  @P1 STG.E desc[UR28][R4.64], R216 ;  /* 0x000000d804001986 */ /* 0x0087e8000c10191c */
        /* <DEDUP_REMOVED lines=14> */
[----:B------:R-:W-:-:S02]  /*137640*/  ISETP.GE.AND P5, PT, R0, UR5, PT ;  /* 0x0000000500007c0c */ /* 0x000fc4000bfa6270 */
[----:B------:R-:W-:Y:S01]  /*137650*/  ISETP.LT.AND P6, PT, R113, UR30, !P6 ;  /* 0x0000001e71007c0c */ /* 0x000fe2000f7c1270 */
[----:B-1----:R-:W-:Y:S01]  /*137660*/  IMAD.WIDE R2, R229, 0x4, R26 ;  /* 0x00000004e5027825 */ /* 0x002fe200078e021a */
[----:B------:R-:W-:-:S03]  /*137670*/  ISETP.LT.AND P0, PT, R245, UR30, !P5 ;  /* 0x0000001ef5007c0c */ /* 0x000fc6000ef01270 */
[----:B------:R-:W-:Y:S01]  /*137680*/  IMAD.WIDE R4, R229, 0x4, R24 ;  /* 0x00000004e5047825 */ /* 0x000fe200078e0218 */
[----:B------:R-:W-:Y:S04]  /*137690*/  @P4 STG.E desc[UR28][R6.64], R106 ;  /* 0x0000006a06004986 */ /* 0x000fe8000c10191c */
[----:B----4-:R1:W-:Y:S04]  /*1376a0*/  @P3 STG.E desc[UR28][R8.64], R112 ;  /* 0x0000007008003986 */ /* 0x0103e8000c10191c */
[----:B-1----:R-:W4:Y:S04]  /*1376b0*/  LDL.LU R112, [R1+0x20d4] ;  /* 0x0020d40001707983 */ /* 0x002f280000300800 */
[----:B------:R-:W4:Y:S01]  /*1376c0*/  LDL.LU R106, [R1+0x20b4] ;  /* 0x0020b400016a7983 */ /* 0x000f220000300800 */
[----:B------:R-:W-:-:S02]  /*1376d0*/  ISETP.LT.AND P4, PT, R213, UR30, !P5 ;  /* 0x0000001ed5007c0c */ /* 0x000fc4000ef81270 */
[----:B------:R-:W-:Y:S01]  /*1376e0*/  ISETP.LT.AND P3, PT, R225, UR30, !P5 ;  /* 0x0000001ee1007c0c */ /* 0x000fe2000ef61270 */
[----:B------:R-:W4:Y:S01]  /*1376f0*/  LDL.LU R105, [R1+0x2084] ;  /* 0x0020840001697983 */ /* 0x000f220000300800 */
[----:B------:R-:W-:-:S04]  /*137700*/  IMAD.WIDE R6, R205, 0x4, R50 ;  /* 0x00000004cd067825 */ /* 0x000fc800078e0232 */
[----:B------:R-:W-:Y:S01]  /*137710*/  IMAD.WIDE R8, R205, 0x4, R48 ;  /* 0x00000004cd087825 */ /* 0x000fe200078e0230 */
[----:B------:R1:W-:Y:S04]  /*137720*/  @P2 STG.E desc[UR28][R2.64], R209 ;  /* 0x000000d102002986 */ /* 0x0003e8000c10191c */
[----:B--2---:R2:W-:Y:S04]  /*137730*/  @P1 STG.E desc[UR28][R4.64], R217 ;  /* 0x000000d904001986 */ /* 0x0045e8000c10191c */
[----:B-1----:R-:W4:Y:S01]  /*137740*/  LDL.LU R209, [R1+0x2024] ;  /* 0x0020240001d17983 */ /* 0x002f220000300800 */
[----:B------:R-:W-:-:S03]  /*137750*/  IMAD.WIDE R2, R229, 0x4, R22 ;  /* 0x00000004e5027825 */ /* 0x000fc600078e0216 */
[----:B--2---:R-:W2:Y:S01]  /*137760*/  LDL.LU R217, [R1+0x2074] ;  /* 0x0020740001d97983 */ /* 0x004ea20000300800 */
[----:B------:R-:W-:-:S03]  /*137770*/  IMAD.WIDE R4, R205, 0x4, R52 ;  /* 0x00000004cd047825 */ /* 0x000fc600078e0234 */
[----:B------:R-:W-:Y:S04]  /*137780*/  @P6 STG.E desc[UR28][R2.64], R230 ;  /* 0x000000e602006986 */ /* 0x000fe8000c10191c */
[----:B------:R-:W2:Y:S04]  /*137790*/  LDL.LU R229, [R1+0x2014] ;  /* 0x0020140001e57983 */ /* 0x000ea80000300800 */
[----:B------:R-:W-:Y:S04]  /*1377a0*/  @P4 STG.E desc[UR28][R4.64], R246 ;  /* 0x000000f604004986 */ /* 0x000fe8000c10191c */
[----:B------:R-:W2:Y:S04]  /*1377b0*/  LDL.LU R0, [R1+0x5f50] ;  /* 0x005f500001007983 */ /* 0x000ea80000300800 */
[----:B------:R1:W-:Y:S04]  /*1377c0*/  @P3 STG.E desc[UR28][R6.64], R208 ;  /* 0x000000d006003986 */ /* 0x0003e8000c10191c */
[----:B---3--:R3:W-:Y:S04]  /*1377d0*/  @P0 STG.E desc[UR28][R8.64], R216 ;  /* 0x000000d808000986 */ /* 0x0087e8000c10191c */
[----:B-1----:R-:W2:Y:S04]  /*1377e0*/  LDL.LU R208, [R1+0x20c4] ;  /* 0x0020c40001d07983 */ /* 0x002ea80000300800 */
[----:B---3--:R-:W3:Y:S01]  /*1377f0*/  LDL.LU R216, [R1+0x20a4] ;  /* 0x0020a40001d87983 */ /* 0x008ee20000300800 */
[----:B------:R-:W-:-:S02]  /*137800*/  ISETP.LT.AND P2, PT, R204, UR30, !P5 ;  /* 0x0000001ecc007c0c */ /* 0x000fc4000ef41270 */
[----:B------:R-:W-:Y:S01]  /*137810*/  ISETP.LT.AND P1, PT, R212, UR30, !P5 ;  /* 0x0000001ed4007c0c */ /* 0x000fe2000ef21270 */
[----:B------:R-:W-:-:S04]  /*137820*/  IMAD.WIDE R2, R205, 0x4, R46 ;  /* 0x00000004cd027825 */ /* 0x000fc800078e022e */
[C---:B------:R-:W-:Y:S01]  /*137830*/  IMAD.WIDE R4, R205.reuse, 0x4, R44 ;  /* 0x00000004cd047825 */ /* 0x040fe200078e022c */
[----:B------:R-:W-:Y:S02]  /*137840*/  ISETP.LT.AND P6, PT, R224, UR30, !P5 ;  /* 0x0000001ee0007c0c */ /* 0x000fe4000efc1270 */
        /* <DEDUP_REMOVED lines=11> */
[----:B------:R-:W-:Y:S01]  /*137900*/  IMAD.WIDE R2, R205, 0x4, R42 ;  /* 0x00000004cd027825 */ /* 0x000fe200078e022a */
[----:B------:R-:W-:-:S03]  /*137910*/  ISETP.LT.AND P2, PT, R115, UR30, !P5 ;  /* 0x0000001e73007c0c */ /* 0x000fc6000ef41270 */
[C---:B------:R-:W-:Y:S01]  /*137920*/  IMAD.WIDE R4, R205.reuse, 0x4, R40 ;  /* 0x00000004cd047825 */ /* 0x040fe200078e0228 */
[----:B------:R-:W-:Y:S01]  /*137930*/  ISETP.LT.AND P1, PT, R78, UR30, !P5 ;  /* 0x0000001e4e007c0c */ /* 0x000fe2000ef21270 */
[----:B------:R1:W-:Y:S04]  /*137940*/  @P6 STG.E desc[UR28][R2.64], R105 ;  /* 0x0000006902006986 */ /* 0x0003e8000c10191c */
[----:B-1----:R-:W4:Y:S01]  /*137950*/  LDL.LU R105, [R1+0x1ff4] ;  /* 0x001ff40001697983 */ /* 0x002f220000300800 */
[----:B------:R-:W-:-:S03]  /*137960*/  IMAD.WIDE R2, R205, 0x4, R34 ;  /* 0x00000004cd027825 */ /* 0x000fc600078e0222 */
[----:B------:R1:W-:Y:S04]  /*137970*/  @P4 STG.E desc[UR28][R4.64], R209 ;  /* 0x000000d104004986 */ /* 0x0003e8000c10191c */
[----:B--2---:R2:W-:Y:S04]  /*137980*/  @P3 STG.E desc[UR28][R6.64], R217 ;  /* 0x000000d906003986 */ /* 0x0045e8000c10191c */
[----:B-1----:R-:W4:Y:S01]  /*137990*/  LDL.LU R209, [R1+0x1fe4] ;  /* 0x001fe40001d17983 */ /* 0x002f220000300800 */
[----:B------:R-:W-:-:S03]  /*1379a0*/  IMAD.WIDE R4, R205, 0x4, R32 ;  /* 0x00000004cd047825 */ /* 0x000fc600078e0220 */
[----:B--2---:R-:W2:Y:S04]  /*1379b0*/  LDL.LU R217, [R1+0x1914] ;  /* 0x0019140001d97983 */ /* 0x004ea80000300800 */
[----:B------:R1:W-:Y:S04]  /*1379c0*/  @P0 STG.E desc[UR28][R8.64], R229 ;  /* 0x000000e508000986 */ /* 0x0003e8000c10191c */
[----:B-1----:R-:W2:Y:S04]  /*1379d0*/  LDL.LU R229, [R1+0x18e4] ;  /* 0x0018e40001e57983 */ /* 0x002ea80000300800 */
[----:B------:R1:W-:Y:S04]  /*1379e0*/  @P2 STG.E desc[UR28][R2.64], R208 ;  /* 0x000000d002002986 */ /* 0x0003e8000c10191c */
[----:B---3--:R3:W-:Y:S04]  /*1379f0*/  @P1 STG.E desc[UR28][R4.64], R216 ;  /* 0x000000d804001986 */ /* 0x0087e8000c10191c */
[----:B-1----:R-:W2:Y:S04]  /*137a00*/  LDL.LU R208, [R1+0x15e4] ;  /* 0x0015e40001d07983 */ /* 0x002ea80000300800 */
[----:B---3--:R-:W3:Y:S01]  /*137a10*/  LDL.LU R216, [R1+0x15c4] ;  /* 0x0015c40001d87983 */ /* 0x008ee20000300800 */
[----:B------:R-:W-:-:S02]  /*137a20*/  ISETP.LT.AND P3, PT, R79, UR30, !P5 ;  /* 0x0000001e4f007c0c */ /* 0x000fc4000ef61270 */
[----:B------:R-:W-:Y:S02]  /*137a30*/  ISETP.LT.AND P6, PT, R235, UR30, !P5 ;  /* 0x0000001eeb007c0c */ /* 0x000fe4000efc1270 */
[----:B------:R-:W-:Y:S01]  /*137a40*/  ISETP.LT.AND P4, PT, R233, UR30, !P5 ;  /* 0x0000001ee9007c0c */ /* 0x000fe2000ef81270 */
[----:B------:R-:W-:-:S04]  /*137a50*/  IMAD.WIDE R2, R205, 0x4, R30 ;  /* 0x00000004cd027825 */ /* 0x000fc800078e021e */
[----:B------:R-:W-:-:S04]  /*137a60*/  IMAD.WIDE R4, R205, 0x4, R28 ;  /* 0x00000004cd047825 */ /* 0x000fc800078e021c */
[----:B------:R-:W-:Y:S01]  /*137a70*/  IMAD.WIDE R6, R205, 0x4, R26 ;  /* 0x00000004cd067825 */ /* 0x000fe200078e021a */
        /* <DEDUP_REMOVED lines=12> */
[----:B------:R-:W-:Y:S02]  /*137b40*/  ISETP.LT.AND P6, PT, R225, UR30, !P0 ;  /* 0x0000001ee1007c0c */ /* 0x000fe4000c7c1270 */
[----:B------:R-:W-:Y:S01]  /*137b50*/  ISETP.LT.AND P4, PT, R245, UR30, !P0 ;  /* 0x0000001ef5007c0c */ /* 0x000fe2000c781270 */
[----:B------:R1:W-:Y:S01]  /*137b60*/  @P1 STG.E desc[UR28][R2.64], R105 ;  /* 0x0000006902001986 */ /* 0x0003e2000c10191c */
[----:B------:R-:W-:Y:S01]  /*137b70*/  ISETP.LT.AND P3, PT, R204, UR30, !P0 ;  /* 0x0000001ecc007c0c */ /* 0x000fe2000c761270 */
[----:B------:R-:W-:-:S02]  /*137b80*/  IMAD.WIDE R6, R112, 0x4, R52 ;  /* 0x0000000470067825 */ /* 0x000fc400078e0234 */
[----:B------:R-:W4:Y:S02]  /*137b90*/  LDL.LU R246, [R1+0xcd4] ;  /* 0x000cd40001f67983 */ /* 0x000f240000300800 */
[C---:B-1----:R-:W-:Y:S02]  /*137ba0*/  IMAD.WIDE R2, R112.reuse, 0x4, R50 ;  /* 0x0000000470027825 */ /* 0x042fe400078e0232 */
[----:B------:R1:W-:Y:S04]  /*137bb0*/  @P5 STG.E desc[UR28][R4.64], R209 ;  /* 0x000000d104005986 */ /* 0x0003e8000c10191c */
[----:B--2---:R2:W-:Y:S04]  /*137bc0*/  @P2 STG.E desc[UR28][R6.64], R217 ;  /* 0x000000d906002986 */ /* 0x0045e8000c10191c */
[----:B-1----:R-:W4:Y:S01]  /*137bd0*/  LDL.LU R209, [R1+0x8a4] ;  /* 0x0008a40001d17983 */ /* 0x002f220000300800 */
[----:B------:R-:W-:-:S03]  /*137be0*/  IMAD.WIDE R4, R112, 0x4, R48 ;  /* 0x0000000470047825 */ /* 0x000fc600078e0230 */
[----:B--2---:R-:W2:Y:S01]  /*137bf0*/  LDL.LU R217, [R1+0x824] ;  /* 0x0008240001d97983 */ /* 0x004ea20000300800 */
[----:B------:R-:W-:-:S03]  /*137c00*/  IMAD.WIDE R6, R112, 0x4, R46 ;  /* 0x0000000470067825 */ /* 0x000fc600078e022e */
[----:B------:R1:W-:Y:S04]  /*137c10*/  @P6 STG.E desc[UR28][R2.64], R229 ;  /* 0x000000e502006986 */ /* 0x0003e8000c10191c */
[----:B------:R-:W2:Y:S04]  /*137c20*/  LDL.LU R0, [R1+0x5f54] ;  /* 0x005f540001007983 */ /* 0x000ea80000300800 */
[----:B------:R-:W2:Y:S04]  /*137c30*/  LDL.LU R105, [R1+0x814] ;  /* 0x0008140001697983 */ /* 0x000ea80000300800 */
[----:B-1----:R-:W2:Y:S04]  /*137c40*/  LDL.LU R229, [R1+0x804] ;  /* 0x0008040001e57983 */ /* 0x002ea80000300800 */
[----:B------:R-:W-:Y:S04]  /*137c50*/  @P4 STG.E desc[UR28][R4.64], R208 ;  /* 0x000000d004004986 */ /* 0x000fe8000c10191c */
[----:B---3--:R1:W-:Y:S04]  /*137c60*/  @P3 STG.E desc[UR28][R6.64], R216 ;  /* 0x000000d806003986 */ /* 0x0083e8000c10191c */
[----:B-1----:R-:W3:Y:S01]  /*137c70*/  LDL.LU R216, [R1+0x2e4] ;  /* 0x0002e40001d87983 */ /* 0x002ee20000300800 */
[----:B------:R-:W-:-:S02]  /*137c80*/  ISETP.LT.AND P5, PT, R212, UR30, !P0 ;  /* 0x0000001ed4007c0c */ /* 0x000fc4000c7a1270 */
[----:B------:R-:W-:Y:S02]  /*137c90*/  ISETP.LT.AND P2, PT, R224, UR30, !P0 ;  /* 0x0000001ee0007c0c */ /* 0x000fe4000c741270 */
[----:B------:R-:W-:Y:S01]  /*137ca0*/  ISETP.LT.AND P1, PT, R228, UR30, !P0 ;  /* 0x0000001ee4007c0c */ /* 0x000fe2000c721270 */
[C---:B------:R-:W-:Y:S01]  /*137cb0*/  IMAD.WIDE R2, R112.reuse, 0x4, R44 ;  /* 0x0000000470027825 */ /* 0x040fe200078e022c */
[----:B------:R-:W3:Y:S03]  /*137cc0*/  LDL.LU R208, [R1+0x910] ;  /* 0x0009100001d07983 */ /* 0x000ee60000300800 */
[----:B------:R-:W-:-:S04]  /*137cd0*/  IMAD.WIDE R4, R112, 0x4, R42 ;  /* 0x0000000470047825 */ /* 0x000fc800078e022a */
[----:B------:R-:W-:Y:S01]  /*137ce0*/  IMAD.WIDE R6, R112, 0x4, R40 ;  /* 0x0000000470067825 */ /* 0x000fe200078e0228 */
        /* <DEDUP_REMOVED lines=12> */
[----:B------:R1:W-:Y:S01]  /*137db0*/  @P6 STG.E desc[UR28][R2.64], R246 ;  /* 0x000000f602006986 */ /* 0x0003e2000c10191c */
[----:B------:R-:W-:Y:S01]  /*137dc0*/  ISETP.LT.AND P1, PT, R235, UR30, !P0 ;  /* 0x0000001eeb007c0c */ /* 0x000fe2000c721270 */
[C---:B------:R-:W-:Y:S02]  /*137dd0*/  IMAD.WIDE R6, R112.reuse, 0x4, R34 ;  /* 0x0000000470067825 */ /* 0x040fe400078e0222 */
[----:B------:R-:W4:Y:S04]  /*137de0*/  LDL.LU R230, [R1+0x244] ;  /* 0x0002440001e67983 */ /* 0x000f280000300800 */
[----:B-1----:R-:W4:Y:S01]  /*137df0*/  LDL.LU R246, [R1+0x2048] ;  /* 0x0020480001f67983 */ /* 0x002f220000300800 */
[----:B------:R-:W-:-:S03]  /*137e00*/  IMAD.WIDE R2, R112, 0x4, R32 ;  /* 0x0000000470027825 */ /* 0x000fc600078e0220 */
[----:B------:R1:W-:Y:S04]  /*137e10*/  @P4 STG.E desc[UR28][R4.64], R209 ;  /* 0x000000d104004986 */ /* 0x0003e8000c10191c */
[----:B--2---:R2:W-:Y:S04]  /*137e20*/  @P3 STG.E desc[UR28][R6.64], R217 ;  /* 0x000000d906003986 */ /* 0x0045e8000c10191c */
[----:B-1----:R-:W4:Y:S01]  /*137e30*/  LDL.LU R209, [R1+0x2098] ;  /* 0x0020980001d17983 */ /* 0x002f220000300800 */
[----:B------:R-:W-:-:S03]  /*137e40*/  IMAD.WIDE R4, R112, 0x4, R30 ;  /* 0x0000000470047825 */ /* 0x000fc600078e021e */
[----:B--2---:R-:W2:Y:S01]  /*137e50*/  LDL.LU R217, [R1+0x2038] ;  /* 0x0020380001d97983 */ /* 0x004ea20000300800 */
[----:B------:R-:W-:-:S03]  /*137e60*/  IMAD.WIDE R6, R112, 0x4, R28 ;  /* 0x0000000470067825 */ /* 0x000fc600078e021c */
[----:B------:R-:W-:Y:S04]  /*137e70*/  @P5 STG.E desc[UR28][R2.64], R105 ;  /* 0x0000006902005986 */ /* 0x000fe8000c10191c */
[----:B------:R-:W-:Y:S04]  /*137e80*/  @P2 STG.E desc[UR28][R4.64], R229 ;  /* 0x000000e504002986 */ /* 0x000fe8000c10191c */
[----:B---3--:R1:W-:Y:S04]  /*137e90*/  @P1 STG.E desc[UR28][R6.64], R216 ;  /* 0x000000d806001986 */ /* 0x0083e8000c10191c */
[----:B-1----:R-:W3:Y:S04]  /*137ea0*/  LDL.LU R216, [R1+0x20d8] ;  /* 0x0020d80001d87983 */ /* 0x002ee80000300800 */
[----:B------:R-:W3:Y:S01]  /*137eb0*/  LDL.LU R229, [R1+0x20b8] ;  /* 0x0020b80001e57983 */ /* 0x000ee20000300800 */
        /* <DEDUP_REMOVED lines=8> */
[----:B------:R-:W-:Y:S01]  /*137f40*/  ISETP.LT.AND P2, PT, R225, UR30, !P3 ;  /* 0x0000001ee1007c0c */ /* 0x000fe2000df41270 */
[----:B------:R-:W-:Y:S01]  /*137f50*/  IMAD.WIDE R6, R208, 0x4, R50 ;  /* 0x00000004d0067825 */ /* 0x000fe200078e0232 */
[----:B------:R-:W-:-:S03]  /*137f60*/  ISETP.LT.AND P1, PT, R245, UR30, !P3 ;  /* 0x0000001ef5007c0c */ /* 0x000fc6000df21270 */
        /* <DEDUP_REMOVED lines=14> */
[----:B------:R1:W-:Y:S04]  /*138050*/  @P2 STG.E desc[UR28][R6.64], R209 ;  /* 0x000000d106002986 */ /* 0x0003e8000c10191c */
[----:B--2---:R2:W-:Y:S04]  /*138060*/  @P1 STG.E desc[UR28][R8.64], R217 ;  /* 0x000000d908001986 */ /* 0x0045e8000c10191c */
[----:B-1----:R-:W4:Y:S04]  /*138070*/  LDL.LU R209, [R1+0x20c8] ;  /* 0x0020c80001d17983 */ /* 0x002f280000300800 */
[----:B------:R-:W4:Y:S04]  /*138080*/  LDL.LU R0, [R1+0x5f58] ;  /* 0x005f580001007983 */ /* 0x000f280000300800 */
[----:B--2---:R-:W2:Y:S04]  /*138090*/  LDL.LU R217, [R1+0x20a8] ;  /* 0x0020a80001d97983 */ /* 0x004ea80000300800 */
[----:B---3--:R1:W-:Y:S04]  /*1380a0*/  @P6 STG.E desc[UR28][R2.64], R216 ;  /* 0x000000d802006986 */ /* 0x0083e8000c10191c */
[----:B------:R3:W-:Y:S04]  /*1380b0*/  @P4 STG.E desc[UR28][R4.64], R229 ;  /* 0x000000e504004986 */ /* 0x0007e8000c10191c */
[----:B-1----:R-:W2:Y:S04]  /*1380c0*/  LDL.LU R216, [R1+0x8fc] ;  /* 0x0008fc0001d87983 */ /* 0x002ea80000300800 */
[----:B------:R-:W2:Y:S04]  /*1380d0*/  LDL.LU R226, [R1+0x2068] ;  /* 0x0020680001e27983 */ /* 0x000ea80000300800 */
[----:B------:R-:W2:Y:S04]  /*1380e0*/  LDL.LU R230, [R1+0x2008] ;  /* 0x0020080001e67983 */ /* 0x000ea80000300800 */
[----:B------:R-:W2:Y:S04]  /*1380f0*/  LDL.LU R246, [R1+0x2058] ;  /* 0x0020580001f67983 */ /* 0x000ea80000300800 */
        /* <DEDUP_REMOVED lines=13> */
[----:B------:R-:W-:Y:S04]  /*1381d0*/  @P5 STG.E desc[UR28][R6.64], R106 ;  /* 0x0000006a06005986 */ /* 0x000fe8000c10191c */
[----:B----4-:R1:W-:Y:S04]  /*1381e0*/  @P2 STG.E desc[UR28][R4.64], R205 ;  /* 0x000000cd04002986 */ /* 0x0103e8000c10191c */
[----:B------:R4:W-:Y:S04]  /*1381f0*/  @P1 STG.E desc[UR28][R2.64], R112 ;  /* 0x0000007002001986 */ /* 0x0009e8000c10191c */
[----:B-1----:R-:W3:Y:S04]  /*138200*/  LDL.LU R205, [R1+0x1fe8] ;  /* 0x001fe80001cd7983 */ /* 0x002ee80000300800 */
[----:B----4-:R-:W4:Y:S01]  /*138210*/  LDL.LU R112, [R1+0x1918] ;  /* 0x0019180001707983 */ /* 0x010f220000300800 */
[----:B------:R-:W-:Y:S01]  /*138220*/  ISETP.LT.AND P1, PT, R79, UR30, !P3 ;  /* 0x0000001e4f007c0c */ /* 0x000fe2000df21270 */
[----:B------:R-:W-:-:S02]  /*138230*/  IMAD.WIDE R2, R208, 0x4, R32 ;  /* 0x00000004d0027825 */ /* 0x000fc400078e0220 */
[----:B------:R-:W4:Y:S01]  /*138240*/  LDL.LU R105, [R1+0x18e8] ;  /* 0x0018e80001697983 */ /* 0x000f220000300800 */
[----:B------:R-:W-:-:S03]  /*138250*/  ISETP.LT.AND P5, PT, R233, UR30, !P3 ;  /* 0x0000001ee9007c0c */ /* 0x000fc6000dfa1270 */
[----:B------:R-:W4:Y:S01]  /*138260*/  LDL.LU R106, [R1+0x15e8] ;  /* 0x0015e800016a7983 */ /* 0x000f220000300800 */
[----:B------:R-:W-:Y:S01]  /*138270*/  ISETP.LT.AND P2, PT, R234, UR30, !P3 ;  /* 0x0000001eea007c0c */ /* 0x000fe2000df41270 */
[----:B------:R-:W-:-:S04]  /*138280*/  IMAD.WIDE R4, R208, 0x4, R28 ;  /* 0x00000004d0047825 */ /* 0x000fc800078e021c */
[----:B------:R-:W-:Y:S01]  /*138290*/  IMAD.WIDE R6, R208, 0x4, R26 ;  /* 0x00000004d0067825 */ /* 0x000fe200078e021a */
[----:B------:R1:W-:Y:S01]  /*1382a0*/  @P6 STG.E desc[UR28][R8.64], R209 ;  /* 0x000000d108006986 */ /* 0x0003e2000c10191c */
[----:B------:R-:W-:-:S03]  /*1382b0*/  ISETP.LT.AND P6, PT, R235, UR30, !P3 ;  /* 0x0000001eeb007c0c */ /* 0x000fc6000dfc1270 */
[----:B-1----:R-:W4:Y:S04]  /*1382c0*/  LDL.LU R209, [R1+0x15c8] ;  /* 0x0015c80001d17983 */ /* 0x002f280000300800 */
[----:B--2---:R1:W-:Y:S01]  /*1382d0*/  @P4 STG.E desc[UR28][R2.64], R217 ;  /* 0x000000d902004986 */ /* 0x0043e2000c10191c */
[----:B------:R-:W-:-:S04]  /*1382e0*/  IMAD.WIDE R8, R208, 0x4, R24 ;  /* 0x00000004d0087825 */ /* 0x000fc800078e0218 */
[C---:B-1----:R-:W-:Y:S01]  /*1382f0*/  IMAD.WIDE R2, R208.reuse, 0x4, R30 ;  /* 0x00000004d0027825 */ /* 0x042fe200078e021e */
[----:B------:R-:W2:Y:S04]  /*138300*/  LDL.LU R217, [R1+0x1588] ;  /* 0x0015880001d97983 */ /* 0x000ea80000300800 */
[----:B------:R1:W-:Y:S04]  /*138310*/  @P1 STG.E desc[UR28][R2.64], R226 ;  /* 0x000000e202001986 */ /* 0x0003e8000c10191c */
[----:B------:R-:W-:Y:S04]  /*138320*/  @P6 STG.E desc[UR28][R4.64], R230 ;  /* 0x000000e604006986 */ /* 0x000fe8000c10191c */
[----:B------:R-:W-:Y:S04]  /*138330*/  @P5 STG.E desc[UR28][R6.64], R246 ;  /* 0x000000f606005986 */ /* 0x000fe8000c10191c */
[----:B---3--:R3:W-:Y:S01]  /*138340*/  @P2 STG.E desc[UR28][R8.64], R229 ;  /* 0x000000e508002986 */ /* 0x0087e2000c10191c */
[----:B-1----:R-:W-:-:S03]  /*138350*/  IMAD.WIDE R2, R208, 0x4, R22 ;  /* 0x00000004d0027825 */ /* 0x002fc600078e0216 */
[----:B---3--:R-:W3:Y:S04]  /*138360*/  LDL.LU R229, [R1+0x1508] ;  /* 0x0015080001e57983 */ /* 0x008ee80000300800 */
        /* <DEDUP_REMOVED lines=20> */
[----:B------:R-:W-:Y:S01]  /*1384b0*/  @P6 STG.E desc[UR28][R2.64], R105 ;  /* 0x0000006902006986 */ /* 0x000fe2000c10191c */
[----:B------:R-:W-:-:S03]  /*1384c0*/  ISETP.LT.AND P4, PT, R224, UR30, !P0 ;  /* 0x0000001ee0007c0c */ /* 0x000fc6000c781270 */
[----:B------:R1:W-:Y:S01]  /*1384d0*/  @P5 STG.E desc[UR28][R4.64], R106 ;  /* 0x0000006a04005986 */ /* 0x0003e2000c10191c */
[----:B------:R-:W-:-:S03]  /*1384e0*/  ISETP.LT.AND P3, PT, R228, UR30, !P0 ;  /* 0x0000001ee4007c0c */ /* 0x000fc6000c761270 */
[----:B-1----:R-:W4:Y:S01]  /*1384f0*/  LDL.LU R106, [R1+0x808] ;  /* 0x00080800016a7983 */ /* 0x002f220000300800 */
[----:B------:R-:W-:-:S04]  /*138500*/  IMAD.WIDE R2, R216, 0x4, R42 ;  /* 0x00000004d8027825 */ /* 0x000fc800078e022a */
[----:B------:R-:W-:Y:S01]  /*138510*/  IMAD.WIDE R4, R216, 0x4, R40 ;  /* 0x00000004d8047825 */ /* 0x000fe200078e0228 */
[----:B------:R1:W-:Y:S04]  /*138520*/  @P2 STG.E desc[UR28][R6.64], R209 ;  /* 0x000000d106002986 */ /* 0x0003e8000c10191c */
[----:B-1----:R-:W4:Y:S04]  /*138530*/  LDL.LU R209, [R1+0x2e8] ;  /* 0x0002e80001d17983 */ /* 0x002f280000300800 */
[----:B--2---:R1:W-:Y:S04]  /*138540*/  @P1 STG.E desc[UR28][R8.64], R217 ;  /* 0x000000d908001986 */ /* 0x0043e8000c10191c */
        /* <DEDUP_REMOVED lines=15> */
[C---:B------:R-:W-:Y:S01]  /*138640*/  IMAD.WIDE R8, R216.reuse, 0x4, R32 ;  /* 0x00000004d8087825 */ /* 0x040fe200078e0220 */
[----:B------:R1:W-:Y:S01]  /*138650*/  @P1 STG.E desc[UR28][R4.64], R246 ;  /* 0x000000f604001986 */ /* 0x0003e2000c10191c */
[----:B------:R-:W-:Y:S02]  /*138660*/  ISETP.LT.AND P4, PT, R79, UR30, !P0 ;  /* 0x0000001e4f007c0c */ /* 0x000fe4000c781270 */
[----:B------:R-:W-:Y:S01]  /*138670*/  ISETP.LT.AND P3, PT, R235, UR30, !P0 ;  /* 0x0000001eeb007c0c */ /* 0x000fe2000c761270 */
[----:B-1----:R-:W-:-:S04]  /*138680*/  IMAD.WIDE R2, R216, 0x4, R30 ;  /* 0x00000004d8027825 */ /* 0x002fc800078e021e */
[----:B------:R-:W-:Y:S01]  /*138690*/  IMAD.WIDE R4, R216, 0x4, R28 ;  /* 0x00000004d8047825 */ /* 0x000fe200078e021c */
[----:B------:R-:W-:Y:S02]  /*1386a0*/  ISETP.GE.AND P6, PT, R0, UR5, PT ;  /* 0x0000000500007c0c */ /* 0x000fe4000bfc6270 */
[----:B------:R-:W-:Y:S01]  /*1386b0*/  ISETP.LT.AND P1, PT, R233, UR30, !P0 ;  /* 0x0000001ee9007c0c */ /* 0x000fe2000c721270 */
[----:B------:R1:W-:Y:S04]  /*1386c0*/  @P5 STG.E desc[UR28][R6.64], R205 ;  /* 0x000000cd06005986 */ /* 0x0003e8000c10191c */
[----:B----4-:R4:W-:Y:S04]  /*1386d0*/  @P2 STG.E desc[UR28][R8.64], R112 ;  /* 0x0000007008002986 */ /* 0x0109e8000c10191c */
[----:B-1----:R-:W3:Y:S04]  /*1386e0*/  LDL.LU R205, [R1+0x209c] ;  /* 0x00209c0001cd7983 */ /* 0x002ee80000300800 */
[----:B----4-:R-:W4:Y:S01]  /*1386f0*/  LDL.LU R112, [R1+0x203c] ;  /* 0x00203c0001707983 */ /* 0x010f220000300800 */
[----:B------:R-:W-:Y:S01]  /*138700*/  ISETP.LT.AND P2, PT, R234, UR30, !P0 ;  /* 0x0000001eea007c0c */ /* 0x000fe2000c741270 */
[----:B------:R-:W-:Y:S01]  /*138710*/  IMAD.WIDE R6, R216, 0x4, R22 ;  /* 0x00000004d8067825 */ /* 0x000fe200078e0216 */
[----:B------:R-:W-:Y:S01]  /*138720*/  ISETP.LT.AND P0, PT, R113, UR30, !P0 ;  /* 0x0000001e71007c0c */ /* 0x000fe2000c701270 */
[----:B------:R-:W4:Y:S01]  /*138730*/  LDL.LU R246, [R1+0x20dc] ;  /* 0x0020dc0001f67983 */ /* 0x000f220000300800 */
[----:B------:R-:W-:-:S03]  /*138740*/  ISETP.LT.AND P5, PT, R213, UR30, !P6 ;  /* 0x0000001ed5007c0c */ /* 0x000fc6000f7a1270 */
[----:B------:R1:W-:Y:S02]  /*138750*/  @P4 STG.E desc[UR28][R2.64], R106 ;  /* 0x0000006a02004986 */ /* 0x0003e4000c10191c */
[C---:B-1----:R-:W-:Y:S02]  /*138760*/  IMAD.WIDE R2, R216.reuse, 0x4, R24 ;  /* 0x00000004d8027825 */ /* 0x042fe400078e0218 */
[----:B------:R1:W-:Y:S02]  /*138770*/  @P3 STG.E desc[UR28][R4.64], R209 ;  /* 0x000000d104003986 */ /* 0x0003e4000c10191c */
[----:B-1----:R-:W-:Y:S02]  /*138780*/  IMAD.WIDE R4, R216, 0x4, R26 ;  /* 0x00000004d8047825 */ /* 0x002fe400078e021a */
[----:B------:R-:W4:Y:S04]  /*138790*/  LDL.LU R216, [R1+0x20bc] ;  /* 0x0020bc0001d87983 */ /* 0x000f280000300800 */
[----:B------:R-:W4:Y:S04]  /*1387a0*/  LDL.LU R106, [R1+0x208c] ;  /* 0x00208c00016a7983 */ /* 0x000f280000300800 */
[----:B------:R-:W4:Y:S01]  /*1387b0*/  LDL.LU R209, [R1+0x202c] ;  /* 0x00202c0001d17983 */ /* 0x000f220000300800 */
[----:B--2---:R-:W-:-:S03]  /*1387c0*/  IMAD.WIDE R8, R217, 0x4, R52 ;  /* 0x00000004d9087825 */ /* 0x004fc600078e0234 */
[----:B------:R-:W-:Y:S04]  /*1387d0*/  @P1 STG.E desc[UR28][R4.64], R230 ;  /* 0x000000e604001986 */ /* 0x000fe8000c10191c */
[----:B------:R-:W-:Y:S04]  /*1387e0*/  @P2 STG.E desc[UR28][R2.64], R105 ;  /* 0x0000006902002986 */ /* 0x000fe8000c10191c */
[----:B------:R1:W-:Y:S04]  /*1387f0*/  @P0 STG.E desc[UR28][R6.64], R229 ;  /* 0x000000e506000986 */ /* 0x0003e8000c10191c */
[----:B---3--:R2:W-:Y:S04]  /*138800*/  @P5 STG.E desc[UR28][R8.64], R208 ;  /* 0x000000d008005986 */ /* 0x0085e8000c10191c */
[----:B-1----:R-:W3:Y:S04]  /*138810*/  LDL.LU R229, [R1+0x207c] ;  /* 0x00207c0001e57983 */ /* 0x002ee80000300800 */
[----:B--2---:R-:W2:Y:S01]  /*138820*/  LDL.LU R208, [R1+0x201c] ;  /* 0x00201c0001d07983 */ /* 0x004ea20000300800 */
[----:B------:R-:W-:-:S02]  /*138830*/  ISETP.LT.AND P4, PT, R225, UR30, !P6 ;  /* 0x0000001ee1007c0c */ /* 0x000fc4000f781270 */
[----:B------:R-:W-:Y:S01]  /*138840*/  ISETP.LT.AND P3, PT, R245, UR30, !P6 ;  /* 0x0000001ef5007c0c */ /* 0x000fe2000f761270 */
[C---:B------:R-:W-:Y:S01]  /*138850*/  IMAD.WIDE R2, R217.reuse, 0x4, R50 ;  /* 0x00000004d9027825 */ /* 0x040fe200078e0232 */
[----:B------:R-:W2:Y:S03]  /*138860*/  LDL.LU R226, [R1+0x20cc] ;  /* 0x0020cc0001e27983 */ /* 0x000ea60000300800 */
[----:B------:R-:W-:Y:S01]  /*138870*/  IMAD.WIDE R4, R217, 0x4, R48 ;  /* 0x00000004d9047825 */ /* 0x000fe200078e0230 */
[----:B------:R-:W2:Y:S04]  /*138880*/  LDL.LU R0, [R1+0x5f60] ;  /* 0x005f600001007983 */ /* 0x000ea80000300800 */
[----:B------:R-:W2:Y:S01]  /*138890*/  LDL.LU R105, [R1+0x20ac] ;  /* 0x0020ac0001697983 */ /* 0x000ea20000300800 */
        /* <DEDUP_REMOVED lines=8> */
[----:B-1----:R-:W2:Y:S04]  /*138920*/  LDL.LU R205, [R1+0x206c] ;  /* 0x00206c0001cd7983 */ /* 0x002ea80000300800 */
[----:B----4-:R-:W4:Y:S01]  /*138930*/  LDL.LU R112, [R1+0x200c] ;  /* 0x00200c0001707983 */ /* 0x010f220000300800 */
[----:B------:R-:W-:-:S04]  /*138940*/  IMAD.WIDE R2, R217, 0x4, R46 ;  /* 0x00000004d9027825 */ /* 0x000fc800078e022e */
[C---:B------:R-:W-:Y:S01]  /*138950*/  IMAD.WIDE R4, R217.reuse, 0x4, R44 ;  /* 0x00000004d9047825 */ /* 0x040fe200078e022c */
[----:B------:R1:W-:Y:S01]  /*138960*/  @P5 STG.E desc[UR28][R2.64], R246 ;  /* 0x000000f602005986 */ /* 0x0003e2000c10191c */
[----:B------:R-:W-:Y:S02]  /*138970*/  ISETP.LT.AND P4, PT, R244, UR30, !P6 ;  /* 0x0000001ef4007c0c */ /* 0x000fe4000f781270 */
[----:B------:R-:W-:Y:S01]  /*138980*/  ISETP.LT.AND P3, PT, R114, UR30, !P6 ;  /* 0x0000001e72007c0c */ /* 0x000fe2000f761270 */
[C---:B-1----:R-:W-:Y:S01]  /*138990*/  IMAD.WIDE R2, R217.reuse, 0x4, R38 ;  /* 0x00000004d9027825 */ /* 0x042fe200078e0226 */
[----:B------:R1:W-:Y:S04]  /*1389a0*/  @P2 STG.E desc[UR28][R4.64], R216 ;  /* 0x000000d804002986 */ /* 0x0003e8000c10191c */
[----:B------:R1:W-:Y:S04]  /*1389b0*/  @P1 STG.E desc[UR28][R6.64], R106 ;  /* 0x0000006a06001986 */ /* 0x0003e8000c10191c */
[----:B------:R1:W-:Y:S04]  /*1389c0*/  @P0 STG.E desc[UR28][R8.64], R209 ;  /* 0x000000d108000986 */ /* 0x0003e8000c10191c */
[----:B-1----:R-:W4:Y:S04]  /*1389d0*/  LDL.LU R216, [R1+0x8f4] ;  /* 0x0008f40001d87983 */ /* 0x002f280000300800 */
[----:B------:R-:W4:Y:S04]  /*1389e0*/  LDL.LU R106, [R1+0x205c] ;  /* 0x00205c00016a7983 */ /* 0x000f280000300800 */
[----:B------:R-:W4:Y:S01]  /*1389f0*/  LDL.LU R209, [R1+0x1ffc] ;  /* 0x001ffc0001d17983 */ /* 0x000f220000300800 */
[----:B------:R-:W-:-:S03]  /*138a00*/  IMAD.WIDE R4, R217, 0x4, R36 ;  /* 0x00000004d9047825 */ /* 0x000fc600078e0224 */
[----:B------:R-:W4:Y:S04]  /*138a10*/  LDL.LU R230, [R1+0x1fec] ;  /* 0x001fec0001e67983 */ /* 0x000f280000300800 */
[----:B------:R-:W4:Y:S04]  /*138a20*/  LDL.LU R246, [R1+0x191c] ;  /* 0x00191c0001f67983 */ /* 0x000f280000300800 */
[----:B---3--:R1:W-:Y:S04]  /*138a30*/  @P4 STG.E desc[UR28][R2.64], R229 ;  /* 0x000000e502004986 */ /* 0x0083e8000c10191c */
[----:B--2---:R2:W-:Y:S04]  /*138a40*/  @P3 STG.E desc[UR28][R4.64], R208 ;  /* 0x000000d004003986 */ /* 0x0045e8000c10191c */
[----:B-1----:R-:W3:Y:S04]  /*138a50*/  LDL.LU R229, [R1+0x18ec] ;  /* 0x0018ec0001e57983 */ /* 0x002ee80000300800 */
[----:B--2---:R-:W2:Y:S01]  /*138a60*/  LDL.LU R208, [R1+0x15ec] ;  /* 0x0015ec0001d07983 */ /* 0x004ea20000300800 */
        /* <DEDUP_REMOVED lines=16> */
[----:B------:R-:W-:Y:S01]  /*138b70*/  ISETP.LT.AND P0, PT, R245, UR30, !P5 ;  /* 0x0000001ef5007c0c */ /* 0x000fe2000ef01270 */
[----:B------:R-:W-:Y:S04]  /*138b80*/  @P2 STG.E desc[UR28][R6.64], R205 ;  /* 0x000000cd06002986 */ /* 0x000fe8000c10191c */
[----:B----4-:R1:W-:Y:S04]  /*138b90*/  @P1 STG.E desc[UR28][R8.64], R112 ;  /* 0x0000007008001986 */ /* 0x0103e8000c10191c */
[----:B-1----:R-:W4:Y:S04]  /*138ba0*/  LDL.LU R112, [R1+0x15cc] ;  /* 0x0015cc0001707983 */ /* 0x002f280000300800 */
[----:B------:R-:W4:Y:S01]  /*138bb0*/  LDL.LU R205, [R1+0x158c] ;  /* 0x00158c0001cd7983 */ /* 0x000f220000300800 */
[----:B------:R-:W-:-:S02]  /*138bc0*/  ISETP.LT.AND P2, PT, R213, UR30, !P5 ;  /* 0x0000001ed5007c0c */ /* 0x000fc4000ef41270 */
[----:B------:R-:W-:Y:S01]  /*138bd0*/  ISETP.LT.AND P1, PT, R225, UR30, !P5 ;  /* 0x0000001ee1007c0c */ /* 0x000fe2000ef21270 */
[----:B------:R-:W4:Y:S04]  /*138be0*/  LDL.LU R105, [R1+0x150c] ;  /* 0x00150c0001697983 */ /* 0x000f280000300800 */
[----:B------:R1:W-:Y:S04]  /*138bf0*/  @P4 STG.E desc[UR28][R2.64], R106 ;  /* 0x0000006a02004986 */ /* 0x0003e8000c10191c */
[----:B------:R1:W-:Y:S01]  /*138c00*/  @P3 STG.E desc[UR28][R4.64], R209 ;  /* 0x000000d104003986 */ /* 0x0003e2000c10191c */
[----:B------:R-:W-:-:S03]  /*138c10*/  IMAD.WIDE R6, R216, 0x4, R50 ;  /* 0x00000004d8067825 */ /* 0x000fc600078e0232 */
[----:B-1----:R-:W4:Y:S04]  /*138c20*/  LDL.LU R106, [R1+0x141c] ;  /* 0x00141c00016a7983 */ /* 0x002f280000300800 */
[----:B------:R-:W4:Y:S01]  /*138c30*/  LDL.LU R209, [R1+0xcdc] ;  /* 0x000cdc0001d17983 */ /* 0x000f220000300800 */
[----:B------:R-:W-:-:S03]  /*138c40*/  IMAD.WIDE R2, R217, 0x4, R22 ;  /* 0x00000004d9027825 */ /* 0x000fc600078e0216 */
[----:B------:R-:W4:Y:S01]  /*138c50*/  LDL.LU R217, [R1+0x8ac] ;  /* 0x0008ac0001d97983 */ /* 0x000f220000300800 */
[----:B------:R-:W-:-:S04]  /*138c60*/  IMAD.WIDE R4, R216, 0x4, R52 ;  /* 0x00000004d8047825 */ /* 0x000fc800078e0234 */
[----:B------:R-:W-:Y:S01]  /*138c70*/  IMAD.WIDE R8, R216, 0x4, R48 ;  /* 0x00000004d8087825 */ /* 0x000fe200078e0230 */
[----:B------:R-:W-:Y:S04]  /*138c80*/  @P6 STG.E desc[UR28][R2.64], R230 ;  /* 0x000000e602006986 */ /* 0x000fe8000c10191c */
[----:B------:R-:W-:Y:S04]  /*138c90*/  @P2 STG.E desc[UR28][R4.64], R246 ;  /* 0x000000f604002986 */ /* 0x000fe8000c10191c */
[----:B------:R-:W4:Y:S04]  /*138ca0*/  LDL.LU R0, [R1+0x5f68] ;  /* 0x005f680001007983 */ /* 0x000f280000300800 */
[----:B---3--:R1:W-:Y:S04]  /*138cb0*/  @P1 STG.E desc[UR28][R6.64], R229 ;  /* 0x000000e506001986 */ /* 0x0083e8000c10191c */
[----:B--2---:R2:W-:Y:S04]  /*138cc0*/  @P0 STG.E desc[UR28][R8.64], R208 ;  /* 0x000000d008000986 */ /* 0x0045e8000c10191c */
[----:B-1----:R-:W3:Y:S04]  /*138cd0*/  LDL.LU R229, [R1+0x82c] ;  /* 0x00082c0001e57983 */ /* 0x002ee80000300800 */
[----:B--2---:R-:W2:Y:S01]  /*138ce0*/  LDL.LU R208, [R1+0x81c] ;  /* 0x00081c0001d07983 */ /* 0x004ea20000300800 */
[----:B------:R-:W-:-:S02]  /*138cf0*/  ISETP.LT.AND P4, PT, R204, UR30, !P5 ;  /* 0x0000001ecc007c0c */ /* 0x000fc4000ef81270 */
[----:B------:R-:W-:Y:S01]  /*138d00*/  ISETP.LT.AND P3, PT, R212, UR30, !P5 ;  /* 0x0000001ed4007c0c */ /* 0x000fe2000ef61270 */
[----:B------:R-:W-:-:S04]  /*138d10*/  IMAD.WIDE R2, R216, 0x4, R46 ;  /* 0x00000004d8027825 */ /* 0x000fc800078e022e */
[----:B------:R-:W-:Y:S01]  /*138d20*/  IMAD.WIDE R4, R216, 0x4, R44 ;  /* 0x00000004d8047825 */ /* 0x000fe200078e022c */
[----:B------:R-:W-:Y:S02]  /*138d30*/  ISETP.LT.AND P6, PT, R224, UR30, !P5 ;  /* 0x0000001ee0007c0c */ /* 0x000fe4000efc1270 */
[----:B------:R-:W-:Y:S02]  /*138d40*/  ISETP.LT.AND P2, PT, R228, UR30, !P5 ;  /* 0x0000001ee4007c0c */ /* 0x000fe4000ef41270 */
[----:B------:R-:W-:Y:S01]  /*138d50*/  ISETP.LT.AND P1, PT, R244, UR30, !P5 ;  /* 0x0000001ef4007c0c */ /* 0x000fe2000ef21270 */
[----:B------:R-:W-:Y:S01]  /*138d60*/  IMAD.WIDE R6, R216, 0x4, R38 ;  /* 0x00000004d8067825 */ /* 0x000fe200078e0226 */
[----:B------:R-:W-:-:S03]  /*138d70*/  ISETP.LT.AND P0, PT, R114, UR30, !P5 ;  /* 0x0000001e72007c0c */ /* 0x000fc6000ef01270 */
[----:B------:R-:W-:-:S04]  /*138d80*/  IMAD.WIDE R8, R216, 0x4, R36 ;  /* 0x00000004d8087825 */ /* 0x000fc800078e0224 */
[----:B------:R-:W-:-:S04]  /*138d90*/  IMAD.WIDE R10, R216, 0x4, R34 ;  /* 0x00000004d80a7825 */ /* 0x000fc800078e0222 */
[C---:B------:R-:W-:Y:S01]  /*138da0*/  IMAD.WIDE R12, R216.reuse, 0x4, R32 ;  /* 0x00000004d80c7825 */ /* 0x040fe200078e0220 */
[----:B----4-:R1:W-:Y:S04]  /*138db0*/  @P4 STG.E desc[UR28][R2.64], R112 ;  /* 0x0000007002004986 */ /* 0x0103e8000c10191c */
[----:B------:R4:W-:Y:S04]  /*138dc0*/  @P3 STG.E desc[UR28][R4.64], R205 ;  /* 0x000000cd04003986 */ /* 0x0009e8000c10191c */
[----:B-1----:R-:W2:Y:S04]  /*138dd0*/  LDL.LU R112, [R1+0x8f0] ;  /* 0x0008f00001707983 */ /* 0x002ea80000300800 */
[----:B------:R-:W2:Y:S04]  /*138de0*/  LDL.LU R230, [R1+0x80c] ;  /* 0x00080c0001e67983 */ /* 0x000ea80000300800 */
[----:B------:R-:W2:Y:S04]  /*138df0*/  LDL.LU R246, [R1+0x2ec] ;  /* 0x0002ec0001f67983 */ /* 0x000ea80000300800 */
[----:B----4-:R-:W4:Y:S01]  /*138e00*/  LDL.LU R205, [R1+0x26c] ;  /* 0x00026c0001cd7983 */ /* 0x010f220000300800 */
[----:B------:R-:W-:-:S04]  /*138e10*/  IMAD.WIDE R2, R216, 0x4, R42 ;  /* 0x00000004d8027825 */ /* 0x000fc800078e022a */
[----:B------:R-:W-:Y:S01]  /*138e20*/  IMAD.WIDE R4, R216, 0x4, R40 ;  /* 0x00000004d8047825 */ /* 0x000fe200078e0228 */
[----:B------:R-:W-:Y:S02]  /*138e30*/  ISETP.LT.AND P4, PT, R115, UR30, !P5 ;  /* 0x0000001e73007c0c */ /* 0x000fe4000ef81270 */
[----:B------:R-:W-:Y:S01]  /*138e40*/  ISETP.LT.AND P3, PT, R78, UR30, !P5 ;  /* 0x0000001e4e007c0c */ /* 0x000fe2000ef61270 */
[----:B------:R1:W-:Y:S04]  /*138e50*/  @P6 STG.E desc[UR28][R2.64], R105 ;  /* 0x0000006902006986 */ /* 0x0003e8000c10191c */
[----:B-1----:R-:W4:Y:S01]  /*138e60*/  LDL.LU R105, [R1+0x25c] ;  /* 0x00025c0001697983 */ /* 0x002f220000300800 */
[----:B------:R-:W-:-:S03]  /*138e70*/  IMAD.WIDE R2, R216, 0x4, R30 ;  /* 0x00000004d8027825 */ /* 0x000fc600078e021e */
[----:B------:R1:W-:Y:S04]  /*138e80*/  @P2 STG.E desc[UR28][R4.64], R106 ;  /* 0x0000006a04002986 */ /* 0x0003e8000c10191c */
[----:B------:R1:W-:Y:S04]  /*138e90*/  @P1 STG.E desc[UR28][R6.64], R209 ;  /* 0x000000d106001986 */ /* 0x0003e8000c10191c */
[----:B-1----:R-:W4:Y:S04]  /*138ea0*/  LDL.LU R106, [R1+0x24c] ;  /* 0x00024c00016a7983 */ /* 0x002f280000300800 */
[----:B------:R-:W4:Y:S04]  /*138eb0*/  LDL.LU R209, [R1+0x230] ;  /* 0x0002300001d17983 */ /* 0x000f280000300800 */
[----:B------:R1:W-:Y:S01]  /*138ec0*/  @P0 STG.E desc[UR28][R8.64], R217 ;  /* 0x000000d908000986 */ /* 0x0003e2000c10191c */
[----:B------:R-:W-:-:S04]  /*138ed0*/  IMAD.WIDE R4, R216, 0x4, R28 ;  /* 0x00000004d8047825 */ /* 0x000fc800078e021c */
[C---:B------:R-:W-:Y:S01]  /*138ee0*/  IMAD.WIDE R6, R216.reuse, 0x4, R26 ;  /* 0x00000004d8067825 */ /* 0x040fe200078e021a */
[----:B-1----:R-:W4:Y:S03]  /*138ef0*/  LDL.LU R217, [R1+0x220] ;  /* 0x0002200001d97983 */ /* 0x002f260000300800 */
[C---:B------:R-:W-:Y:S01]  /*138f00*/  IMAD.WIDE R8, R216.reuse, 0x4, R24 ;  /* 0x00000004d8087825 */ /* 0x040fe200078e0218 */
[----:B---3--:R1:W-:Y:S04]  /*138f10*/  @P4 STG.E desc[UR28][R10.64], R229 ;  /* 0x000000e50a004986 */ /* 0x0083e8000c10191c */
[----:B--2---:R2:W-:Y:S04]  /*138f20*/  @P3 STG.E desc[UR28][R12.64], R208 ;  /* 0x000000d00c003986 */ /* 0x0045e8000c10191c */
[----:B-1----:R-:W3:Y:S01]  /*138f30*/  LDL.LU R229, [R1+0x210] ;  /* 0x0002100001e57983 */ /* 0x002ee20000300800 */
[----:B------:R-:W-:-:S03]  /*138f40*/  IMAD.WIDE R10, R216, 0x4, R22 ;  /* 0x00000004d80a7825 */ /* 0x000fc600078e0216 */
[----:B--2---:R-:W2:Y:S04]  /*138f50*/  LDL.LU R208, [R1+0x180] ;  /* 0x0001800001d07983 */ /* 0x004ea80000300800 */
[----:B------:R-:W2:Y:S01]  /*138f60*/  LDL.LU R216, [R1+0x170] ;  /* 0x0001700001d87983 */ /* 0x000ea20000300800 */
[----:B------:R-:W-:Y:S02]  /*138f70*/  ISETP.LT.AND P1, PT, R79, UR30, !P5 ;  /* 0x0000001e4f007c0c */ /* 0x000fe4000ef21270 */
[----:B------:R-:W-:Y:S02]  /*138f80*/  ISETP.LT.AND P6, PT, R235, UR30, !P5 ;  /* 0x0000001eeb007c0c */ /* 0x000fe4000efc1270 */
[----:B------:R-:W-:Y:S02]  /*138f90*/  ISETP.LT.AND P2, PT, R233, UR30, !P5 ;  /* 0x0000001ee9007c0c */ /* 0x000fe4000ef41270 */
[----:B------:R-:W-:-:S02]  /*138fa0*/  ISETP.GE.AND P0, PT, R0, UR5, PT ;  /* 0x0000000500007c0c */ /* 0x000fc4000bf06270 */
[----:B------:R-:W-:Y:S02]  /*138fb0*/  ISETP.LT.AND P3, PT, R234, UR30, !P5 ;  /* 0x0000001eea007c0c */ /* 0x000fe4000ef61270 */
[----:B------:R-:W-:Y:S02]  /*138fc0*/  ISETP.LT.AND P5, PT, R113, UR30, !P5 ;  /* 0x0000001e71007c0c */ /* 0x000fe4000efa1270 */
[----:B------:R-:W-:Y:S01]  /*138fd0*/  ISETP.LT.AND P4, PT, R213, UR30, !P0 ;  /* 0x0000001ed5007c0c */ /* 0x000fe2000c781270 */
[----:B------:R1:W-:Y:S04]  /*138fe0*/  @P1 STG.E desc[UR28][R2.64], R230 ;  /* 0x000000e602001986 */ /* 0x0003e8000c10191c */
[----:B------:R-:W-:Y:S04]  /*138ff0*/  @P6 STG.E desc[UR28][R4.64], R246 ;  /* 0x000000f604006986 */ /* 0x000fe8000c10191c */
[----:B----4-:R4:W-:Y:S04]  /*139000*/  @P2 STG.E desc[UR28][R6.64], R205 ;  /* 0x000000cd06002986 */ /* 0x0109e8000c10191c */
[----:B-1----:R-:W2:Y:S04]  /*139010*/  LDL.LU R230, [R1+0x160] ;  /* 0x0001600001e67983 */ /* 0x002ea80000300800 */
[----:B----4-:R-:W4:Y:S01]  /*139020*/  LDL.LU R205, [R1+0x150] ;  /* 0x0001500001cd7983 */ /* 0x010f220000300800 */
[----:B------:R-:W-:-:S03]  /*139030*/  IMAD.WIDE R12, R112, 0x4, R52 ;  /* 0x00000004700c7825 */ /* 0x000fc600078e0234 */
[----:B------:R-:W4:Y:S01]  /*139040*/  LDL.LU R246, [R1+0x140] ;  /* 0x0001400001f67983 */ /* 0x000f220000300800 */
[----:B------:R-:W-:-:S03]  /*139050*/  ISETP.LT.AND P1, PT, R225, UR30, !P0 ;  /* 0x0000001ee1007c0c */ /* 0x000fc6000c721270 */
[----:B------:R-:W4:Y:S01]  /*139060*/  LDL.LU R0, [R1+0x5f64] ;  /* 0x005f640001007983 */ /* 0x000f220000300800 */
[----:B------:R-:W-:Y:S02]  /*139070*/  ISETP.LT.AND P6, PT, R245, UR30, !P0 ;  /* 0x0000001ef5007c0c */ /* 0x000fe4000c7c1270 */
[----:B------:R-:W-:Y:S01]  /*139080*/  ISETP.LT.AND P2, PT, R204, UR30, !P0 ;  /* 0x0000001ecc007c0c */ /* 0x000fe2000c741270 */
[----:B------:R1:W-:Y:S01]  /*139090*/  @P3 STG.E desc[UR28][R8.64], R105 ;  /* 0x0000006908003986 */ /* 0x0003e2000c10191c */
[----:B------:R-:W-:-:S04]  /*1390a0*/  IMAD.WIDE R2, R112, 0x4, R50 ;  /* 0x0000000470027825 */ /* 0x000fc800078e0232 */
[----:B------:R-:W-:-:S04]  /*1390b0*/  IMAD.WIDE R4, R112, 0x4, R48 ;  /* 0x0000000470047825 */ /* 0x000fc800078e0230 */
[C---:B------:R-:W-:Y:S01]  /*1390c0*/  IMAD.WIDE R6, R112.reuse, 0x4, R46 ;  /* 0x0000000470067825 */ /* 0x040fe200078e022e */
[----:B-1----:R-:W4:Y:S03]  /*1390d0*/  LDL.LU R105, [R1+0xe0] ;  /* 0x0000e00001697983 */ /* 0x002f260000300800 */
[----:B------:R-:W-:Y:S01]  /*1390e0*/  IMAD.WIDE R8, R112, 0x4, R44 ;  /* 0x0000000470087825 */ /* 0x000fe200078e022c */
[----:B------:R1:W-:Y:S01]  /*1390f0*/  @P5 STG.E desc[UR28][R10.64], R106 ;  /* 0x0000006a0a005986 */ /* 0x0003e2000c10191c */
[----:B------:R-:W-:-:S03]  /*139100*/  ISETP.LT.AND P5, PT, R212, UR30, !P0 ;  /* 0x0000001ed4007c0c */ /* 0x000fc6000c7a1270 */
[----:B------:R1:W-:Y:S04]  /*139110*/  @P4 STG.E desc[UR28][R12.64], R209 ;  /* 0x000000d10c004986 */ /* 0x0003e8000c10191c */
[----:B-1----:R-:W4:Y:S04]  /*139120*/  LDL.LU R106, [R1+0xd0] ;  /* 0x0000d000016a7983 */ /* 0x002f280000300800 */
[----:B------:R-:W4:Y:S04]  /*139130*/  LDL.LU R209, [R1+0xc0] ;  /* 0x0000c00001d17983 */ /* 0x000f280000300800 */
[----:B------:R1:W-:Y:S04]  /*139140*/  @P1 STG.E desc[UR28][R2.64], R217 ;  /* 0x000000d902001986 */ /* 0x0003e8000c10191c */
[----:B-1----:R-:W4:Y:S04]  /*139150*/  LDL.LU R217, [R1+0xb0] ;  /* 0x0000b00001d97983 */ /* 0x002f280000300800 */
[----:B---3--:R1:W-:Y:S04]  /*139160*/  @P6 STG.E desc[UR28][R4.64], R229 ;  /* 0x000000e504006986 */ /* 0x0083e8000c10191c */
[----:B--2---:R2:W-:Y:S04]  /*139170*/  @P2 STG.E desc[UR28][R6.64], R208 ;  /* 0x000000d006002986 */ /* 0x0045e8000c10191c */
[----:B------:R3:W-:Y:S04]  /*139180*/  @P5 STG.E desc[UR28][R8.64], R216 ;  /* 0x000000d808005986 */ /* 0x0007e8000c10191c */
[----:B-1----:R-:W4:Y:S04]  /*139190*/  LDL.LU R229, [R1+0xa0] ;  /* 0x0000a00001e57983 */ /* 0x002f280000300800 */
[----:B--2---:R-:W2:Y:S04]  /*1391a0*/  LDL.LU R208, [R1+0x90] ;  /* 0x0000900001d07983 */ /* 0x004ea80000300800 */
[----:B---3--:R-:W3:Y:S01]  /*1391b0*/  LDL.LU R216, [R1+0x80] ;  /* 0x0000800001d87983 */ /* 0x008ee20000300800 */
[----:B------:R-:W-:-:S02]  /*1391c0*/  ISETP.LT.AND P3, PT, R224, UR30, !P0 ;  /* 0x0000001ee0007c0c */ /* 0x000fc4000c761270 */
[----:B------:R-:W-:Y:S01]  /*1391d0*/  ISETP.LT.AND P4, PT, R228, UR30, !P0 ;  /* 0x0000001ee4007c0c */ /* 0x000fe2000c781270 */
[----:B------:R-:W-:-:S04]  /*1391e0*/  IMAD.WIDE R10, R112, 0x4, R42 ;  /* 0x00000004700a7825 */ /* 0x000fc800078e022a */
[----:B------:R-:W-:Y:S01]  /*1391f0*/  IMAD.WIDE R12, R112, 0x4, R40 ;  /* 0x00000004700c7825 */ /* 0x000fe200078e0228 */
[----:B------:R-:W-:Y:S02]  /*139200*/  ISETP.LT.AND P2, PT, R244, UR30, !P0 ;  /* 0x0000001ef4007c0c */ /* 0x000fe4000c741270 */
[----:B------:R-:W-:Y:S02]  /*139210*/  ISETP.LT.AND P1, PT, R114, UR30, !P0 ;  /* 0x0000001e72007c0c */ /* 0x000fe4000c721270 */
[----:B------:R-:W-:Y:S01]  /*139220*/  ISETP.LT.AND P5, PT, R115, UR30, !P0 ;  /* 0x0000001e73007c0c */ /* 0x000fe2000c7a1270 */
[----:B------:R-:W-:-:S04]  /*139230*/  IMAD.WIDE R2, R112, 0x4, R38 ;  /* 0x0000000470027825 */ /* 0x000fc800078e0226 */
[----:B------:R-:W-:-:S04]  /*139240*/  IMAD.WIDE R4, R112, 0x4, R36 ;  /* 0x0000000470047825 */ /* 0x000fc800078e0224 */
[----:B------:R-:W-:-:S04]  /*139250*/  IMAD.WIDE R6, R112, 0x4, R34 ;  /* 0x0000000470067825 */ /* 0x000fc800078e0222 */
[----:B------:R-:W-:Y:S01]  /*139260*/  IMAD.WIDE R8, R112, 0x4, R32 ;  /* 0x0000000470087825 */ /* 0x000fe200078e0220 */
[----:B------:R-:W-:Y:S01]  /*139270*/  ISETP.LT.AND P6, PT, R235, UR30, !P0 ;  /* 0x0000001eeb007c0c */ /* 0x000fe2000c7c1270 */
[----:B------:R-:W-:Y:S04]  /*139280*/  @P3 STG.E desc[UR28][R10.64], R230 ;  /* 0x000000e60a003986 */ /* 0x000fe8000c10191c */
[----:B----4-:R1:W-:Y:S01]  /*139290*/  @P4 STG.E desc[UR28][R12.64], R205 ;  /* 0x000000cd0c004986 */ /* 0x0103e2000c10191c */
[----:B------:R-:W-:-:S03]  /*1392a0*/  ISETP.LT.AND P4, PT, R78, UR30, !P0 ;  /* 0x0000001e4e007c0c */ /* 0x000fc6000c781270 */
[----:B-1----:R-:W4:Y:S04]  /*1392b0*/  LDL.LU R205, [R1+0x70c] ;  /* 0x00070c0001cd7983 */ /* 0x002f280000300800 */
[----:B------:R1:W-:Y:S01]  /*1392c0*/  @P2 STG.E desc[UR28][R2.64], R246 ;  /* 0x000000f602002986 */ /* 0x0003e2000c10191c */
[----:B------:R-:W-:-:S03]  /*1392d0*/  ISETP.LT.AND P3, PT, R79, UR30, !P0 ;  /* 0x0000001e4f007c0c */ /* 0x000fc6000c761270 */
[----:B------:R1:W-:Y:S01]  /*1392e0*/  @P1 STG.E desc[UR28][R4.64], R105 ;  /* 0x0000006904001986 */ /* 0x0003e2000c10191c */
[----:B------:R-:W-:Y:S01]  /*1392f0*/  ISETP.LT.AND P1, PT, R233, UR30, !P0 ;  /* 0x0000001ee9007c0c */ /* 0x000fe2000c721270 */
[----:B------:R-:W-:-:S04]  /*139300*/  IMAD.WIDE R10, R112, 0x4, R30 ;  /* 0x00000004700a7825 */ /* 0x000fc800078e021e */
[----:B------:R-:W-:-:S04]  /*139310*/  IMAD.WIDE R12, R112, 0x4, R28 ;  /* 0x00000004700c7825 */ /* 0x000fc800078e021c */
[----:B-1----:R-:W-:Y:S01]  /*139320*/  IMAD.WIDE R2, R112, 0x4, R26 ;  /* 0x0000000470027825 */ /* 0x002fe200078e021a */
[----:B------:R-:W-:-:S03]  /*139330*/  ISETP.GE.AND P2, PT, R0, UR5, PT ;  /* 0x0000000500007c0c */ /* 0x000fc6000bf46270 */
[----:B------:R-:W-:Y:S01]  /*139340*/  IMAD.WIDE R4, R112, 0x4, R24 ;  /* 0x0000000470047825 */ /* 0x000fe200078e0218 */
[----:B------:R1:W-:Y:S04]  /*139350*/  @P5 STG.E desc[UR28][R6.64], R106 ;  /* 0x0000006a06005986 */ /* 0x0003e8000c10191c */
[----:B------:R-:W-:Y:S01]  /*139360*/  @P4 STG.E desc[UR28][R8.64], R209 ;  /* 0x000000d108004986 */ /* 0x000fe2000c10191c */
[----:B------:R-:W-:Y:S02]  /*139370*/  ISETP.LT.AND P4, PT, R234, UR30, !P0 ;  /* 0x0000001eea007c0c */ /* 0x000fe4000c781270 */
[----:B------:R-:W-:Y:S01]  /*139380*/  ISETP.LT.AND P0, PT, R113, UR30, !P0 ;  /* 0x0000001e71007c0c */ /* 0x000fe2000c701270 */
[----:B-1----:R-:W-:Y:S01]  /*139390*/  IMAD.WIDE R6, R112, 0x4, R22 ;  /* 0x0000000470067825 */ /* 0x002fe200078e0216 */
[----:B------:R-:W-:Y:S04]  /*1393a0*/  @P3 STG.E desc[UR28][R10.64], R217 ;  /* 0x000000d90a003986 */ /* 0x000fe8000c10191c */
[----:B------:R-:W-:Y:S04]  /*1393b0*/  @P6 STG.E desc[UR28][R12.64], R229 ;  /* 0x000000e50c006986 */ /* 0x000fe8000c10191c */
[----:B--2---:R-:W-:Y:S04]  /*1393c0*/  @P1 STG.E desc[UR28][R2.64], R208 ;  /* 0x000000d002001986 */ /* 0x004fe8000c10191c */
[----:B---3--:R-:W-:Y:S04]  /*1393d0*/  @P4 STG.E desc[UR28][R4.64], R216 ;  /* 0x000000d804004986 */ /* 0x008fe8000c10191c */
[----:B------:R1:W-:Y:S04]  /*1393e0*/  @P0 STG.E desc[UR28][R6.64], R223 ;  /* 0x000000df06000986 */ /* 0x0003e8000c10191c */
[----:B-1----:R-:W2:Y:S04]  /*1393f0*/  LDL.LU R223, [R1+0x5f90] ;  /* 0x005f900001df7983 */ /* 0x002ea80000300800 */
[----:B------:R-:W3:Y:S04]  /*139400*/  LDL.LU R0, [R1+0x5f80] ;  /* 0x005f800001007983 */ /* 0x000ee80000300800 */
[----:B------:R-:W2:Y:S04]  /*139410*/  LDL.LU R209, [R1+0x234] ;  /* 0x0002340001d17983 */ /* 0x000ea80000300800 */
[----:B------:R-:W2:Y:S04]  /*139420*/  LDL.LU R112, [R1+0x708] ;  /* 0x0007080001707983 */ /* 0x000ea80000300800 */
[----:B------:R-:W2:Y:S04]  /*139430*/  LDL.LU R217, [R1+0x224] ;  /* 0x0002240001d97983 */ /* 0x000ea80000300800 */
[----:B------:R-:W2:Y:S04]  /*139440*/  LDL.LU R229, [R1+0x214] ;  /* 0x0002140001e57983 */ /* 0x000ea80000300800 */
[----:B------:R-:W2:Y:S04]  /*139450*/  LDL.LU R208, [R1+0x184] ;  /* 0x0001840001d07983 */ /* 0x000ea80000300800 */
[----:B------:R-:W2:Y:S01]  /*139460*/  LDL.LU R216, [R1+0x174] ;  /* 0x0001740001d87983 */ /* 0x000ea20000300800 */
[----:B------:R-:W-:-:S02]  /*139470*/  ISETP.LT.AND P3, PT, R213, UR30, !P2 ;  /* 0x0000001ed5007c0c */ /* 0x000fc4000d761270 */
[----:B------:R-:W-:Y:S02]  /*139480*/  ISETP.LT.AND P6, PT, R225, UR30, !P2 ;  /* 0x0000001ee1007c0c */ /* 0x000fe4000d7c1270 */
[----:B------:R-:W-:Y:S02]  /*139490*/  ISETP.LT.AND P5, PT, R245, UR30, !P2 ;  /* 0x0000001ef5007c0c */ /* 0x000fe4000d7a1270 */
[----:B------:R-:W-:Y:S02]  /*1394a0*/  ISETP.LT.AND P1, PT, R204, UR30, !P2 ;  /* 0x0000001ecc007c0c */ /* 0x000fe4000d721270 */
[----:B------:R-:W-:Y:S02]  /*1394b0*/  ISETP.LT.AND P0, PT, R212, UR30, !P2 ;  /* 0x0000001ed4007c0c */ /* 0x000fe4000d701270 */
[----:B------:R-:W-:Y:S01]  /*1394c0*/  ISETP.LT.AND P4, PT, R244, UR30, !P2 ;  /* 0x0000001ef4007c0c */ /* 0x000fe2000d781270 */
[----:B------:R-:W2:Y:S04]  /*1394d0*/  LDL.LU R226, [R1+0x164] ;  /* 0x0001640001e27983 */ /* 0x000ea80000300800 */
[----:B------:R-:W2:Y:S04]  /*1394e0*/  LDL.LU R230, [R1+0x154] ;  /* 0x0001540001e67983 */ /* 0x000ea80000300800 */
[----:B------:R-:W2:Y:S01]  /*1394f0*/  LDL.LU R246, [R1+0x144] ;  /* 0x0001440001f67983 */ /* 0x000ea20000300800 */
[----:B----4-:R-:W-:-:S04]  /*139500*/  IMAD.WIDE R8, R205, 0x4, R52 ;  /* 0x00000004cd087825 */ /* 0x010fc800078e0234 */
[----:B------:R-:W-:-:S04]  /*139510*/  IMAD.WIDE R10, R205, 0x4, R50 ;  /* 0x00000004cd0a7825 */ /* 0x000fc800078e0232 */
[----:B------:R-:W-:Y:S01]  /*139520*/  IMAD.WIDE R12, R205, 0x4, R48 ;  /* 0x00000004cd0c7825 */ /* 0x000fe200078e0230 */
[----:B------:R1:W-:Y:S04]  /*139530*/  @P3 STG.E desc[UR28][R8.64], R240 ;  /* 0x000000f008003986 */ /* 0x0003e8000c10191c */
[----:B------:R4:W-:Y:S04]  /*139540*/  @P6 STG.E desc[UR28][R10.64], R236 ;  /* 0x000000ec0a006986 */ /* 0x0009e8000c10191c */
[----:B------:R4:W-:Y:S01]  /*139550*/  @P5 STG.E desc[UR28][R12.64], R140 ;  /* 0x0000008c0c005986 */ /* 0x0009e2000c10191c */
[----:B------:R-:W-:-:S02]  /*139560*/  ISETP.LT.AND P6, PT, R224, UR30, !P2 ;  /* 0x0000001ee0007c0c */ /* 0x000fc4000d7c1270 */
[----:B------:R-:W-:Y:S02]  /*139570*/  ISETP.LT.AND P5, PT, R228, UR30, !P2 ;  /* 0x0000001ee4007c0c */ /* 0x000fe4000d7a1270 */
[----:B------:R-:W-:Y:S01]  /*139580*/  ISETP.LT.AND P3, PT, R114, UR30, !P2 ;  /* 0x0000001e72007c0c */ /* 0x000fe2000d761270 */
[----:B------:R-:W-:-:S04]  /*139590*/  IMAD.WIDE R14, R205, 0x4, R46 ;  /* 0x00000004cd0e7825 */ /* 0x000fc800078e022e */
[----:B------:R-:W-:-:S04]  /*1395a0*/  IMAD.WIDE R2, R205, 0x4, R44 ;  /* 0x00000004cd027825 */ /* 0x000fc800078e022c */
[----:B------:R-:W-:-:S04]  /*1395b0*/  IMAD.WIDE R4, R205, 0x4, R42 ;  /* 0x00000004cd047825 */ /* 0x000fc800078e022a */
[----:B------:R-:W-:-:S04]  /*1395c0*/  IMAD.WIDE R6, R205, 0x4, R40 ;  /* 0x00000004cd067825 */ /* 0x000fc800078e0228 */
[C---:B-1----:R-:W-:Y:S01]  /*1395d0*/  IMAD.WIDE R8, R205.reuse, 0x4, R38 ;  /* 0x00000004cd087825 */ /* 0x042fe200078e0226 */
[----:B------:R-:W-:Y:S03]  /*1395e0*/  @P1 STG.E desc[UR28][R14.64], R136 ;  /* 0x000000880e001986 */ /* 0x000fe6000c10191c */
[----:B----4-:R-:W-:Y:S01]  /*1395f0*/  IMAD.WIDE R10, R205, 0x4, R36 ;  /* 0x00000004cd0a7825 */ /* 0x010fe200078e0224 */
[----:B------:R1:W-:Y:S01]  /*139600*/  @P0 STG.E desc[UR28][R2.64], R132 ;  /* 0x0000008402000986 */ /* 0x0003e2000c10191c */
[----:B------:R-:W-:-:S03]  /*139610*/  ISETP.LT.AND P1, PT, R115, UR30, !P2 ;  /* 0x0000001e73007c0c */ /* 0x000fc6000d721270 */
[----:B------:R4:W-:Y:S04]  /*139620*/  @P6 STG.E desc[UR28][R4.64], R128 ;  /* 0x0000008004006986 */ /* 0x0009e8000c10191c */
[----:B------:R4:W-:Y:S04]  /*139630*/  @P5 STG.E desc[UR28][R6.64], R124 ;  /* 0x0000007c06005986 */ /* 0x0009e8000c10191c */
[----:B------:R4:W-:Y:S01]  /*139640*/  @P4 STG.E desc[UR28][R8.64], R120 ;  /* 0x0000007808004986 */ /* 0x0009e2000c10191c */
[----:B------:R-:W-:-:S03]  /*139650*/  ISETP.LT.AND P0, PT, R78, UR30, !P2 ;  /* 0x0000001e4e007c0c */ /* 0x000fc6000d701270 */
[----:B------:R4:W-:Y:S01]  /*139660*/  @P3 STG.E desc[UR28][R10.64], R116 ;  /* 0x000000740a003986 */ /* 0x0009e2000c10191c */
[----:B------:R-:W-:Y:S02]  /*139670*/  ISETP.LT.AND P3, PT, R79, UR30, !P2 ;  /* 0x0000001e4f007c0c */ /* 0x000fe4000d761270 */
[----:B------:R-:W-:Y:S02]  /*139680*/  ISETP.LT.AND P6, PT, R235, UR30, !P2 ;  /* 0x0000001eeb007c0c */ /* 0x000fe4000d7c1270 */
[----:B------:R-:W-:Y:S02]  /*139690*/  ISETP.LT.AND P5, PT, R233, UR30, !P2 ;  /* 0x0000001ee9007c0c */ /* 0x000fe4000d7a1270 */
[----:B------:R-:W-:Y:S01]  /*1396a0*/  ISETP.LT.AND P4, PT, R234, UR30, !P2 ;  /* 0x0000001eea007c0c */ /* 0x000fe2000d781270 */
[----:B------:R-:W-:-:S04]  /*1396b0*/  IMAD.WIDE R12, R205, 0x4, R34 ;  /* 0x00000004cd0c7825 */ /* 0x000fc800078e0222 */
[----:B-1----:R-:W-:-:S04]  /*1396c0*/  IMAD.WIDE R2, R205, 0x4, R32 ;  /* 0x00000004cd027825 */ /* 0x002fc800078e0220 */
[----:B----4-:R-:W-:-:S04]  /*1396d0*/  IMAD.WIDE R4, R205, 0x4, R30 ;  /* 0x00000004cd047825 */ /* 0x010fc800078e021e */
[----:B------:R-:W-:-:S04]  /*1396e0*/  IMAD.WIDE R6, R205, 0x4, R28 ;  /* 0x00000004cd067825 */ /* 0x000fc800078e021c */
[C---:B------:R-:W-:Y:S01]  /*1396f0*/  IMAD.WIDE R8, R205.reuse, 0x4, R26 ;  /* 0x00000004cd087825 */ /* 0x040fe200078e021a */
[----:B------:R-:W-:Y:S03]  /*139700*/  @P1 STG.E desc[UR28][R12.64], R108 ;  /* 0x0000006c0c001986 */ /* 0x000fe6000c10191c */
[----:B------:R-:W-:Y:S01]  /*139710*/  IMAD.WIDE R10, R205, 0x4, R24 ;  /* 0x00000004cd0a7825 */ /* 0x000fe200078e0218 */
[----:B------:R1:W-:Y:S01]  /*139720*/  @P0 STG.E desc[UR28][R2.64], R88 ;  /* 0x0000005802000986 */ /* 0x0003e2000c10191c */
[----:B------:R-:W-:-:S03]  /*139730*/  ISETP.LT.AND P2, PT, R113, UR30, !P2 ;  /* 0x0000001e71007c0c */ /* 0x000fc6000d741270 */
[----:B------:R4:W-:Y:S04]  /*139740*/  @P3 STG.E desc[UR28][R4.64], R84 ;  /* 0x0000005404003986 */ /* 0x0009e8000c10191c */
[----:B------:R4:W-:Y:S04]  /*139750*/  @P6 STG.E desc[UR28][R6.64], R68 ;  /* 0x0000004406006986 */ /* 0x0009e8000c10191c */
[----:B------:R4:W-:Y:S04]  /*139760*/  @P5 STG.E desc[UR28][R8.64], R72 ;  /* 0x0000004808005986 */ /* 0x0009e8000c10191c */
[----:B------:R4:W-:Y:S01]  /*139770*/  @P4 STG.E desc[UR28][R10.64], R80 ;  /* 0x000000500a004986 */ /* 0x0009e2000c10191c */
[----:B-1----:R-:W-:-:S05]  /*139780*/  IMAD.WIDE R2, R205, 0x4, R22 ;  /* 0x00000004cd027825 */ /* 0x002fca00078e0216 */
[----:B------:R-:W-:Y:S01]  /*139790*/  @P2 STG.E desc[UR28][R2.64], R100 ;  /* 0x0000006402002986 */ /* 0x000fe2000c10191c */
[----:B---3--:R-:W-:-:S03]  /*1397a0*/  ISETP.GE.AND P1, PT, R0, UR5, PT ;  /* 0x0000000500007c0c */ /* 0x008fc6000bf26270 */
[----:B------:R-:W3:Y:S04]  /*1397b0*/  LDL.LU R0, [R1+0x5f7c] ;  /* 0x005f7c0001007983 */ /* 0x000ee80000300800 */
[----:B------:R-:W3:Y:S01]  /*1397c0*/  LDL.LU R105, [R1+0xe4] ;  /* 0x0000e40001697983 */ /* 0x000ee20000300800 */
[----:B------:R-:W-:Y:S02]  /*1397d0*/  ISETP.LT.AND P0, PT, R213, UR30, !P1 ;  /* 0x0000001ed5007c0c */ /* 0x000fe4000cf01270 */
[----:B------:R-:W-:Y:S02]  /*1397e0*/  ISETP.LT.AND P6, PT, R225, UR30, !P1 ;  /* 0x0000001ee1007c0c */ /* 0x000fe4000cfc1270 */
[----:B------:R-:W-:Y:S01]  /*1397f0*/  ISETP.LT.AND P5, PT, R245, UR30, !P1 ;  /* 0x0000001ef5007c0c */ /* 0x000fe2000cfa1270 */
[----:B------:R-:W3:Y:S01]  /*139800*/  LDL.LU R106, [R1+0xd4] ;  /* 0x0000d400016a7983 */ /* 0x000ee20000300800 */
[----:B------:R-:W-:-:S03]  /*139810*/  ISETP.LT.AND P4, PT, R204, UR30, !P1 ;  /* 0x0000001ecc007c0c */ /* 0x000fc6000cf81270 */
[----:B------:R-:W3:Y:S01]  /*139820*/  LDL.LU R205, [R1+0xc4] ;  /* 0x0000c40001cd7983 */ /* 0x000ee20000300800 */
[----:B------:R-:W-:Y:S01]  /*139830*/  ISETP.LT.AND P3, PT, R212, UR30, !P1 ;  /* 0x0000001ed4007c0c */ /* 0x000fe2000cf61270 */
[----:B--2---:R-:W-:-:S04]  /*139840*/  IMAD.WIDE R12, R112, 0x4, R52 ;  /* 0x00000004700c7825 */ /* 0x004fc800078e0234 */
[----:B----4-:R-:W-:-:S04]  /*139850*/  IMAD.WIDE R4, R112, 0x4, R50 ;  /* 0x0000000470047825 */ /* 0x010fc800078e0232 */
[----:B------:R-:W-:-:S04]  /*139860*/  IMAD.WIDE R6, R112, 0x4, R48 ;  /* 0x0000000470067825 */ /* 0x000fc800078e0230 */
[----:B------:R-:W-:-:S04]  /*139870*/  IMAD.WIDE R8, R112, 0x4, R46 ;  /* 0x0000000470087825 */ /* 0x000fc800078e022e */
[----:B------:R-:W-:Y:S01]  /*139880*/  IMAD.WIDE R10, R112, 0x4, R44 ;  /* 0x00000004700a7825 */ /* 0x000fe200078e022c */
[----:B------:R1:W-:Y:S04]  /*139890*/  @P0 STG.E desc[UR28][R12.64], R209 ;  /* 0x000000d10c000986 */ /* 0x0003e8000c10191c */
[----:B------:R-:W-:Y:S04]  /*1398a0*/  @P6 STG.E desc[UR28][R4.64], R217 ;  /* 0x000000d904006986 */ /* 0x000fe8000c10191c */
[----:B------:R2:W-:Y:S04]  /*1398b0*/  @P5 STG.E desc[UR28][R6.64], R229 ;  /* 0x000000e506005986 */ /* 0x0005e8000c10191c */
[----:B------:R4:W-:Y:S04]  /*1398c0*/  @P4 STG.E desc[UR28][R8.64], R208 ;  /* 0x000000d008004986 */ /* 0x0009e8000c10191c */
[----:B------:R4:W-:Y:S04]  /*1398d0*/  @P3 STG.E desc[UR28][R10.64], R216 ;  /* 0x000000d80a003986 */ /* 0x0009e8000c10191c */
[----:B-1----:R-:W3:Y:S04]  /*1398e0*/  LDL.LU R209, [R1+0xb4] ;  /* 0x0000b40001d17983 */ /* 0x002ee80000300800 */
[----:B--2---:R-:W2:Y:S04]  /*1398f0*/  LDL.LU R229, [R1+0xa4] ;  /* 0x0000a40001e57983 */ /* 0x004ea80000300800 */
[----:B----4-:R-:W4:Y:S04]  /*139900*/  LDL.LU R208, [R1+0x94] ;  /* 0x0000940001d07983 */ /* 0x010f280000300800 */
[----:B------:R-:W4:Y:S01]  /*139910*/  LDL.LU R216, [R1+0x84] ;  /* 0x0000840001d87983 */ /* 0x000f220000300800 */
[----:B------:R-:W-:-:S03]  /*139920*/  ISETP.LT.AND P2, PT, R224, UR30, !P1 ;  /* 0x0000001ee0007c0c */ /* 0x000fc6000cf41270 */
[----:B------:R-:W4:Y:S01]  /*139930*/  LDL.LU R217, [R1+0x704] ;  /* 0x0007040001d97983 */ /* 0x000f220000300800 */
[----:B------:R-:W-:Y:S02]  /*139940*/  ISETP.LT.AND P0, PT, R228, UR30, !P1 ;  /* 0x0000001ee4007c0c */ /* 0x000fe4000cf01270 */
[----:B------:R-:W-:Y:S02]  /*139950*/  ISETP.LT.AND P6, PT, R244, UR30, !P1 ;  /* 0x0000001ef4007c0c */ /* 0x000fe4000cfc1270 */
[----:B------:R-:W-:Y:S02]  /*139960*/  ISETP.LT.AND P3, PT, R114, UR30, !P1 ;  /* 0x0000001e72007c0c */ /* 0x000fe4000cf61270 */
[----:B------:R-:W-:Y:S02]  /*139970*/  ISETP.LT.AND P5, PT, R115, UR30, !P1 ;  /* 0x0000001e73007c0c */ /* 0x000fe4000cfa1270 */
[----:B------:R-:W-:Y:S01]  /*139980*/  ISETP.LT.AND P4, PT, R78, UR30, !P1 ;  /* 0x0000001e4e007c0c */ /* 0x000fe2000cf81270 */
[----:B------:R-:W-:-:S04]  /*139990*/  IMAD.WIDE R2, R112, 0x4, R42 ;  /* 0x0000000470027825 */ /* 0x000fc800078e022a */
[----:B------:R-:W-:-:S04]  /*1399a0*/  IMAD.WIDE R12, R112, 0x4, R40 ;  /* 0x00000004700c7825 */ /* 0x000fc800078e0228 */
[----:B------:R-:W-:-:S04]  /*1399b0*/  IMAD.WIDE R4, R112, 0x4, R38 ;  /* 0x0000000470047825 */ /* 0x000fc800078e0226 */
[----:B------:R-:W-:-:S04]  /*1399c0*/  IMAD.WIDE R6, R112, 0x4, R36 ;  /* 0x0000000470067825 */ /* 0x000fc800078e0224 */
[----:B------:R-:W-:-:S04]  /*1399d0*/  IMAD.WIDE R8, R112, 0x4, R34 ;  /* 0x0000000470087825 */ /* 0x000fc800078e0222 */
[----:B------:R-:W-:Y:S01]  /*1399e0*/  IMAD.WIDE R10, R112, 0x4, R32 ;  /* 0x00000004700a7825 */ /* 0x000fe200078e0220 */
[----:B------:R1:W-:Y:S04]  /*1399f0*/  @P2 STG.E desc[UR28][R2.64], R226 ;  /* 0x000000e202002986 */ /* 0x0003e8000c10191c */
[----:B------:R1:W-:Y:S04]  /*139a00*/  @P0 STG.E desc[UR28][R12.64], R230 ;  /* 0x000000e60c000986 */ /* 0x0003e8000c10191c */
[----:B------:R1:W-:Y:S01]  /*139a10*/  @P6 STG.E desc[UR28][R4.64], R246 ;  /* 0x000000f604006986 */ /* 0x0003e2000c10191c */
[----:B------:R-:W-:-:S02]  /*139a20*/  ISETP.LT.AND P2, PT, R79, UR30, !P1 ;  /* 0x0000001e4f007c0c */ /* 0x000fc4000cf41270 */
[----:B------:R-:W-:Y:S01]  /*139a30*/  ISETP.LT.AND P0, PT, R235, UR30, !P1 ;  /* 0x0000001eeb007c0c */ /* 0x000fe2000cf01270 */
[----:B-1----:R-:W-:-:S04]  /*139a40*/  IMAD.WIDE R2, R112, 0x4, R30 ;  /* 0x0000000470027825 */ /* 0x002fc800078e021e */
[----:B------:R-:W-:-:S04]  /*139a50*/  IMAD.WIDE R12, R112, 0x4, R28 ;  /* 0x00000004700c7825 */ /* 0x000fc800078e021c */
[----:B------:R-:W-:Y:S01]  /*139a60*/  IMAD.WIDE R4, R112, 0x4, R26 ;  /* 0x0000000470047825 */ /* 0x000fe200078e021a */
[----:B---3--:R1:W-:Y:S01]  /*139a70*/  @P3 STG.E desc[UR28][R6.64], R105 ;  /* 0x0000006906003986 */ /* 0x0083e2000c10191c */
[----:B------:R-:W-:-:S03]  /*139a80*/  ISETP.LT.AND P3, PT, R234, UR30, !P1 ;  /* 0x0000001eea007c0c */ /* 0x000fc6000cf61270 */
[----:B------:R3:W-:Y:S04]  /*139a90*/  @P5 STG.E desc[UR28][R8.64], R106 ;  /* 0x0000006a08005986 */ /* 0x0007e8000c10191c */
[----:B------:R-:W-:Y:S01]  /*139aa0*/  @P4 STG.E desc[UR28][R10.64], R205 ;  /* 0x000000cd0a004986 */ /* 0x000fe2000c10191c */
[----:B------:R-:W-:Y:S02]  /*139ab0*/  ISETP.LT.AND P4, PT, R233, UR30, !P1 ;  /* 0x0000001ee9007c0c */ /* 0x000fe4000cf81270 */
[----:B------:R-:W-:Y:S01]  /*139ac0*/  ISETP.LT.AND P1, PT, R113, UR30, !P1 ;  /* 0x0000001e71007c0c */ /* 0x000fe2000cf21270 */
[----:B-1----:R-:W-:-:S04]  /*139ad0*/  IMAD.WIDE R6, R112, 0x4, R24 ;  /* 0x0000000470067825 */ /* 0x002fc800078e0218 */
[----:B---3--:R-:W-:Y:S01]  /*139ae0*/  IMAD.WIDE R8, R112, 0x4, R22 ;  /* 0x0000000470087825 */ /* 0x008fe200078e0216 */
[----:B------:R-:W-:Y:S01]  /*139af0*/  ISETP.GE.AND P6, PT, R0, UR5, PT ;  /* 0x0000000500007c0c */ /* 0x000fe2000bfc6270 */
[----:B------:R-:W-:Y:S04]  /*139b00*/  @P2 STG.E desc[UR28][R2.64], R209 ;  /* 0x000000d102002986 */ /* 0x000fe8000c10191c */
[----:B--2---:R-:W-:Y:S04]  /*139b10*/  @P0 STG.E desc[UR28][R12.64], R229 ;  /* 0x000000e50c000986 */ /* 0x004fe8000c10191c */
[----:B----4-:R-:W-:Y:S04]  /*139b20*/  @P4 STG.E desc[UR28][R4.64], R208 ;  /* 0x000000d004004986 */ /* 0x010fe8000c10191c */
[----:B------:R-:W-:Y:S04]  /*139b30*/  @P3 STG.E desc[UR28][R6.64], R216 ;  /* 0x000000d806003986 */ /* 0x000fe8000c10191c */
[----:B------:R1:W-:Y:S04]  /*139b40*/  @P1 STG.E desc[UR28][R8.64], R252 ;  /* 0x000000fc08001986 */ /* 0x0003e8000c10191c */
[----:B-1----:R-:W2:Y:S04]  /*139b50*/  LDL.LU R252, [R1+0x5f8c] ;  /* 0x005f8c0001fc7983 */ /* 0x002ea80000300800 */
[----:B------:R-:W3:Y:S04]  /*139b60*/  LDL.LU R0, [R1+0x5f78] ;  /* 0x005f780001007983 */ /* 0x000ee80000300800 */
[----:B------:R-:W4:Y:S04]  /*139b70*/  LDL.LU R229, [R1+0x238] ;  /* 0x0002380001e57983 */ /* 0x000f280000300800 */
[----:B------:R-:W2:Y:S04]  /*139b80*/  LDL.LU R112, [R1+0x228] ;  /* 0x0002280001707983 */ /* 0x000ea80000300800 */
[----:B------:R-:W2:Y:S04]  /*139b90*/  LDL.LU R208, [R1+0x218] ;  /* 0x0002180001d07983 */ /* 0x000ea80000300800 */
[----:B------:R-:W4:Y:S01]  /*139ba0*/  LDL.LU R216, [R1+0x700] ;  /* 0x0007000001d87983 */ /* 0x000f220000300800 */
[----:B------:R-:W-:Y:S01]  /*139bb0*/  ISETP.LT.AND P5, PT, R213, UR30, !P6 ;  /* 0x0000001ed5007c0c */ /* 0x000fe2000f7a1270 */
[----:B------:R-:W-:Y:S01]  /*139bc0*/  IMAD.WIDE R10, R217, 0x4, R52 ;  /* 0x00000004d90a7825 */ /* 0x000fe200078e0234 */
[----:B------:R-:W-:-:S02]  /*139bd0*/  ISETP.LT.AND P2, PT, R225, UR30, !P6 ;  /* 0x0000001ee1007c0c */ /* 0x000fc4000f741270 */
[----:B------:R-:W-:Y:S02]  /*139be0*/  ISETP.LT.AND P0, PT, R245, UR30, !P6 ;  /* 0x0000001ef5007c0c */ /* 0x000fe4000f701270 */
[----:B------:R-:W-:Y:S02]  /*139bf0*/  ISETP.LT.AND P4, PT, R212, UR30, !P6 ;  /* 0x0000001ed4007c0c */ /* 0x000fe4000f781270 */
[----:B------:R-:W-:Y:S01]  /*139c00*/  ISETP.LT.AND P3, PT, R224, UR30, !P6 ;  /* 0x0000001ee0007c0c */ /* 0x000fe2000f761270 */
[----:B------:R-:W-:-:S04]  /*139c10*/  IMAD.WIDE R2, R217, 0x4, R50 ;  /* 0x00000004d9027825 */ /* 0x000fc800078e0232 */
[----:B------:R-:W-:-:S04]  /*139c20*/  IMAD.WIDE R12, R217, 0x4, R48 ;  /* 0x00000004d90c7825 */ /* 0x000fc800078e0230 */
[----:B------:R-:W-:-:S04]  /*139c30*/  IMAD.WIDE R4, R217, 0x4, R46 ;  /* 0x00000004d9047825 */ /* 0x000fc800078e022e */
[----:B------:R-:W-:-:S04]  /*139c40*/  IMAD.WIDE R6, R217, 0x4, R44 ;  /* 0x00000004d9067825 */ /* 0x000fc800078e022c */
[----:B------:R-:W-:Y:S01]  /*139c50*/  IMAD.WIDE R8, R217, 0x4, R42 ;  /* 0x00000004d9087825 */ /* 0x000fe200078e022a */
[----:B------:R-:W-:Y:S01]  /*139c60*/  ISETP.LT.AND P1, PT, R228, UR30, !P6 ;  /* 0x0000001ee4007c0c */ /* 0x000fe2000f721270 */
[----:B------:R-:W2:Y:S04]  /*139c70*/  LDL.LU R230, [R1+0x188] ;  /* 0x0001880001e67983 */ /* 0x000ea80000300800 */
[----:B------:R1:W-:Y:S01]  /*139c80*/  @P5 STG.E desc[UR28][R10.64], R241 ;  /* 0x000000f10a005986 */ /* 0x0003e2000c10191c */
[----:B------:R-:W-:-:S03]  /*139c90*/  ISETP.LT.AND P5, PT, R204, UR30, !P6 ;  /* 0x0000001ecc007c0c */ /* 0x000fc6000f7a1270 */
[----:B------:R1:W-:Y:S04]  /*139ca0*/  @P2 STG.E desc[UR28][R2.64], R237 ;  /* 0x000000ed02002986 */ /* 0x0003e8000c10191c */
[----:B------:R1:W-:Y:S01]  /*139cb0*/  @P0 STG.E desc[UR28][R12.64], R141 ;  /* 0x0000008d0c000986 */ /* 0x0003e2000c10191c */
[----:B------:R-:W-:Y:S02]  /*139cc0*/  ISETP.LT.AND P2, PT, R244, UR30, !P6 ;  /* 0x0000001ef4007c0c */ /* 0x000fe4000f741270 */
[----:B------:R-:W-:Y:S01]  /*139cd0*/  ISETP.LT.AND P0, PT, R114, UR30, !P6 ;  /* 0x0000001e72007c0c */ /* 0x000fe2000f701270 */
[----:B------:R-:W2:Y:S04]  /*139ce0*/  LDL.LU R246, [R1+0x178] ;  /* 0x0001780001f67983 */ /* 0x000ea80000300800 */
[----:B------:R-:W2:Y:S04]  /*139cf0*/  LDL.LU R105, [R1+0x168] ;  /* 0x0001680001697983 */ /* 0x000ea80000300800 */
[----:B------:R-:W2:Y:S04]  /*139d00*/  LDL.LU R106, [R1+0x158] ;  /* 0x00015800016a7983 */ /* 0x000ea80000300800 */
[----:B------:R-:W2:Y:S01]  /*139d10*/  LDL.LU R205, [R1+0x148] ;  /* 0x0001480001cd7983 */ /* 0x000ea20000300800 */
[----:B-1----:R-:W-:-:S03]  /*139d20*/  IMAD.WIDE R10, R217, 0x4, R40 ;  /* 0x00000004d90a7825 */ /* 0x002fc600078e0228 */
[----:B------:R-:W2:Y:S04]  /*139d30*/  LDL.LU R209, [R1+0xe8] ;  /* 0x0000e80001d17983 */ /* 0x000ea80000300800 */
[----:B------:R1:W-:Y:S04]  /*139d40*/  @P5 STG.E desc[UR28][R4.64], R137 ;  /* 0x0000008904005986 */ /* 0x0003e8000c10191c */
[----:B------:R1:W-:Y:S04]  /*139d50*/  @P4 STG.E desc[UR28][R6.64], R133 ;  /* 0x0000008506004986 */ /* 0x0003e8000c10191c */
[----:B------:R1:W-:Y:S01]  /*139d60*/  @P3 STG.E desc[UR28][R8.64], R129 ;  /* 0x0000008108003986 */ /* 0x0003e2000c10191c */
[----:B------:R-:W-:Y:S01]  /*139d70*/  ISETP.LT.AND P3, PT, R115, UR30, !P6 ;  /* 0x0000001e73007c0c */ /* 0x000fe2000f761270 */
[----:B------:R-:W-:-:S04]  /*139d80*/  IMAD.WIDE R2, R217, 0x4, R38 ;  /* 0x00000004d9027825 */ /* 0x000fc800078e0226 */
[C---:B------:R-:W-:Y:S01]  /*139d90*/  IMAD.WIDE R12, R217.reuse, 0x4, R36 ;  /* 0x00000004d90c7825 */ /* 0x040fe200078e0224 */
[----:B------:R1:W-:Y:S04]  /*139da0*/  @P1 STG.E desc[UR28][R10.64], R125 ;  /* 0x0000007d0a001986 */ /* 0x0003e8000c10191c */
[----:B------:R1:W-:Y:S02]  /*139db0*/  @P2 STG.E desc[UR28][R2.64], R121 ;  /* 0x0000007902002986 */ /* 0x0003e4000c10191c */
[----:B-1----:R-:W-:Y:S02]  /*139dc0*/  IMAD.WIDE R4, R217, 0x4, R34 ;  /* 0x00000004d9047825 */ /* 0x002fe400078e0222 */
[----:B------:R1:W-:Y:S01]  /*139dd0*/  @P0 STG.E desc[UR28][R12.64], R117 ;  /* 0x000000750c000986 */ /* 0x0003e2000c10191c */
[----:B------:R-:W-:-:S02]  /*139de0*/  ISETP.LT.AND P1, PT, R78, UR30, !P6 ;  /* 0x0000001e4e007c0c */ /* 0x000fc4000f721270 */
[----:B------:R-:W-:Y:S01]  /*139df0*/  ISETP.LT.AND P5, PT, R79, UR30, !P6 ;  /* 0x0000001e4f007c0c */ /* 0x000fe2000f7a1270 */
[----:B------:R1:W-:Y:S01]  /*139e00*/  @P3 STG.E desc[UR28][R4.64], R109 ;  /* 0x0000006d04003986 */ /* 0x0003e2000c10191c */
[----:B------:R-:W-:-:S04]  /*139e10*/  IMAD.WIDE R6, R217, 0x4, R32 ;  /* 0x00000004d9067825 */ /* 0x000fc800078e0220 */
[----:B------:R-:W-:-:S04]  /*139e20*/  IMAD.WIDE R8, R217, 0x4, R30 ;  /* 0x00000004d9087825 */ /* 0x000fc800078e021e */
[----:B------:R-:W-:-:S04]  /*139e30*/  IMAD.WIDE R10, R217, 0x4, R28 ;  /* 0x00000004d90a7825 */ /* 0x000fc800078e021c */
[----:B------:R-:W-:Y:S01]  /*139e40*/  IMAD.WIDE R2, R217, 0x4, R26 ;  /* 0x00000004d9027825 */ /* 0x000fe200078e021a */
[----:B------:R-:W-:-:S03]  /*139e50*/  ISETP.LT.AND P4, PT, R235, UR30, !P6 ;  /* 0x0000001eeb007c0c */ /* 0x000fc6000f781270 */
[----:B-1----:R-:W-:-:S04]  /*139e60*/  IMAD.WIDE R12, R217, 0x4, R24 ;  /* 0x00000004d90c7825 */ /* 0x002fc800078e0218 */
[----:B------:R-:W-:Y:S01]  /*139e70*/  IMAD.WIDE R4, R217, 0x4, R22 ;  /* 0x00000004d9047825 */ /* 0x000fe200078e0216 */
[----:B------:R-:W-:Y:S02]  /*139e80*/  ISETP.LT.AND P0, PT, R233, UR30, !P6 ;  /* 0x0000001ee9007c0c */ /* 0x000fe4000f701270 */
[----:B------:R-:W-:Y:S01]  /*139e90*/  ISETP.LT.AND P2, PT, R234, UR30, !P6 ;  /* 0x0000001eea007c0c */ /* 0x000fe2000f741270 */
[----:B------:R4:W-:Y:S04]  /*139ea0*/  @P1 STG.E desc[UR28][R6.64], R89 ;  /* 0x0000005906001986 */ /* 0x0009e8000c10191c */
[----:B------:R1:W-:Y:S01]  /*139eb0*/  @P5 STG.E desc[UR28][R8.64], R85 ;  /* 0x0000005508005986 */ /* 0x0003e2000c10191c */
[----:B------:R-:W-:-:S03]  /*139ec0*/  ISETP.LT.AND P6, PT, R113, UR30, !P6 ;  /* 0x0000001e71007c0c */ /* 0x000fc6000f7c1270 */
[----:B------:R1:W-:Y:S04]  /*139ed0*/  @P4 STG.E desc[UR28][R10.64], R69 ;  /* 0x000000450a004986 */ /* 0x0003e8000c10191c */
[----:B------:R-:W-:Y:S04]  /*139ee0*/  @P0 STG.E desc[UR28][R2.64], R73 ;  /* 0x0000004902000986 */ /* 0x000fe8000c10191c */
[----:B------:R-:W-:Y:S04]  /*139ef0*/  @P2 STG.E desc[UR28][R12.64], R81 ;  /* 0x000000510c002986 */ /* 0x000fe8000c10191c */
[----:B------:R-:W-:Y:S01]  /*139f00*/  @P6 STG.E desc[UR28][R4.64], R101 ;  /* 0x0000006504006986 */ /* 0x000fe2000c10191c */
[----:B---3--:R-:W-:-:S03]  /*139f10*/  ISETP.GE.AND P3, PT, R0, UR5, PT ;  /* 0x0000000500007c0c */ /* 0x008fc6000bf66270 */
[----:B------:R-:W3:Y:S04]  /*139f20*/  LDL.LU R0, [R1+0x5f74] ;  /* 0x005f740001007983 */ /* 0x000ee80000300800 */
[----:B------:R-:W3:Y:S01]  /*139f30*/  LDL.LU R217, [R1+0xd8] ;  /* 0x0000d80001d97983 */ /* 0x000ee20000300800 */
[----:B------:R-:W-:Y:S02]  /*139f40*/  ISETP.LT.AND P5, PT, R213, UR30, !P3 ;  /* 0x0000001ed5007c0c */ /* 0x000fe4000dfa1270 */
[----:B------:R-:W-:Y:S02]  /*139f50*/  ISETP.LT.AND P4, PT, R225, UR30, !P3 ;  /* 0x0000001ee1007c0c */ /* 0x000fe4000df81270 */
[----:B------:R-:W-:Y:S01]  /*139f60*/  ISETP.LT.AND P1, PT, R245, UR30, !P3 ;  /* 0x0000001ef5007c0c */ /* 0x000fe2000df21270 */
[----:B----4-:R-:W-:-:S04]  /*139f70*/  IMAD.WIDE R6, R216, 0x4, R52 ;  /* 0x00000004d8067825 */ /* 0x010fc800078e0234 */
[----:B-1----:R-:W-:-:S04]  /*139f80*/  IMAD.WIDE R8, R216, 0x4, R50 ;  /* 0x00000004d8087825 */ /* 0x002fc800078e0232 */
[----:B------:R-:W-:Y:S01]  /*139f90*/  IMAD.WIDE R10, R216, 0x4, R48 ;  /* 0x00000004d80a7825 */ /* 0x000fe200078e0230 */
[----:B------:R1:W-:Y:S04]  /*139fa0*/  @P5 STG.E desc[UR28][R6.64], R229 ;  /* 0x000000e506005986 */ /* 0x0003e8000c10191c */
[----:B--2---:R2:W-:Y:S04]  /*139fb0*/  @P4 STG.E desc[UR28][R8.64], R112 ;  /* 0x0000007008004986 */ /* 0x0045e8000c10191c */
[----:B------:R4:W-:Y:S04]  /*139fc0*/  @P1 STG.E desc[UR28][R10.64], R208 ;  /* 0x000000d00a001986 */ /* 0x0009e8000c10191c */
[----:B-1----:R-:W3:Y:S04]  /*139fd0*/  LDL.LU R229, [R1+0xb8] ;  /* 0x0000b80001e57983 */ /* 0x002ee80000300800 */
[----:B--2---:R-:W2:Y:S04]  /*139fe0*/  LDL.LU R112, [R1+0xa8] ;  /* 0x0000a80001707983 */ /* 0x004ea80000300800 */
[----:B----4-:R-:W4:Y:S01]  /*139ff0*/  LDL.LU R208, [R1+0x98] ;  /* 0x0000980001d07983 */ /* 0x010f220000300800 */
[----:B------:R-:W-:-:S02]  /*13a000*/  ISETP.LT.AND P2, PT, R204, UR30, !P3 ;  /* 0x0000001ecc007c0c */ /* 0x000fc4000df41270 */
[----:B------:R-:W-:Y:S01]  /*13a010*/  ISETP.LT.AND P0, PT, R212, UR30, !P3 ;  /* 0x0000001ed4007c0c */ /* 0x000fe2000df01270 */
[----:B------:R-:W-:-:S04]  /*13a020*/  IMAD.WIDE R2, R216, 0x4, R46 ;  /* 0x00000004d8027825 */ /* 0x000fc800078e022e */
[----:B------:R-:W-:Y:S01]  /*13a030*/  IMAD.WIDE R12, R216, 0x4, R44 ;  /* 0x00000004d80c7825 */ /* 0x000fe200078e022c */
[----:B------:R-:W-:Y:S02]  /*13a040*/  ISETP.LT.AND P6, PT, R224, UR30, !P3 ;  /* 0x0000001ee0007c0c */ /* 0x000fe4000dfc1270 */
[----:B------:R-:W-:Y:S02]  /*13a050*/  ISETP.LT.AND P5, PT, R228, UR30, !P3 ;  /* 0x0000001ee4007c0c */ /* 0x000fe4000dfa1270 */
[----:B------:R-:W-:Y:S02]  /*13a060*/  ISETP.LT.AND P4, PT, R244, UR30, !P3 ;  /* 0x0000001ef4007c0c */ /* 0x000fe4000df81270 */
[----:B------:R-:W-:Y:S01]  /*13a070*/  ISETP.LT.AND P1, PT, R114, UR30, !P3 ;  /* 0x0000001e72007c0c */ /* 0x000fe2000df21270 */
[----:B------:R-:W-:Y:S01]  /*13a080*/  IMAD.WIDE R4, R216, 0x4, R42 ;  /* 0x00000004d8047825 */ /* 0x000fe200078e022a */
[----:B------:R1:W-:Y:S04]  /*13a090*/  @P2 STG.E desc[UR28][R2.64], R230 ;  /* 0x000000e602002986 */ /* 0x0003e8000c10191c */
[----:B------:R1:W-:Y:S01]  /*13a0a0*/  @P0 STG.E desc[UR28][R12.64], R246 ;  /* 0x000000f60c000986 */ /* 0x0003e2000c10191c */
[----:B------:R-:W-:-:S02]  /*13a0b0*/  ISETP.LT.AND P2, PT, R115, UR30, !P3 ;  /* 0x0000001e73007c0c */ /* 0x000fc4000df41270 */
[----:B------:R-:W-:Y:S01]  /*13a0c0*/  ISETP.LT.AND P0, PT, R78, UR30, !P3 ;  /* 0x0000001e4e007c0c */ /* 0x000fe2000df01270 */
[----:B------:R-:W-:-:S04]  /*13a0d0*/  IMAD.WIDE R6, R216, 0x4, R40 ;  /* 0x00000004d8067825 */ /* 0x000fc800078e0228 */
[----:B------:R-:W-:-:S04]  /*13a0e0*/  IMAD.WIDE R8, R216, 0x4, R38 ;  /* 0x00000004d8087825 */ /* 0x000fc800078e0226 */
[C---:B------:R-:W-:Y:S01]  /*13a0f0*/  IMAD.WIDE R10, R216.reuse, 0x4, R36 ;  /* 0x00000004d80a7825 */ /* 0x040fe200078e0224 */
[----:B------:R1:W-:Y:S04]  /*13a100*/  @P6 STG.E desc[UR28][R4.64], R105 ;  /* 0x0000006904006986 */ /* 0x0003e8000c10191c */
[----:B------:R1:W-:Y:S04]  /*13a110*/  @P5 STG.E desc[UR28][R6.64], R106 ;  /* 0x0000006a06005986 */ /* 0x0003e8000c10191c */
[----:B------:R1:W-:Y:S02]  /*13a120*/  @P4 STG.E desc[UR28][R8.64], R205 ;  /* 0x000000cd08004986 */ /* 0x0003e4000c10191c */
[----:B-1----:R-:W-:-:S04]  /*13a130*/  IMAD.WIDE R2, R216, 0x4, R34 ;  /* 0x00000004d8027825 */ /* 0x002fc800078e0222 */
[C---:B------:R-:W-:Y:S01]  /*13a140*/  IMAD.WIDE R12, R216.reuse, 0x4, R32 ;  /* 0x00000004d80c7825 */ /* 0x040fe200078e0220 */
[----:B------:R1:W-:Y:S01]  /*13a150*/  @P1 STG.E desc[UR28][R10.64], R209 ;  /* 0x000000d10a001986 */ /* 0x0003e2000c10191c */
[----:B------:R-:W-:Y:S02]  /*13a160*/  ISETP.LT.AND P4, PT, R79, UR30, !P3 ;  /* 0x0000001e4f007c0c */ /* 0x000fe4000df81270 */
[----:B------:R-:W-:Y:S02]  /*13a170*/  ISETP.LT.AND P6, PT, R235, UR30, !P3 ;  /* 0x0000001eeb007c0c */ /* 0x000fe4000dfc1270 */
[----:B------:R-:W-:Y:S01]  /*13a180*/  ISETP.LT.AND P5, PT, R233, UR30, !P3 ;  /* 0x0000001ee9007c0c */ /* 0x000fe2000dfa1270 */
[----:B------:R-:W-:-:S04]  /*13a190*/  IMAD.WIDE R4, R216, 0x4, R30 ;  /* 0x00000004d8047825 */ /* 0x000fc800078e021e */
[----:B------:R-:W-:-:S04]  /*13a1a0*/  IMAD.WIDE R6, R216, 0x4, R28 ;  /* 0x00000004d8067825 */ /* 0x000fc800078e021c */
[----:B------:R-:W-:-:S04]  /*13a1b0*/  IMAD.WIDE R8, R216, 0x4, R26 ;  /* 0x00000004d8087825 */ /* 0x000fc800078e021a */
[----:B-1----:R-:W-:Y:S01]  /*13a1c0*/  IMAD.WIDE R10, R216, 0x4, R22 ;  /* 0x00000004d80a7825 */ /* 0x002fe200078e0216 */
[----:B---3--:R-:W-:Y:S04]  /*13a1d0*/  @P2 STG.E desc[UR28][R2.64], R217 ;  /* 0x000000d902002986 */ /* 0x008fe8000c10191c */
[----:B------:R1:W-:Y:S04]  /*13a1e0*/  @P0 STG.E desc[UR28][R12.64], R252 ;  /* 0x000000fc0c000986 */ /* 0x0003e8000c10191c */
[----:B-1----:R-:W3:Y:S01]  /*13a1f0*/  LDL.LU R252, [R1+0x5f88] ;  /* 0x005f880001fc7983 */ /* 0x002ee20000300800 */
[----:B------:R-:W-:Y:S01]  /*13a200*/  ISETP.LT.AND P0, PT, R234, UR30, !P3 ;  /* 0x0000001eea007c0c */ /* 0x000fe2000df01270 */
[----:B------:R-:W-:Y:S01]  /*13a210*/  IMAD.WIDE R2, R216, 0x4, R24 ;  /* 0x00000004d8027825 */ /* 0x000fe200078e0218 */
[----:B------:R-:W-:Y:S01]  /*13a220*/  ISETP.GE.AND P1, PT, R0, UR5, PT ;  /* 0x0000000500007c0c */ /* 0x000fe2000bf26270 */
[----:B------:R-:W-:Y:S04]  /*13a230*/  @P4 STG.E desc[UR28][R4.64], R229 ;  /* 0x000000e504004986 */ /* 0x000fe8000c10191c */
[----:B--2---:R-:W-:Y:S04]  /*13a240*/  @P6 STG.E desc[UR28][R6.64], R112 ;  /* 0x0000007006006986 */ /* 0x004fe8000c10191c */
[----:B----4-:R-:W-:Y:S04]  /*13a250*/  @P5 STG.E desc[UR28][R8.64], R208 ;  /* 0x000000d008005986 */ /* 0x010fe8000c10191c */
[----:B------:R1:W-:Y:S04]  /*13a260*/  @P0 STG.E desc[UR28][R2.64], R223 ;  /* 0x000000df02000986 */ /* 0x0003e8000c10191c */
[----:B-1----:R-:W2:Y:S04]  /*13a270*/  LDL.LU R223, [R1+0x5f84] ;  /* 0x005f840001df7983 */ /* 0x002ea80000300800 */
[----:B------:R-:W4:Y:S01]  /*13a280*/  LDL.LU R0, [R1+0x5f70] ;  /* 0x005f700001007983 */ /* 0x000f220000300800 */
[----:B------:R-:W-:-:S03]  /*13a290*/  ISETP.LT.AND P3, PT, R113, UR30, !P3 ;  /* 0x0000001e71007c0c */ /* 0x000fc6000df61270 */
[----:B------:R-:W2:Y:S04]  /*13a2a0*/  LDL.LU R217, [R1+0x23c] ;  /* 0x00023c0001d97983 */ /* 0x000ea80000300800 */
[----:B------:R-:W2:Y:S04]  /*13a2b0*/  LDL.LU R229, [R1+0x22c] ;  /* 0x00022c0001e57983 */ /* 0x000ea80000300800 */
[----:B------:R-:W2:Y:S04]  /*13a2c0*/  LDL.LU R112, [R1+0x21c] ;  /* 0x00021c0001707983 */ /* 0x000ea80000300800 */
[----:B------:R-:W2:Y:S04]  /*13a2d0*/  LDL.LU R208, [R1+0x18c] ;  /* 0x00018c0001d07983 */ /* 0x000ea80000300800 */
[----:B------:R1:W-:Y:S04]  /*13a2e0*/  @P3 STG.E desc[UR28][R10.64], R232 ;  /* 0x000000e80a003986 */ /* 0x0003e8000c10191c */
[----:B-1----:R-:W2:Y:S04]  /*13a2f0*/  LDL.LU R232, [R1+0x17c] ;  /* 0x00017c0001e87983 */ /* 0x002ea80000300800 */
[----:B------:R-:W2:Y:S01]  /*13a300*/  LDL.LU R216, [R1+0x16c] ;  /* 0x00016c0001d87983 */ /* 0x000ea20000300800 */
[----:B------:R-:W-:-:S02]  /*13a310*/  ISETP.LT.AND P2, PT, R213, UR30, !P1 ;  /* 0x0000001ed5007c0c */ /* 0x000fc4000cf41270 */
[----:B------:R-:W-:Y:S02]  /*13a320*/  ISETP.LT.AND P5, PT, R225, UR30, !P1 ;  /* 0x0000001ee1007c0c */ /* 0x000fe4000cfa1270 */
[----:B------:R-:W-:Y:S02]  /*13a330*/  ISETP.LT.AND P4, PT, R245, UR30, !P1 ;  /* 0x0000001ef5007c0c */ /* 0x000fe4000cf81270 */
[----:B------:R-:W-:Y:S02]  /*13a340*/  ISETP.LT.AND P6, PT, R204, UR30, !P1 ;  /* 0x0000001ecc007c0c */ /* 0x000fe4000cfc1270 */
[----:B------:R-:W-:Y:S02]  /*13a350*/  ISETP.LT.AND P0, PT, R224, UR30, !P1 ;  /* 0x0000001ee0007c0c */ /* 0x000fe4000cf01270 */
[----:B------:R-:W-:Y:S01]  /*13a360*/  ISETP.LT.AND P3, PT, R228, UR30, !P1 ;  /* 0x0000001ee4007c0c */ /* 0x000fe2000cf61270 */
[----:B---3--:R-:W-:-:S04]  /*13a370*/  IMAD.WIDE R12, R252, 0x4, R52 ;  /* 0x00000004fc0c7825 */ /* 0x008fc800078e0234 */
[----:B------:R-:W-:-:S04]  /*13a380*/  IMAD.WIDE R4, R252, 0x4, R50 ;  /* 0x00000004fc047825 */ /* 0x000fc800078e0232 */
[----:B------:R-:W-:-:S04]  /*13a390*/  IMAD.WIDE R6, R252, 0x4, R48 ;  /* 0x00000004fc067825 */ /* 0x000fc800078e0230 */
[----:B------:R-:W-:Y:S01]  /*13a3a0*/  IMAD.WIDE R8, R252, 0x4, R46 ;  /* 0x00000004fc087825 */ /* 0x000fe200078e022e */
[----:B------:R1:W-:Y:S01]  /*13a3b0*/  @P2 STG.E desc[UR28][R12.64], R242 ;  /* 0x000000f20c002986 */ /* 0x0003e2000c10191c */
[----:B------:R-:W-:-:S03]  /*13a3c0*/  ISETP.LT.AND P2, PT, R212, UR30, !P1 ;  /* 0x0000001ed4007c0c */ /* 0x000fc6000cf41270 */
[----:B------:R3:W-:Y:S04]  /*13a3d0*/  @P5 STG.E desc[UR28][R4.64], R238 ;  /* 0x000000ee04005986 */ /* 0x0007e8000c10191c */
[----:B------:R3:W-:Y:S01]  /*13a3e0*/  @P4 STG.E desc[UR28][R6.64], R142 ;  /* 0x0000008e06004986 */ /* 0x0007e2000c10191c */
[----:B------:R-:W-:-:S03]  /*13a3f0*/  ISETP.LT.AND P5, PT, R244, UR30, !P1 ;  /* 0x0000001ef4007c0c */ /* 0x000fc6000cfa1270 */
[----:B------:R-:W-:Y:S01]  /*13a400*/  @P6 STG.E desc[UR28][R8.64], R138 ;  /* 0x0000008a08006986 */ /* 0x000fe2000c10191c */
[----:B------:R-:W-:Y:S02]  /*13a410*/  ISETP.LT.AND P6, PT, R114, UR30, !P1 ;  /* 0x0000001e72007c0c */ /* 0x000fe4000cfc1270 */
[----:B------:R-:W-:Y:S01]  /*13a420*/  ISETP.LT.AND P4, PT, R115, UR30, !P1 ;  /* 0x0000001e73007c0c */ /* 0x000fe2000cf81270 */
[----:B------:R-:W-:-:S04]  /*13a430*/  IMAD.WIDE R2, R252, 0x4, R44 ;  /* 0x00000004fc027825 */ /* 0x000fc800078e022c */
[----:B------:R-:W-:-:S04]  /*13a440*/  IMAD.WIDE R10, R252, 0x4, R42 ;  /* 0x00000004fc0a7825 */ /* 0x000fc800078e022a */
[----:B-1----:R-:W-:-:S04]  /*13a450*/  IMAD.WIDE R12, R252, 0x4, R40 ;  /* 0x00000004fc0c7825 */ /* 0x002fc800078e0228 */
[----:B------:R-:W-:-:S04]  /*13a460*/  IMAD.WIDE R14, R252, 0x4, R38 ;  /* 0x00000004fc0e7825 */ /* 0x000fc800078e0226 */
[----:B---3--:R-:W-:Y:S01]  /*13a470*/  IMAD.WIDE R4, R252, 0x4, R36 ;  /* 0x00000004fc047825 */ /* 0x008fe200078e0224 */
[----:B------:R1:W-:Y:S01]  /*13a480*/  @P2 STG.E desc[UR28][R2.64], R134 ;  /* 0x0000008602002986 */ /* 0x0003e2000c10191c */
[----:B------:R-:W-:Y:S02]  /*13a490*/  ISETP.LT.AND P2, PT, R78, UR30, !P1 ;  /* 0x0000001e4e007c0c */ /* 0x000fe4000cf41270 */
[----:B------:R-:W-:Y:S01]  /*13a4a0*/  IMAD.WIDE R6, R252, 0x4, R34 ;  /* 0x00000004fc067825 */ /* 0x000fe200078e0222 */
[----:B------:R3:W-:Y:S04]  /*13a4b0*/  @P0 STG.E desc[UR28][R10.64], R130 ;  /* 0x000000820a000986 */ /* 0x0007e8000c10191c */
[----:B------:R3:W-:Y:S04]  /*13a4c0*/  @P3 STG.E desc[UR28][R12.64], R126 ;  /* 0x0000007e0c003986 */ /* 0x0007e8000c10191c */
[----:B------:R-:W-:Y:S01]  /*13a4d0*/  @P5 STG.E desc[UR28][R14.64], R122 ;  /* 0x0000007a0e005986 */ /* 0x000fe2000c10191c */
[----:B------:R-:W-:-:S03]  /*13a4e0*/  ISETP.LT.AND P3, PT, R79, UR30, !P1 ;  /* 0x0000001e4f007c0c */ /* 0x000fc6000cf61270 */
[----:B------:R2:W-:Y:S01]  /*13a4f0*/  @P6 STG.E desc[UR28][R4.64], R118 ;  /* 0x0000007604006986 */ /* 0x0005e2000c10191c */
[----:B------:R-:W-:Y:S02]  /*13a500*/  ISETP.LT.AND P5, PT, R235, UR30, !P1 ;  /* 0x0000001eeb007c0c */ /* 0x000fe4000cfa1270 */
[----:B------:R-:W-:Y:S01]  /*13a510*/  ISETP.LT.AND P6, PT, R233, UR30, !P1 ;  /* 0x0000001ee9007c0c */ /* 0x000fe2000cfc1270 */
[----:B------:R2:W-:Y:S01]  /*13a520*/  @P4 STG.E desc[UR28][R6.64], R110 ;  /* 0x0000006e06004986 */ /* 0x0005e2000c10191c */
[----:B------:R-:W-:Y:S01]  /*13a530*/  ISETP.LT.AND P4, PT, R234, UR30, !P1 ;  /* 0x0000001eea007c0c */ /* 0x000fe2000cf81270 */
[----:B-1----:R-:W-:Y:S01]  /*13a540*/  IMAD.WIDE R2, R252, 0x4, R32 ;  /* 0x00000004fc027825 */ /* 0x002fe200078e0220 */
[----:B------:R-:W-:Y:S02]  /*13a550*/  ISETP.LT.AND P1, PT, R113, UR30, !P1 ;  /* 0x0000001e71007c0c */ /* 0x000fe4000cf21270 */
[----:B----4-:R-:W-:Y:S01]  /*13a560*/  ISETP.GE.AND P0, PT, R0, UR5, PT ;  /* 0x0000000500007c0c */ /* 0x010fe2000bf06270 */
[C---:B------:R-:W-:Y:S01]  /*13a570*/  IMAD.WIDE R8, R252.reuse, 0x4, R30 ;  /* 0x00000004fc087825 */ /* 0x040fe200078e021e */
[----:B------:R-:W4:Y:S03]  /*13a580*/  LDL.LU R0, [R1+0x5f6c] ;  /* 0x005f6c0001007983 */ /* 0x000f260000300800 */
[C---:B---3--:R-:W-:Y:S01]  /*13a590*/  IMAD.WIDE R10, R252.reuse, 0x4, R28 ;  /* 0x00000004fc0a7825 */ /* 0x048fe200078e021c */
[----:B------:R1:W-:Y:S04]  /*13a5a0*/  @P2 STG.E desc[UR28][R2.64], R90 ;  /* 0x0000005a02002986 */ /* 0x0003e8000c10191c */
[----:B------:R-:W3:Y:S01]  /*13a5b0*/  LDL.LU R246, [R1+0x15c] ;  /* 0x00015c0001f67983 */ /* 0x000ee20000300800 */
[----:B------:R-:W-:Y:S01]  /*13a5c0*/  IMAD.WIDE R12, R252, 0x4, R26 ;  /* 0x00000004fc0c7825 */ /* 0x000fe200078e021a */
[----:B------:R-:W-:-:S03]  /*13a5d0*/  ISETP.LT.AND P2, PT, R213, UR30, !P0 ;  /* 0x0000001ed5007c0c */ /* 0x000fc6000c741270 */
[----:B--2---:R-:W-:-:S04]  /*13a5e0*/  IMAD.WIDE R4, R252, 0x4, R24 ;  /* 0x00000004fc047825 */ /* 0x004fc800078e0218 */
[----:B------:R-:W-:Y:S01]  /*13a5f0*/  IMAD.WIDE R6, R252, 0x4, R22 ;  /* 0x00000004fc067825 */ /* 0x000fe200078e0216 */
[----:B------:R2:W-:Y:S04]  /*13a600*/  @P3 STG.E desc[UR28][R8.64], R86 ;  /* 0x0000005608003986 */ /* 0x0005e8000c10191c */
[----:B------:R2:W-:Y:S04]  /*13a610*/  @P5 STG.E desc[UR28][R10.64], R70 ;  /* 0x000000460a005986 */ /* 0x0005e8000c10191c */
[----:B------:R2:W-:Y:S01]  /*13a620*/  @P6 STG.E desc[UR28][R12.64], R74 ;  /* 0x0000004a0c006986 */ /* 0x0005e2000c10191c */
[----:B------:R-:W-:-:S02]  /*13a630*/  ISETP.LT.AND P5, PT, R225, UR30, !P0 ;  /* 0x0000001ee1007c0c */ /* 0x000fc4000c7a1270 */
[----:B------:R-:W-:Y:S01]  /*13a640*/  ISETP.LT.AND P3, PT, R245, UR30, !P0 ;  /* 0x0000001ef5007c0c */ /* 0x000fe2000c761270 */
[----:B------:R-:W-:Y:S01]  /*13a650*/  @P4 STG.E desc[UR28][R4.64], R82 ;  /* 0x0000005204004986 */ /* 0x000fe2000c10191c */
[----:B------:R-:W-:-:S03]  /*13a660*/  ISETP.LT.AND P6, PT, R204, UR30, !P0 ;  /* 0x0000001ecc007c0c */ /* 0x000fc6000c7c1270 */
[----:B------:R-:W-:Y:S01]  /*13a670*/  @P1 STG.E desc[UR28][R6.64], R102 ;  /* 0x0000006606001986 */ /* 0x000fe2000c10191c */
[C---:B------:R-:W-:Y:S01]  /*13a680*/  IMAD.WIDE R14, R223.reuse, 0x4, R52 ;  /* 0x00000004df0e7825 */ /* 0x040fe200078e0234 */
[----:B------:R-:W-:Y:S02]  /*13a690*/  ISETP.LT.AND P1, PT, R212, UR30, !P0 ;  /* 0x0000001ed4007c0c */ /* 0x000fe4000c721270 */
[----:B------:R-:W4:Y:S04]  /*13a6a0*/  LDL.LU R105, [R1+0x14c] ;  /* 0x00014c0001697983 */ /* 0x000f280000300800 */
[----:B------:R-:W4:Y:S04]  /*13a6b0*/  LDL.LU R106, [R1+0xec] ;  /* 0x0000ec00016a7983 */ /* 0x000f280000300800 */
[----:B------:R-:W4:Y:S04]  /*13a6c0*/  LDL.LU R205, [R1+0xdc] ;  /* 0x0000dc0001cd7983 */ /* 0x000f280000300800 */
[----:B------:R-:W4:Y:S01]  /*13a6d0*/  LDL.LU R209, [R1+0xcc] ;  /* 0x0000cc0001d17983 */ /* 0x000f220000300800 */
[----:B------:R-:W-:Y:S01]  /*13a6e0*/  ISETP.LT.AND P4, PT, R224, UR30, !P0 ;  /* 0x0000001ee0007c0c */ /* 0x000fe2000c781270 */
[----:B-1----:R-:W-:-:S02]  /*13a6f0*/  IMAD.WIDE R2, R223, 0x4, R50 ;  /* 0x00000004df027825 */ /* 0x002fc400078e0232 */
[----:B------:R1:W-:Y:S02]  /*13a700*/  @P2 STG.E desc[UR28][R14.64], R217 ;  /* 0x000000d90e002986 */ /* 0x0003e4000c10191c */
[----:B--2---:R-:W-:-:S04]  /*13a710*/  IMAD.WIDE R8, R223, 0x4, R48 ;  /* 0x00000004df087825 */ /* 0x004fc800078e0230 */
[----:B------:R-:W-:-:S04]  /*13a720*/  IMAD.WIDE R10, R223, 0x4, R46 ;  /* 0x00000004df0a7825 */ /* 0x000fc800078e022e */
[C---:B------:R-:W-:Y:S01]  /*13a730*/  IMAD.WIDE R12, R223.reuse, 0x4, R44 ;  /* 0x00000004df0c7825 */ /* 0x040fe200078e022c */
[----:B------:R2:W-:Y:S04]  /*13a740*/  @P5 STG.E desc[UR28][R2.64], R229 ;  /* 0x000000e502005986 */ /* 0x0005e8000c10191c */
[----:B------:R2:W-:Y:S04]  /*13a750*/  @P3 STG.E desc[UR28][R8.64], R112 ;  /* 0x0000007008003986 */ /* 0x0005e8000c10191c */
[----:B------:R2:W-:Y:S04]  /*13a760*/  @P6 STG.E desc[UR28][R10.64], R208 ;  /* 0x000000d00a006986 */ /* 0x0005e8000c10191c */
[----:B-1----:R-:W4:Y:S01]  /*13a770*/  LDL.LU R217, [R1+0xbc] ;  /* 0x0000bc0001d97983 */ /* 0x002f220000300800 */
[----:B------:R-:W-:-:S03]  /*13a780*/  IMAD.WIDE R4, R223, 0x4, R42 ;  /* 0x00000004df047825 */ /* 0x000fc600078e022a */
[----:B------:R1:W-:Y:S04]  /*13a790*/  @P1 STG.E desc[UR28][R12.64], R232 ;  /* 0x000000e80c001986 */ /* 0x0003e8000c10191c */
[----:B--2---:R-:W2:Y:S04]  /*13a7a0*/  LDL.LU R229, [R1+0xac] ;  /* 0x0000ac0001e57983 */ /* 0x004ea80000300800 */
[----:B------:R-:W2:Y:S04]  /*13a7b0*/  LDL.LU R112, [R1+0x9c] ;  /* 0x00009c0001707983 */ /* 0x000ea80000300800 */
[----:B------:R-:W2:Y:S04]  /*13a7c0*/  LDL.LU R208, [R1+0x8c] ;  /* 0x00008c0001d07983 */ /* 0x000ea80000300800 */
[----:B------:R1:W-:Y:S04]  /*13a7d0*/  @P4 STG.E desc[UR28][R4.64], R216 ;  /* 0x000000d804004986 */ /* 0x0003e8000c10191c */
[----:B-1----:R-:W2:Y:S04]  /*13a7e0*/  LDL.LU R232, [R1+0xb58] ;  /* 0x000b580001e87983 */ /* 0x002ea80000300800 */
[----:B------:R-:W2:Y:S01]  /*13a7f0*/  LDL.LU R216, [R1+0x4c] ;  /* 0x00004c0001d87983 */ /* 0x000ea20000300800 */
[----:B------:R-:W-:-:S02]  /*13a800*/  ISETP.LT.AND P2, PT, R228, UR30, !P0 ;  /* 0x0000001ee4007c0c */ /* 0x000fc4000c741270 */
[----:B------:R-:W-:Y:S01]  /*13a810*/  ISETP.LT.AND P3, PT, R244, UR30, !P0 ;  /* 0x0000001ef4007c0c */ /* 0x000fe2000c761270 */
[----:B------:R-:W-:Y:S01]  /*13a820*/  IMAD.WIDE R6, R223, 0x4, R40 ;  /* 0x00000004df067825 */ /* 0x000fe200078e0228 */
        /* <DEDUP_REMOVED lines=8> */
[----:B---3--:R1:W-:Y:S01]  /*13a8b0*/  @P2 STG.E desc[UR28][R6.64], R246 ;  /* 0x000000f606002986 */ /* 0x0083e2000c10191c */
[----:B------:R-:W-:Y:S02]  /*13a8c0*/  ISETP.LT.AND P2, PT, R79, UR30, !P0 ;  /* 0x0000001e4f007c0c */ /* 0x000fe4000c741270 */
[----:B----4-:R-:W-:Y:S01]  /*13a8d0*/  ISETP.GE.AND P1, PT, R0, UR5, PT ;  /* 0x0000000500007c0c */ /* 0x010fe2000bf26270 */
[----:B------:R3:W-:Y:S04]  /*13a8e0*/  @P3 STG.E desc[UR28][R2.64], R105 ;  /* 0x0000006902003986 */ /* 0x0007e8000c10191c */
[----:B------:R4:W-:Y:S01]  /*13a8f0*/  @P5 STG.E desc[UR28][R8.64], R106 ;  /* 0x0000006a08005986 */ /* 0x0009e2000c10191c */
[----:B------:R-:W-:-:S03]  /*13a900*/  ISETP.LT.AND P3, PT, R235, UR30, !P0 ;  /* 0x0000001eeb007c0c */ /* 0x000fc6000c761270 */
[----:B------:R4:W-:Y:S01]  /*13a910*/  @P6 STG.E desc[UR28][R10.64], R205 ;  /* 0x000000cd0a006986 */ /* 0x0009e2000c10191c */
[----:B------:R-:W-:-:S03]  /*13a920*/  ISETP.LT.AND P5, PT, R233, UR30, !P0 ;  /* 0x0000001ee9007c0c */ /* 0x000fc6000c7a1270 */
[----:B------:R2:W-:Y:S01]  /*13a930*/  @P4 STG.E desc[UR28][R12.64], R209 ;  /* 0x000000d10c004986 */ /* 0x0005e2000c10191c */
[----:B------:R-:W-:Y:S02]  /*13a940*/  ISETP.LT.AND P4, PT, R234, UR30, !P0 ;  /* 0x0000001eea007c0c */ /* 0x000fe4000c781270 */
[----:B------:R-:W-:Y:S02]  /*13a950*/  ISETP.LT.AND P0, PT, R113, UR30, !P0 ;  /* 0x0000001e71007c0c */ /* 0x000fe4000c701270 */
[----:B------:R-:W-:Y:S01]  /*13a960*/  ISETP.LT.AND P6, PT, R213, UR30, !P1 ;  /* 0x0000001ed5007c0c */ /* 0x000fe2000cfc1270 */
[----:B-1----:R-:W-:-:S04]  /*13a970*/  IMAD.WIDE R6, R223, 0x4, R28 ;  /* 0x00000004df067825 */ /* 0x002fc800078e021c */
[----:B---3--:R-:W-:-:S04]  /*13a980*/  IMAD.WIDE R2, R223, 0x4, R26 ;  /* 0x00000004df027825 */ /* 0x008fc800078e021a */
[----:B----4-:R-:W-:Y:S01]  /*13a990*/  IMAD.WIDE R8, R223, 0x4, R24 ;  /* 0x00000004df087825 */ /* 0x010fe200078e0218 */
[----:B------:R1:W-:Y:S01]  /*13a9a0*/  @P2 STG.E desc[UR28][R4.64], R217 ;  /* 0x000000d904002986 */ /* 0x0003e2000c10191c */
[----:B------:R-:W-:Y:S02]  /*13a9b0*/  ISETP.LT.AND P2, PT, R225, UR30, !P1 ;  /* 0x0000001ee1007c0c */ /* 0x000fe4000cf41270 */
[----:B------:R-:W-:Y:S01]  /*13a9c0*/  IMAD.WIDE R10, R223, 0x4, R22 ;  /* 0x00000004df0a7825 */ /* 0x000fe200078e0216 */
[----:B--2---:R1:W-:Y:S01]  /*13a9d0*/  @P3 STG.E desc[UR28][R6.64], R229 ;  /* 0x000000e506003986 */ /* 0x0043e2000c10191c */
[----:B------:R-:W-:-:S03]  /*13a9e0*/  ISETP.LT.AND P3, PT, R245, UR30, !P1 ;  /* 0x0000001ef5007c0c */ /* 0x000fc6000cf61270 */
[----:B------:R1:W-:Y:S01]  /*13a9f0*/  @P5 STG.E desc[UR28][R2.64], R112 ;  /* 0x0000007002005986 */ /* 0x0003e2000c10191c */
[----:B------:R-:W-:-:S03]  /*13aa00*/  ISETP.LT.AND P5, PT, R204, UR30, !P1 ;  /* 0x0000001ecc007c0c */ /* 0x000fc6000cfa1270 */
[----:B------:R1:W-:Y:S01]  /*13aa10*/  @P4 STG.E desc[UR28][R8.64], R208 ;  /* 0x000000d008004986 */ /* 0x0003e2000c10191c */
[----:B------:R-:W-:Y:S01]  /*13aa20*/  ISETP.LT.AND P4, PT, R212, UR30, !P1 ;  /* 0x0000001ed4007c0c */ /* 0x000fe2000cf81270 */
[----:B------:R-:W-:-:S04]  /*13aa30*/  IMAD.WIDE R52, R232, 0x4, R52 ;  /* 0x00000004e8347825 */ /* 0x000fc800078e0234 */
[----:B------:R-:W-:Y:S01]  /*13aa40*/  IMAD.WIDE R50, R232, 0x4, R50 ;  /* 0x00000004e8327825 */ /* 0x000fe200078e0232 */
[----:B------:R1:W-:Y:S01]  /*13aa50*/  @P0 STG.E desc[UR28][R10.64], R216 ;  /* 0x000000d80a000986 */ /* 0x0003e2000c10191c */
[----:B------:R-:W-:-:S03]  /*13aa60*/  ISETP.LT.AND P0, PT, R224, UR30, !P1 ;  /* 0x0000001ee0007c0c */ /* 0x000fc6000cf01270 */
[----:B------:R1:W-:Y:S01]  /*13aa70*/  @P6 STG.E desc[UR28][R52.64], R243 ;  /* 0x000000f334006986 */ /* 0x0003e2000c10191c */
[----:B------:R-:W-:-:S03]  /*13aa80*/  ISETP.LT.AND P6, PT, R228, UR30, !P1 ;  /* 0x0000001ee4007c0c */ /* 0x000fc6000cfc1270 */
[----:B------:R1:W-:Y:S01]  /*13aa90*/  @P2 STG.E desc[UR28][R50.64], R239 ;  /* 0x000000ef32002986 */ /* 0x0003e2000c10191c */
[----:B------:R-:W-:Y:S01]  /*13aaa0*/  ISETP.LT.AND P2, PT, R244, UR30, !P1 ;  /* 0x0000001ef4007c0c */ /* 0x000fe2000cf41270 */
[----:B------:R-:W-:-:S04]  /*13aab0*/  IMAD.WIDE R48, R232, 0x4, R48 ;  /* 0x00000004e8307825 */ /* 0x000fc800078e0230 */
[----:B------:R-:W-:-:S04]  /*13aac0*/  IMAD.WIDE R46, R232, 0x4, R46 ;  /* 0x00000004e82e7825 */ /* 0x000fc800078e022e */
[----:B------:R-:W-:-:S04]  /*13aad0*/  IMAD.WIDE R44, R232, 0x4, R44 ;  /* 0x00000004e82c7825 */ /* 0x000fc800078e022c */
[----:B------:R-:W-:-:S04]  /*13aae0*/  IMAD.WIDE R42, R232, 0x4, R42 ;  /* 0x00000004e82a7825 */ /* 0x000fc800078e022a */
[C---:B------:R-:W-:Y:S01]  /*13aaf0*/  IMAD.WIDE R40, R232.reuse, 0x4, R40 ;  /* 0x00000004e8287825 */ /* 0x040fe200078e0228 */
[----:B------:R1:W-:Y:S03]  /*13ab00*/  @P3 STG.E desc[UR28][R48.64], R143 ;  /* 0x0000008f30003986 */ /* 0x0003e6000c10191c */
[----:B------:R-:W-:Y:S01]  /*13ab10*/  IMAD.WIDE R38, R232, 0x4, R38 ;  /* 0x00000004e8267825 */ /* 0x000fe200078e0226 */
[----:B------:R-:W-:Y:S01]  /*13ab20*/  ISETP.LT.AND P3, PT, R114, UR30, !P1 ;  /* 0x0000001e72007c0c */ /* 0x000fe2000cf61270 */
[----:B------:R1:W-:Y:S01]  /*13ab30*/  @P5 STG.E desc[UR28][R46.64], R139 ;  /* 0x0000008b2e005986 */ /* 0x0003e2000c10191c */
[----:B------:R-:W-:-:S03]  /*13ab40*/  ISETP.LT.AND P5, PT, R115, UR30, !P1 ;  /* 0x0000001e73007c0c */ /* 0x000fc6000cfa1270 */
[----:B------:R1:W-:Y:S01]  /*13ab50*/  @P4 STG.E desc[UR28][R44.64], R135 ;  /* 0x000000872c004986 */ /* 0x0003e2000c10191c */
[----:B------:R-:W-:-:S03]  /*13ab60*/  ISETP.LT.AND P4, PT, R78, UR30, !P1 ;  /* 0x0000001e4e007c0c */ /* 0x000fc6000cf81270 */
        /* <DEDUP_REMOVED lines=13> */
[----:B------:R1:W-:Y:S04]  /*13ac40*/  @P5 STG.E desc[UR28][R34.64], R111 ;  /* 0x0000006f22005986 */ /* 0x0003e8000c10191c */
[----:B------:R1:W-:Y:S04]  /*13ac50*/  @P4 STG.E desc[UR28][R32.64], R91 ;  /* 0x0000005b20004986 */ /* 0x0003e8000c10191c */
[----:B------:R1:W-:Y:S04]  /*13ac60*/  @P0 STG.E desc[UR28][R30.64], R87 ;  /* 0x000000571e000986 */ /* 0x0003e8000c10191c */
[----:B------:R1:W-:Y:S04]  /*13ac70*/  @P6 STG.E desc[UR28][R28.64], R71 ;  /* 0x000000471c006986 */ /* 0x0003e8000c10191c */
[----:B------:R1:W-:Y:S01]  /*13ac80*/  @P2 STG.E desc[UR28][R26.64], R75 ;  /* 0x0000004b1a002986 */ /* 0x0003e2000c10191c */
[----:B------:R-:W-:Y:S01]  /*13ac90*/  ISETP.LT.AND P3, PT, R234, UR30, !P1 ;  /* 0x0000001eea007c0c */ /* 0x000fe2000cf61270 */
[----:B------:R-:W-:-:S04]  /*13aca0*/  IMAD.WIDE R24, R232, 0x4, R24 ;  /* 0x00000004e8187825 */ /* 0x000fc800078e0218 */
[----:B------:R-:W-:Y:S01]  /*13acb0*/  IMAD.WIDE R22, R232, 0x4, R22 ;  /* 0x00000004e8167825 */ /* 0x000fe200078e0216 */
[----:B------:R-:W-:-:S07]  /*13acc0*/  ISETP.LT.AND P1, PT, R113, UR30, !P1 ;  /* 0x0000001e71007c0c */ /* 0x000fce000cf21270 */
[----:B------:R1:W-:Y:S06]  /*13acd0*/  @P3 STG.E desc[UR28][R24.64], R83 ;  /* 0x0000005318003986 */ /* 0x0003ec000c10191c */
[----:B------:R-:W-:Y:S05]  /*13ace0*/  @!P1 EXIT ;  /* 0x000000000000994d */ /* 0x000fea0003800000 */
[----:B------:R-:W-:Y:S01]  /*13acf0*/  STG.E desc[UR28][R22.64], R103 ;  /* 0x0000006716007986 */ /* 0x000fe2000c10191c */
[----:B------:R-:W-:Y:S05]  /*13ad00*/  EXIT ;  /* 0x000000000000794d */ /* 0x000fea0003800000 */
.L_x_2:
[----:B------:R-:W-:-:S00]  /*13ad10*/  BRA `(.L_x_2) ;  /* 0xfffffffc00fc7947 */ /* 0x000fc0000383ffff */
[----:B------:R-:W-:-:S00]  /*13ad20*/  NOP ;  /* 0x0000000000007918 */ /* 0x000fc00000000000 */
        /* <DEDUP_REMOVED lines=13> */
.L_x_3:


//--------------------- .nv.shared.matmul_kernel  --------------------------
	.section	.nv.shared.matmul_kernel,"aw",@nobits
	.sectionflags	@""
	.align	16
	.zero		1024


//--------------------- .nv.shared.reserved.0     --------------------------
	.section	.nv.shared.reserved.0,"aw",@nobits
	.weak		__nv_reservedSMEM_offset_0_alias
	.size		__nv_reservedSMEM_offset_0_alias, 0, 0
	.other		__nv_reservedSMEM_offset_0_alias,@"STO_CUDA_RESERVED_SHARED STV_DEFAULT"
__nv_reservedSMEM_offset_0_alias:
	.zero		0


//--------------------- .nv.constant0.matmul_kernel --------------------------
	.section	.nv.constant0.matmul_kernel,"a",@progbits
	.sectionflags	@""
	.align	4
.nv.constant0.matmul_kernel:
	.zero		608


//--------------------- SYMBOLS --------------------------

	.type		.nv.reservedSmem.offset0,@object
	.size		.nv.reservedSmem.offset0,0x4
